	.target	sm_100a

	.elftype	@"ET_EXEC"


//--------------------- .note.nv.tkinfo           --------------------------
	.section	.note.nv.tkinfo,"",@"SHT_NOTE"
	.sectionflags	@"SHF_NOTE_NV_TKINFO"
	.tkinfo
        /*0018*/ 	.word	0x00000002
        /*0030*/ 	.string	""
        /*0030*/ 	.string	"ptxas"
        /*0030*/ 	.string	"Cuda compilation tools, release 13.0, V13.0.88"
        /*0030*/ 	.string	"Build cuda_13.0.r13.0/compiler.36424714_0"
        /*0030*/ 	.string	"-arch sm_100a -m 64 "



//--------------------- .note.nv.cuinfo           --------------------------
	.section	.note.nv.cuinfo,"",@"SHT_NOTE"
	.sectionflags	@"SHF_NOTE_NV_CUINFO"
        /*0018*/ 	.short	0x0002
        /*001a*/ 	.short	0x0064
        /*001c*/ 	.short	0x0082
	.zero		2


//--------------------- .nv.info                  --------------------------
	.section	.nv.info,"",@"SHT_CUDA_INFO"
	.align	4


	//----- nvinfo : EIATTR_REGCOUNT
	.align		4
        /*0000*/ 	.byte	0x04, 0x2f
        /*0002*/ 	.short	(.L_34 - .L_33)
	.align		4
.L_33:
        /*0004*/ 	.word	index@(_ZN7cutlass13device_kernelINS_4fmha6kernel36Sm100FmhaFwdKernelTmaWarpspecializedIN4cute5tupleIJiiiNS5_IJNS5_IJiiEEEiEEEEEENS1_10collective38Sm100FmhaFwdMainloopTmaWarpspecializedINS_6half_tEffNS5_IJNS4_1CILi256EEENSC_ILi128EEESD_EEENS5_IJiNSC_ILi1EEES7_EEENS5_IJiSG_NS5_IJNS5_IJNSC_ILi0EEEiEEEiEEEEEESL_NS9_12ResidualMaskENS5_IJNSC_ILi2EEESG_SG_EEENSC_ILb0EEEEENS9_38Sm100FmhaFwdEpilogueTmaWarpspecializedISB_fNS5_IJSE_SD_SE_EEESH_NS5_IJSG_S7_EEESP_EENS2_23IndividualTileSchedulerENS2_41Sm100FmhaCtxKernelWarpspecializedScheduleEEEEEvNT_6ParamsE)
        /*0008*/ 	.word	0x00000080


	//----- nvinfo : EIATTR_FRAME_SIZE
	.align		4
.L_34:
        /*000c*/ 	.byte	0x04, 0x11
        /*000e*/ 	.short	(.L_36 - .L_35)
	.align		4
.L_35:
        /*0010*/ 	.word	index@($__internal_3_$__cuda_sm3x_div_rn_noftz_f32_slowpath)
        /*0014*/ 	.word	0x000000c8


	//----- nvinfo : EIATTR_FRAME_SIZE
	.align		4
.L_36:
        /*0018*/ 	.byte	0x04, 0x11
        /*001a*/ 	.short	(.L_38 - .L_37)
	.align		4
.L_37:
        /*001c*/ 	.word	index@($__internal_2_$__cuda_sm10x_tcgen05_guardrail_trap_unallocated_columns_being_dealloced)
        /*0020*/ 	.word	0x000000c8


	//----- nvinfo : EIATTR_FRAME_SIZE
	.align		4
.L_38:
        /*0024*/ 	.byte	0x04, 0x11
        /*0026*/ 	.short	(.L_40 - .L_39)
	.align		4
.L_39:
        /*0028*/ 	.word	index@($__internal_1_$__cuda_sm10x_tcgen05_guardrail_trap_phase_invalid_during_alloc)
        /*002c*/ 	.word	0x000000c8


	//----- nvinfo : EIATTR_FRAME_SIZE
	.align		4
.L_40:
        /*0030*/ 	.byte	0x04, 0x11
        /*0032*/ 	.short	(.L_42 - .L_41)
	.align		4
.L_41:
        /*0034*/ 	.word	index@($__internal_0_$__cuda_sm10x_tcgen05_guardrail_trap_col_being_dealloced_not_returned_by_alloc)
        /*0038*/ 	.word	0x000000c8


	//----- nvinfo : EIATTR_FRAME_SIZE
	.align		4
.L_42:
        /*003c*/ 	.byte	0x04, 0x11
        /*003e*/ 	.short	(.L_44 - .L_43)
	.align		4
.L_43:
        /*0040*/ 	.word	index@(_ZN7cutlass13device_kernelINS_4fmha6kernel36Sm100FmhaFwdKernelTmaWarpspecializedIN4cute5tupleIJiiiNS5_IJNS5_IJiiEEEiEEEEEENS1_10collective38Sm100FmhaFwdMainloopTmaWarpspecializedINS_6half_tEffNS5_IJNS4_1CILi256EEENSC_ILi128EEESD_EEENS5_IJiNSC_ILi1EEES7_EEENS5_IJiSG_NS5_IJNS5_IJNSC_ILi0EEEiEEEiEEEEEESL_NS9_12ResidualMaskENS5_IJNSC_ILi2EEESG_SG_EEENSC_ILb0EEEEENS9_38Sm100FmhaFwdEpilogueTmaWarpspecializedISB_fNS5_IJSE_SD_SE_EEESH_NS5_IJSG_S7_EEESP_EENS2_23IndividualTileSchedulerENS2_41Sm100FmhaCtxKernelWarpspecializedScheduleEEEEEvNT_6ParamsE)
        /*0044*/ 	.word	0x000000c8


	//----- nvinfo : EIATTR_MIN_STACK_SIZE
	.align		4
.L_44:
        /*0048*/ 	.byte	0x04, 0x12
        /*004a*/ 	.short	(.L_46 - .L_45)
	.align		4
.L_45:
        /*004c*/ 	.word	index@(_ZN7cutlass13device_kernelINS_4fmha6kernel36Sm100FmhaFwdKernelTmaWarpspecializedIN4cute5tupleIJiiiNS5_IJNS5_IJiiEEEiEEEEEENS1_10collective38Sm100FmhaFwdMainloopTmaWarpspecializedINS_6half_tEffNS5_IJNS4_1CILi256EEENSC_ILi128EEESD_EEENS5_IJiNSC_ILi1EEES7_EEENS5_IJiSG_NS5_IJNS5_IJNSC_ILi0EEEiEEEiEEEEEESL_NS9_12ResidualMaskENS5_IJNSC_ILi2EEESG_SG_EEENSC_ILb0EEEEENS9_38Sm100FmhaFwdEpilogueTmaWarpspecializedISB_fNS5_IJSE_SD_SE_EEESH_NS5_IJSG_S7_EEESP_EENS2_23IndividualTileSchedulerENS2_41Sm100FmhaCtxKernelWarpspecializedScheduleEEEEEvNT_6ParamsE)
        /*0050*/ 	.word	0x000000c8
.L_46:


//--------------------- .nv.compat                --------------------------
	.section	.nv.compat,"",@"SHT_CUDA_COMPAT_INFO"
	.align	4
        /*0000*/ 	.byte	0x02, 0x09, 0x01, 0x00, 0x02, 0x02, 0x02, 0x00, 0x02, 0x05, 0x05, 0x00, 0x03, 0x07, 0x01, 0x01
        /*0010*/ 	.byte	0x02, 0x03, 0x01, 0x00, 0x02, 0x06, 0x01, 0x00, 0x04, 0x0b, 0x08, 0x00, 0x01, 0x00, 0x00, 0x00
        /*0020*/ 	.byte	0x00, 0x00, 0x00, 0x00


//--------------------- .nv.info._ZN7cutlass13device_kernelINS_4fmha6kernel36Sm100FmhaFwdKernelTmaWarpspecializedIN4cute5tupleIJiiiNS5_IJNS5_IJiiEEEiEEEEEENS1_10collective38Sm100FmhaFwdMainloopTmaWarpspecializedINS_6half_tEffNS5_IJNS4_1CILi256EEENSC_ILi128EEESD_EEENS5_IJiNSC_ILi1EEES7_EEENS5_IJiSG_NS5_IJNS5_IJNSC_ILi0EEEiEEEiEEEEEESL_NS9_12ResidualMaskENS5_IJNSC_ILi2EEESG_SG_EEENSC_ILb0EEEEENS9_38Sm100FmhaFwdEpilogueTmaWarpspecializedISB_fNS5_IJSE_SD_SE_EEESH_NS5_IJSG_S7_EEESP_EENS2_23IndividualTileSchedulerENS2_41Sm100FmhaCtxKernelWarpspecializedScheduleEEEEEvNT_6ParamsE --------------------------
	.section	.nv.info._ZN7cutlass13device_kernelINS_4fmha6kernel36Sm100FmhaFwdKernelTmaWarpspecializedIN4cute5tupleIJiiiNS5_IJNS5_IJiiEEEiEEEEEENS1_10collective38Sm100FmhaFwdMainloopTmaWarpspecializedINS_6half_tEffNS5_IJNS4_1CILi256EEENSC_ILi128EEESD_EEENS5_IJiNSC_ILi1EEES7_EEENS5_IJiSG_NS5_IJNS5_IJNSC_ILi0EEEiEEEiEEEEEESL_NS9_12ResidualMaskENS5_IJNSC_ILi2EEESG_SG_EEENSC_ILb0EEEEENS9_38Sm100FmhaFwdEpilogueTmaWarpspecializedISB_fNS5_IJSE_SD_SE_EEESH_NS5_IJSG_S7_EEESP_EENS2_23IndividualTileSchedulerENS2_41Sm100FmhaCtxKernelWarpspecializedScheduleEEEEEvNT_6ParamsE,"",@"SHT_CUDA_INFO"
	.sectionflags	@""
	.align	4


	//----- nvinfo : EIATTR_CUDA_API_VERSION
	.align		4
        /*0000*/ 	.byte	0x04, 0x37
        /*0002*/ 	.short	(.L_48 - .L_47)
.L_47:
        /*0004*/ 	.word	0x00000082


	//----- nvinfo : EIATTR_KPARAM_INFO
	.align		4
.L_48:
        /*0008*/ 	.byte	0x04, 0x17
        /*000a*/ 	.short	(.L_50 - .L_49)
.L_49:
        /*000c*/ 	.word	0x00000000
        /*0010*/ 	.short	0x0000
        /*0012*/ 	.short	0x0000
        /*0014*/ 	.byte	0x00, 0xf0, 0x01, 0x18


	//----- nvinfo : EIATTR_AT_ENTRY_FRAGMENTS
	.align		4
.L_50:
        /*0018*/ 	.byte	0x04, 0x4f
        /*001a*/ 	.short	(.L_52 - .L_51)


	//   ....[0]....
.L_51:
        /*001c*/ 	.word	0x00000006


	//----- nvinfo : EIATTR_RESERVED_SMEM_USED
	.align		4
.L_52:
        /*0020*/ 	.byte	0x01, 0x41
	.zero		2


	//----- nvinfo : EIATTR_SPARSE_MMA_MASK
	.align		4
        /*0024*/ 	.byte	0x03, 0x50
        /*0026*/ 	.short	0x0000


	//----- nvinfo : EIATTR_TCGEN05_1CTA_USED
	.align		4
        /*0028*/ 	.byte	0x01, 0x51
	.zero		2


	//----- nvinfo : EIATTR_MAXREG_COUNT
	.align		4
        /*002c*/ 	.byte	0x03, 0x1b
        /*002e*/ 	.short	0x0080


	//----- nvinfo : EIATTR_NUM_BARRIERS
	.align		4
        /*0030*/ 	.byte	0x02, 0x4c
        /*0032*/ 	.byte	0x01
	.zero		1


	//----- nvinfo : EIATTR_EXTERNS
	.align		4
        /*0034*/ 	.byte	0x04, 0x0f
        /*0036*/ 	.short	(.L_54 - .L_53)


	//   ....[0]....
	.align		4
.L_53:
        /*0038*/ 	.word	index@(vprintf)


	//   ....[1]....
	.align		4
        /*003c*/ 	.word	index@(__assertfail)


	//----- nvinfo : EIATTR_ANNOTATIONS
	.align		4
.L_54:
        /*0040*/ 	.byte	0x04, 0x55
        /*0042*/ 	.short	(.L_56 - .L_55)


	//   ....[0]....
.L_55:
        /*0044*/ 	.word	0x00000001
        /*0048*/ 	.byte	0xb0, 0xa7, 0x00, 0x00, 0x01, 0x00, 0x00, 0x00, 0x40, 0xc4, 0x00, 0x00, 0x01, 0x00, 0x00, 0x00
        /* <DEDUP_REMOVED lines=68> */
        /*0498*/ 	.byte	0xb0, 0x9f, 0x02, 0x00


	//----- nvinfo : EIATTR_MERCURY_ISA_VERSION
	.align		4
.L_56:
        /*049c*/ 	.byte	0x03, 0x5f
        /*049e*/ 	.short	0x0101


	//----- nvinfo : EIATTR_INT_WARP_WIDE_INSTR_OFFSETS
	.align		4
        /*04a0*/ 	.byte	0x04, 0x31
        /*04a2*/ 	.short	(.L_58 - .L_57)


	//   ....[0]....
.L_57:
        /*04a4*/ 	.word	0x0002b160


	//   ....[1]....
        /*04a8*/ 	.word	0x0002b180


	//   ....[2]....
        /*04ac*/ 	.word	0x0002b1b0


	//----- nvinfo : EIATTR_COOP_GROUP_MASK_REGIDS
	.align		4
.L_58:
        /*04b0*/ 	.byte	0x04, 0x29
        /*04b2*/ 	.short	(.L_60 - .L_59)


	//   ....[0]....
.L_59:
        /*04b4*/ 	.word	0xffffffff


	//   ....[1]....
        /*04b8*/ 	.word	0xffffffff


	//   ....[2]....
        /*04bc*/ 	.word	0xffffffff


	//   ....[3]....
        /*04c0*/ 	.word	0xffffffff


	//   ....[4]....
        /*04c4*/ 	.word	0xffffffff


	//   ....[5]....
        /*04c8*/ 	.word	0xffffffff


	//   ....[6]....
        /*04cc*/ 	.word	0xffffffff


	//   ....[7]....
        /*04d0*/ 	.word	0xffffffff


	//   ....[8]....
        /*04d4*/ 	.word	0xffffffff


	//   ....[9]....
        /*04d8*/ 	.word	0xffffffff


	//   ....[10]....
        /*04dc*/ 	.word	0xffffffff


	//   ....[11]....
        /*04e0*/ 	.word	0xffffffff


	//   ....[12]....
        /*04e4*/ 	.word	0xffffffff


	//   ....[13]....
        /*04e8*/ 	.word	0xffffffff


	//   ....[14]....
        /*04ec*/ 	.word	0xffffffff


	//   ....[15]....
        /*04f0*/ 	.word	0xffffffff


	//   ....[16]....
        /*04f4*/ 	.word	0xffffffff


	//   ....[17]....
        /*04f8*/ 	.word	0xffffffff


	//   ....[18]....
        /*04fc*/ 	.word	0xffffffff


	//----- nvinfo : EIATTR_COOP_GROUP_INSTR_OFFSETS
	.align		4
.L_60:
        /*0500*/ 	.byte	0x04, 0x28
        /*0502*/ 	.short	(.L_62 - .L_61)


	//   ....[0]....
.L_61:
        /*0504*/ 	.word	0x00000110


	//   ....[1]....
        /*0508*/ 	.word	0x000008d0


	//   ....[2]....
        /*050c*/ 	.word	0x00000b00


	//   ....[3]....
        /*0510*/ 	.word	0x00000c30


	//   ....[4]....
        /*0514*/ 	.word	0x00000d70


	//   ....[5]....
        /*0518*/ 	.word	0x00001030


	//   ....[6]....
        /*051c*/ 	.word	0x00001220


	//   ....[7]....
        /*0520*/ 	.word	0x00001330


	//   ....[8]....
        /*0524*/ 	.word	0x00001490


	//   ....[9]....
        /*0528*/ 	.word	0x000015f0


	//   ....[10]....
        /*052c*/ 	.word	0x000017f0


	//   ....[11]....
        /*0530*/ 	.word	0x00001a00


	//   ....[12]....
        /*0534*/ 	.word	0x00001a30


	//   ....[13]....
        /*0538*/ 	.word	0x0000dcd0


	//   ....[14]....
        /*053c*/ 	.word	0x00010f20


	//   ....[15]....
        /*0540*/ 	.word	0x0001b610


	//   ....[16]....
        /*0544*/ 	.word	0x0001fc20


	//   ....[17]....
        /*0548*/ 	.word	0x0002b060


	//   ....[18]....
        /*054c*/ 	.word	0x0002b280


	//----- nvinfo : EIATTR_REG_RECONFIG
	.align		4
.L_62:
        /*0550*/ 	.byte	0x01, 0x54
	.zero		2


	//----- nvinfo : EIATTR_VRC_CTA_INIT_COUNT
	.align		4
        /*0554*/ 	.byte	0x02, 0x4a
        /*0556*/ 	.byte	0x80
	.zero		1


	//----- nvinfo : EIATTR_SYSCALL_OFFSETS
	.align		4
        /*0558*/ 	.byte	0x04, 0x46
        /*055a*/ 	.short	(.L_64 - .L_63)


	//   ....[0]....
.L_63:
        /*055c*/ 	.word	0x00005a00


	//   ....[1]....
        /*0560*/ 	.word	0x00005ac0


	//   ....[2]....
        /*0564*/ 	.word	0x00005b30


	//   ....[3]....
        /*0568*/ 	.word	0x00005ba0


	//   ....[4]....
        /*056c*/ 	.word	0x00005c10


	//   ....[5]....
        /*0570*/ 	.word	0x00005cb0


	//   ....[6]....
        /*0574*/ 	.word	0x00005d70


	//   ....[7]....
        /*0578*/ 	.word	0x00005e10


	//   ....[8]....
        /*057c*/ 	.word	0x00005eb0


	//   ....[9]....
        /*0580*/ 	.word	0x00005f50


	//   ....[10]....
        /*0584*/ 	.word	0x00005fc0


	//   ....[11]....
        /*0588*/ 	.word	0x00006060


	//   ....[12]....
        /*058c*/ 	.word	0x00006100


	//   ....[13]....
        /*0590*/ 	.word	0x00006170


	//   ....[14]....
        /*0594*/ 	.word	0x00006210


	//   ....[15]....
        /*0598*/ 	.word	0x000062b0


	//   ....[16]....
        /*059c*/ 	.word	0x00006350


	//   ....[17]....
        /*05a0*/ 	.word	0x000063f0


	//   ....[18]....
        /*05a4*/ 	.word	0x00006460


	//   ....[19]....
        /*05a8*/ 	.word	0x00006500


	//   ....[20]....
        /*05ac*/ 	.word	0x000065a0


	//   ....[21]....
        /*05b0*/ 	.word	0x00006610


	//   ....[22]....
        /*05b4*/ 	.word	0x000066b0


	//   ....[23]....
        /*05b8*/ 	.word	0x00006750


	//   ....[24]....
        /*05bc*/ 	.word	0x000067f0


	//   ....[25]....
        /*05c0*/ 	.word	0x00006890


	//   ....[26]....
        /*05c4*/ 	.word	0x00006900


	//   ....[27]....
        /*05c8*/ 	.word	0x000069a0


	//   ....[28]....
        /*05cc*/ 	.word	0x00006a40


	//   ....[29]....
        /*05d0*/ 	.word	0x00006ab0


	//   ....[30]....
        /*05d4*/ 	.word	0x00006b50


	//   ....[31]....
        /*05d8*/ 	.word	0x00006bf0


	//   ....[32]....
        /*05dc*/ 	.word	0x00006c90


	//   ....[33]....
        /*05e0*/ 	.word	0x00006d30


	//   ....[34]....
        /*05e4*/ 	.word	0x00006dd0


	//   ....[35]....
        /*05e8*/ 	.word	0x00006e70


	//   ....[36]....
        /*05ec*/ 	.word	0x00006ee0


	//   ....[37]....
        /*05f0*/ 	.word	0x00006f80


	//   ....[38]....
        /*05f4*/ 	.word	0x00007020


	//   ....[39]....
        /*05f8*/ 	.word	0x00007090


	//   ....[40]....
        /*05fc*/ 	.word	0x00007130


	//   ....[41]....
        /*0600*/ 	.word	0x000071d0


	//   ....[42]....
        /*0604*/ 	.word	0x00007270


	//   ....[43]....
        /*0608*/ 	.word	0x00007310


	//   ....[44]....
        /*060c*/ 	.word	0x00007380


	//   ....[45]....
        /*0610*/ 	.word	0x00007420


	//   ....[46]....
        /*0614*/ 	.word	0x000074c0


	//   ....[47]....
        /*0618*/ 	.word	0x00007530


	//   ....[48]....
        /*061c*/ 	.word	0x000075d0


	//   ....[49]....
        /*0620*/ 	.word	0x00007670


	//   ....[50]....
        /*0624*/ 	.word	0x00007710


	//   ....[51]....
        /*0628*/ 	.word	0x000077b0


	//   ....[52]....
        /*062c*/ 	.word	0x00007820


	//   ....[53]....
        /*0630*/ 	.word	0x000078b0


	//   ....[54]....
        /*0634*/ 	.word	0x00007950


	//   ....[55]....
        /*0638*/ 	.word	0x000079c0


	//   ....[56]....
        /*063c*/ 	.word	0x00007a60


	//   ....[57]....
        /*0640*/ 	.word	0x00007b00


	//   ....[58]....
        /*0644*/ 	.word	0x00007ba0


	//   ....[59]....
        /*0648*/ 	.word	0x00007c40


	//   ....[60]....
        /*064c*/ 	.word	0x0000de10


	//   ....[61]....
        /*0650*/ 	.word	0x0000df70


	//   ....[62]....
        /*0654*/ 	.word	0x0000e150


	//   ....[63]....
        /*0658*/ 	.word	0x0000e2b0


	//   ....[64]....
        /*065c*/ 	.word	0x0000e490


	//   ....[65]....
        /*0660*/ 	.word	0x0000e5f0


	//   ....[66]....
        /*0664*/ 	.word	0x0000e7d0


	//   ....[67]....
        /*0668*/ 	.word	0x0000e930


	//   ....[68]....
        /*066c*/ 	.word	0x0000eb10


	//   ....[69]....
        /*0670*/ 	.word	0x0000ec70


	//   ....[70]....
        /*0674*/ 	.word	0x0000ee50


	//   ....[71]....
        /*0678*/ 	.word	0x0000efb0


	//   ....[72]....
        /*067c*/ 	.word	0x0000f190


	//   ....[73]....
        /*0680*/ 	.word	0x0000f2f0


	//   ....[74]....
        /*0684*/ 	.word	0x0000f4d0


	//   ....[75]....
        /*0688*/ 	.word	0x0000f620


	//   ....[76]....
        /*068c*/ 	.word	0x0000f7e0


	//   ....[77]....
        /*0690*/ 	.word	0x0000f930


	//   ....[78]....
        /*0694*/ 	.word	0x0000fa60


	//   ....[79]....
        /*0698*/ 	.word	0x0000fbb0


	//   ....[80]....
        /*069c*/ 	.word	0x0000fce0


	//   ....[81]....
        /*06a0*/ 	.word	0x0000fe30


	//   ....[82]....
        /*06a4*/ 	.word	0x0000ff60


	//   ....[83]....
        /*06a8*/ 	.word	0x000100b0


	//   ....[84]....
        /*06ac*/ 	.word	0x000101e0


	//   ....[85]....
        /*06b0*/ 	.word	0x00010330


	//   ....[86]....
        /*06b4*/ 	.word	0x00010460


	//   ....[87]....
        /*06b8*/ 	.word	0x000105c0


	//   ....[88]....
        /*06bc*/ 	.word	0x000106f0


	//   ....[89]....
        /*06c0*/ 	.word	0x00010850


	//   ....[90]....
        /*06c4*/ 	.word	0x00010980


	//   ....[91]....
        /*06c8*/ 	.word	0x00010ad0


	//   ....[92]....
        /*06cc*/ 	.word	0x00010da0


	//   ....[93]....
        /*06d0*/ 	.word	0x00011050


	//   ....[94]....
        /*06d4*/ 	.word	0x000111a0


	//   ....[95]....
        /*06d8*/ 	.word	0x00011380


	//   ....[96]....
        /*06dc*/ 	.word	0x000114d0


	//   ....[97]....
        /*06e0*/ 	.word	0x000116b0


	//   ....[98]....
        /*06e4*/ 	.word	0x00011800


	//   ....[99]....
        /*06e8*/ 	.word	0x000119e0


	//   ....[100]....
        /*06ec*/ 	.word	0x00011b30


	//   ....[101]....
        /*06f0*/ 	.word	0x00011d10


	//   ....[102]....
        /*06f4*/ 	.word	0x00011e60


	//   ....[103]....
        /*06f8*/ 	.word	0x00012040


	//   ....[104]....
        /*06fc*/ 	.word	0x000121a0


	//   ....[105]....
        /*0700*/ 	.word	0x00012380


	//   ....[106]....
        /*0704*/ 	.word	0x000124e0


	//   ....[107]....
        /*0708*/ 	.word	0x000126c0


	//   ....[108]....
        /*070c*/ 	.word	0x00012820


	//   ....[109]....
        /*0710*/ 	.word	0x000129e0


	//   ....[110]....
        /*0714*/ 	.word	0x00012b40


	//   ....[111]....
        /*0718*/ 	.word	0x00012c70


	//   ....[112]....
        /*071c*/ 	.word	0x00012dd0


	//   ....[113]....
        /*0720*/ 	.word	0x00012f00


	//   ....[114]....
        /*0724*/ 	.word	0x00013060


	//   ....[115]....
        /*0728*/ 	.word	0x00013190


	//   ....[116]....
        /*072c*/ 	.word	0x000132f0


	//   ....[117]....
        /*0730*/ 	.word	0x00013420


	//   ....[118]....
        /*0734*/ 	.word	0x00013580


	//   ....[119]....
        /*0738*/ 	.word	0x000136b0


	//   ....[120]....
        /*073c*/ 	.word	0x00013810


	//   ....[121]....
        /*0740*/ 	.word	0x00013940


	//   ....[122]....
        /*0744*/ 	.word	0x00013aa0


	//   ....[123]....
        /*0748*/ 	.word	0x00013bd0


	//   ....[124]....
        /*074c*/ 	.word	0x00013d20


	//   ....[125]....
        /*0750*/ 	.word	0x00014350


	//   ....[126]....
        /*0754*/ 	.word	0x00014690


	//   ....[127]....
        /*0758*/ 	.word	0x000149a0


	//   ....[128]....
        /*075c*/ 	.word	0x00014cb0


	//   ....[129]....
        /*0760*/ 	.word	0x00014fc0


	//   ....[130]....
        /*0764*/ 	.word	0x000152d0


	//   ....[131]....
        /*0768*/ 	.word	0x000155e0


	//   ....[132]....
        /*076c*/ 	.word	0x000158f0


	//   ....[133]....
        /*0770*/ 	.word	0x00015c00


	//   ....[134]....
        /*0774*/ 	.word	0x00015f10


	//   ....[135]....
        /*0778*/ 	.word	0x00016220


	//   ....[136]....
        /*077c*/ 	.word	0x00016530


	//   ....[137]....
        /*0780*/ 	.word	0x00016840


	//   ....[138]....
        /*0784*/ 	.word	0x00016b50


	//   ....[139]....
        /*0788*/ 	.word	0x00016e60


	//   ....[140]....
        /*078c*/ 	.word	0x00017170


	//   ....[141]....
        /*0790*/ 	.word	0x00017a70


	//   ....[142]....
        /*0794*/ 	.word	0x00017dd0


	//   ....[143]....
        /*0798*/ 	.word	0x000180c0


	//   ....[144]....
        /*079c*/ 	.word	0x000183b0


	//   ....[145]....
        /*07a0*/ 	.word	0x000186a0


	//   ....[146]....
        /*07a4*/ 	.word	0x00018990


	//   ....[147]....
        /*07a8*/ 	.word	0x00018c80


	//   ....[148]....
        /*07ac*/ 	.word	0x00018f70


	//   ....[149]....
        /*07b0*/ 	.word	0x00019260


	//   ....[150]....
        /*07b4*/ 	.word	0x00019570


	//   ....[151]....
        /*07b8*/ 	.word	0x00019880


	//   ....[152]....
        /*07bc*/ 	.word	0x00019b90


	//   ....[153]....
        /*07c0*/ 	.word	0x00019ea0


	//   ....[154]....
        /*07c4*/ 	.word	0x0001a1b0


	//   ....[155]....
        /*07c8*/ 	.word	0x0001a4c0


	//   ....[156]....
        /*07cc*/ 	.word	0x0001a7d0


	//   ....[157]....
        /*07d0*/ 	.word	0x0001aae0


	//   ....[158]....
        /*07d4*/ 	.word	0x0001b850


	//   ....[159]....
        /*07d8*/ 	.word	0x0001b9c0


	//   ....[160]....
        /*07dc*/ 	.word	0x0001bb30


	//   ....[161]....
        /*07e0*/ 	.word	0x0001bca0


	//   ....[162]....
        /*07e4*/ 	.word	0x0001c230


	//   ....[163]....
        /*07e8*/ 	.word	0x0001ed70


	//   ....[164]....
        /*07ec*/ 	.word	0x0001f070


	//   ....[165]....
        /*07f0*/ 	.word	0x0001fa90


	//   ....[166]....
        /*07f4*/ 	.word	0x0001fe40


	//   ....[167]....
        /*07f8*/ 	.word	0x0001ffb0


	//   ....[168]....
        /*07fc*/ 	.word	0x00020120


	//   ....[169]....
        /*0800*/ 	.word	0x00020290


	//   ....[170]....
        /*0804*/ 	.word	0x00022030


	//   ....[171]....
        /*0808*/ 	.word	0x00024ba0


	//   ....[172]....
        /*080c*/ 	.word	0x00024ec0


	//   ....[173]....
        /*0810*/ 	.word	0x000258c0


	//----- nvinfo : EIATTR_MBARRIER_INSTR_OFFSETS
	.align		4
.L_64:
        /*0814*/ 	.byte	0x04, 0x39
        /*0816*/ 	.short	(.L_66 - .L_65)


	//   ....[0]....
.L_65:
        /*0818*/ 	.word	0x000009b0
        /*081c*/ 	.word	0x000000ff
        /*0820*/ 	.word	0x00050000
        /*0824*/ 	.short	0x0100
        /*0826*/ 	.byte	0x04
	.zero		1


	//   ....[1]....
        /*0828*/ 	.word	0x000009c0
        /*082c*/ 	.word	0x000000ff
        /*0830*/ 	.word	0x00050010
        /*0834*/ 	.short	0x0100
        /*0836*/ 	.byte	0x04
	.zero		1


	//   ....[2]....
        /*0838*/ 	.word	0x000009d0
        /*083c*/ 	.word	0x000000ff
        /*0840*/ 	.word	0x00050008
        /*0844*/ 	.short	0x0100
        /*0846*/ 	.byte	0x04
	.zero		1


	//   ....[3]....
        /*0848*/ 	.word	0x000009e0
        /*084c*/ 	.word	0x000000ff
        /*0850*/ 	.word	0x00050018
        /*0854*/ 	.short	0x0100
        /*0856*/ 	.byte	0x04
	.zero		1


	//   ....[4]....
        /*0858*/ 	.word	0x00000bc0
        /*085c*/ 	.word	0x000000ff
        /*0860*/ 	.word	0x00050020
        /*0864*/ 	.short	0x0100
        /*0866*/ 	.byte	0x04
	.zero		1


	//   ....[5]....
        /*0868*/ 	.word	0x00000bd0
        /*086c*/ 	.word	0x000000ff
        /*0870*/ 	.word	0x00050038
        /*0874*/ 	.short	0x0100
        /*0876*/ 	.byte	0x04
	.zero		1


	//   ....[6]....
        /*0878*/ 	.word	0x00000be0
        /*087c*/ 	.word	0x000000ff
        /*0880*/ 	.word	0x00050028
        /*0884*/ 	.short	0x0100
        /*0886*/ 	.byte	0x04
	.zero		1


	//   ....[7]....
        /*0888*/ 	.word	0x00000bf0
        /*088c*/ 	.word	0x000000ff
        /*0890*/ 	.word	0x00050040
        /*0894*/ 	.short	0x0100
        /*0896*/ 	.byte	0x04
	.zero		1


	//   ....[8]....
        /*0898*/ 	.word	0x00000c00
        /*089c*/ 	.word	0x000000ff
        /*08a0*/ 	.word	0x00050030
        /*08a4*/ 	.short	0x0100
        /*08a6*/ 	.byte	0x04
	.zero		1


	//   ....[9]....
        /*08a8*/ 	.word	0x00000c10
        /*08ac*/ 	.word	0x000000ff
        /*08b0*/ 	.word	0x00050048
        /*08b4*/ 	.short	0x0100
        /*08b6*/ 	.byte	0x04
	.zero		1


	//   ....[10]....
        /*08b8*/ 	.word	0x00000d40
        /*08bc*/ 	.word	0x000000ff
        /*08c0*/ 	.word	0x00050050
        /*08c4*/ 	.short	0x0100
        /*08c6*/ 	.byte	0x04
	.zero		1


	//   ....[11]....
        /*08c8*/ 	.word	0x00000d50
        /*08cc*/ 	.word	0x000000ff
        /*08d0*/ 	.word	0x00050058
        /*08d4*/ 	.short	0x0100
        /*08d6*/ 	.byte	0x04
	.zero		1


	//   ....[12]....
        /*08d8*/ 	.word	0x00000f00
        /*08dc*/ 	.word	0x000000ff
        /*08e0*/ 	.word	0x00050060
        /*08e4*/ 	.short	0x0100
        /*08e6*/ 	.byte	0x04
	.zero		1


	//   ....[13]....
        /*08e8*/ 	.word	0x00000f10
        /*08ec*/ 	.word	0x000000ff
        /*08f0*/ 	.word	0x00050068
        /*08f4*/ 	.short	0x0100
        /*08f6*/ 	.byte	0x04
	.zero		1


	//   ....[14]....
        /*08f8*/ 	.word	0x000010f0
        /*08fc*/ 	.word	0x000000ff
        /*0900*/ 	.word	0x00050070
        /*0904*/ 	.short	0x0100
        /*0906*/ 	.byte	0x06
	.zero		1


	//   ....[15]....
        /*0908*/ 	.word	0x00001100
        /*090c*/ 	.word	0x000000ff
        /*0910*/ 	.word	0x00050078
        /*0914*/ 	.short	0x0100
        /*0916*/ 	.byte	0x06
	.zero		1


	//   ....[16]....
        /*0918*/ 	.word	0x00001300
        /*091c*/ 	.word	0x000000ff
        /*0920*/ 	.word	0x00050080
        /*0924*/ 	.short	0x0100
        /*0926*/ 	.byte	0x06
	.zero		1


	//   ....[17]....
        /*0928*/ 	.word	0x00001310
        /*092c*/ 	.word	0x000000ff
        /*0930*/ 	.word	0x00050088
        /*0934*/ 	.short	0x0100
        /*0936*/ 	.byte	0x06
	.zero		1


	//   ....[18]....
        /*0938*/ 	.word	0x00001440
        /*093c*/ 	.word	0x000000ff
        /*0940*/ 	.word	0x00050090
        /*0944*/ 	.short	0x0100
        /*0946*/ 	.byte	0x04
	.zero		1


	//   ....[19]....
        /*0948*/ 	.word	0x00001450
        /*094c*/ 	.word	0x000000ff
        /*0950*/ 	.word	0x000500a0
        /*0954*/ 	.short	0x0100
        /*0956*/ 	.byte	0x04
	.zero		1


	//   ....[20]....
        /*0958*/ 	.word	0x00001460
        /*095c*/ 	.word	0x000000ff
        /*0960*/ 	.word	0x00050098
        /*0964*/ 	.short	0x0100
        /*0966*/ 	.byte	0x04
	.zero		1


	//   ....[21]....
        /*0968*/ 	.word	0x00001470
        /*096c*/ 	.word	0x000000ff
        /*0970*/ 	.word	0x000500a8
        /*0974*/ 	.short	0x0100
        /*0976*/ 	.byte	0x04
	.zero		1


	//   ....[22]....
        /*0978*/ 	.word	0x000015a0
        /*097c*/ 	.word	0x000000ff
        /*0980*/ 	.word	0x000500b0
        /*0984*/ 	.short	0x0100
        /*0986*/ 	.byte	0x04
	.zero		1


	//   ....[23]....
        /*0988*/ 	.word	0x000015b0
        /*098c*/ 	.word	0x000000ff
        /*0990*/ 	.word	0x000500c0
        /*0994*/ 	.short	0x0100
        /*0996*/ 	.byte	0x04
	.zero		1


	//   ....[24]....
        /*0998*/ 	.word	0x000015c0
        /*099c*/ 	.word	0x000000ff
        /*09a0*/ 	.word	0x000500b8
        /*09a4*/ 	.short	0x0100
        /*09a6*/ 	.byte	0x04
	.zero		1


	//   ....[25]....
        /*09a8*/ 	.word	0x000015d0
        /*09ac*/ 	.word	0x000000ff
        /*09b0*/ 	.word	0x000500c8
        /*09b4*/ 	.short	0x0100
        /*09b6*/ 	.byte	0x04
	.zero		1


	//   ....[26]....
        /*09b8*/ 	.word	0x000016c0
        /*09bc*/ 	.word	0x000000ff
        /*09c0*/ 	.word	0x000500d0
        /*09c4*/ 	.short	0x0100
        /*09c6*/ 	.byte	0x06
	.zero		1


	//   ....[27]....
        /*09c8*/ 	.word	0x000016d0
        /*09cc*/ 	.word	0x000000ff
        /*09d0*/ 	.word	0x000500d8
        /*09d4*/ 	.short	0x0100
        /*09d6*/ 	.byte	0x06
	.zero		1


	//   ....[28]....
        /*09d8*/ 	.word	0x00001b30
        /*09dc*/ 	.word	0x000000ff
        /*09e0*/ 	.word	0x00050000
        /*09e4*/ 	.short	0x010a
        /*09e6*/ 	.byte	0x16
	.zero		1


	//   ....[29]....
        /*09e8*/ 	.word	0x00001b70
        /*09ec*/ 	.word	0x000000ff
        /*09f0*/ 	.word	0x00050020
        /*09f4*/ 	.short	0x010a
        /*09f6*/ 	.byte	0x16
	.zero		1


	//   ....[30]....
        /*09f8*/ 	.word	0x00001c30
        /*09fc*/ 	.word	0x000000ff
        /*0a00*/ 	.word	0x00050058
        /*0a04*/ 	.short	0x010a
        /*0a06*/ 	.byte	0x16
	.zero		1


	//   ....[31]....
        /*0a08*/ 	.word	0x00002390
        /*0a0c*/ 	.word	0x000000ff
        /*0a10*/ 	.word	0x00050008
        /*0a14*/ 	.short	0x010a
        /*0a16*/ 	.byte	0x16
	.zero		1


	//   ....[32]....
        /*0a18*/ 	.word	0x00002410
        /*0a1c*/ 	.word	0x000000ff
        /*0a20*/ 	.word	0x00050068
        /*0a24*/ 	.short	0x010a
        /*0a26*/ 	.byte	0x16
	.zero		1


	//   ....[33]....
        /*0a28*/ 	.word	0x00002b50
        /*0a2c*/ 	.word	0x000000ff
        /*0a30*/ 	.word	0x00050028
        /*0a34*/ 	.short	0x010a
        /*0a36*/ 	.byte	0x16
	.zero		1


	//   ....[34]....
        /*0a38*/ 	.word	0x00002b90
        /*0a3c*/ 	.word	0x000000ff
        /*0a40*/ 	.word	0x000500a0
        /*0a44*/ 	.short	0x010a
        /*0a46*/ 	.byte	0x16
	.zero		1


	//   ....[35]....
        /*0a48*/ 	.word	0x00002bd0
        /*0a4c*/ 	.word	0x000000ff
        /*0a50*/ 	.word	0x00050058
        /*0a54*/ 	.short	0x010a
        /*0a56*/ 	.byte	0x16
	.zero		1


	//   ....[36]....
        /*0a58*/ 	.word	0x00003250
        /*0a5c*/ 	.word	0x000000ff
        /*0a60*/ 	.word	0x00050020
        /*0a64*/ 	.short	0x010a
        /*0a66*/ 	.byte	0x05
	.zero		1


	//   ....[37]....
        /*0a68*/ 	.word	0x00003b20
        /*0a6c*/ 	.word	0x000000ff
        /*0a70*/ 	.word	0x000500a8
        /*0a74*/ 	.short	0x010a
        /*0a76*/ 	.byte	0x26
	.zero		1


	//   ....[38]....
        /*0a78*/ 	.word	0x00003ba0
        /*0a7c*/ 	.word	0x000000ff
        /*0a80*/ 	.word	0x00050068
        /*0a84*/ 	.short	0x010a
        /*0a86*/ 	.byte	0x26
	.zero		1


	//   ....[39]....
        /*0a88*/ 	.word	0x00004950
        /*0a8c*/ 	.word	0x000000ff
        /*0a90*/ 	.word	0x00050020
        /*0a94*/ 	.short	0x010a
        /*0a96*/ 	.byte	0x04
	.zero		1


	//   ....[40]....
        /*0a98*/ 	.word	0x000049a0
        /*0a9c*/ 	.word	0x000000ff
        /*0aa0*/ 	.word	0x000500a0
        /*0aa4*/ 	.short	0x010a
        /*0aa6*/ 	.byte	0x26
	.zero		1


	//   ....[41]....
        /*0aa8*/ 	.word	0x00004a10
        /*0aac*/ 	.word	0x000000ff
        /*0ab0*/ 	.word	0x00050058
        /*0ab4*/ 	.short	0x010a
        /*0ab6*/ 	.byte	0x26
	.zero		1


	//   ....[42]....
        /*0ab8*/ 	.word	0x00005110
        /*0abc*/ 	.word	0x000000ff
        /*0ac0*/ 	.word	0x000500a8
        /*0ac4*/ 	.short	0x010a
        /*0ac6*/ 	.byte	0x15
	.zero		1


	//   ....[43]....
        /*0ac8*/ 	.word	0x00005180
        /*0acc*/ 	.word	0x000000ff
        /*0ad0*/ 	.word	0x00050068
        /*0ad4*/ 	.short	0x010a
        /*0ad6*/ 	.byte	0x15
	.zero		1


	//   ....[44]....
        /*0ad8*/ 	.word	0x00005860
        /*0adc*/ 	.word	0x00000011
        /*0ae0*/ 	.word	0x000500c0
        /*0ae4*/ 	.short	0x010a
        /*0ae6*/ 	.byte	0xff
	.zero		1


	//   ....[45]....
        /*0ae8*/ 	.word	0x0000a790
        /*0aec*/ 	.word	0x00000011
        /*0af0*/ 	.word	0x000500b0
        /*0af4*/ 	.short	0x0101
        /*0af6*/ 	.byte	0xff
	.zero		1


	//   ....[46]....
        /*0af8*/ 	.word	0x0000d370
        /*0afc*/ 	.word	0x00000011
        /*0b00*/ 	.word	0x000500c8
        /*0b04*/ 	.short	0x010a
        /*0b06*/ 	.byte	0xff
	.zero		1


	//   ....[47]....
        /*0b08*/ 	.word	0x0000d670
        /*0b0c*/ 	.word	0x00000011
        /*0b10*/ 	.word	0x000500b8
        /*0b14*/ 	.short	0x0101
        /*0b16*/ 	.byte	0xff
	.zero		1


	//   ....[48]....
        /*0b18*/ 	.word	0x0000d730
        /*0b1c*/ 	.word	0x000000ff
        /*0b20*/ 	.word	0x00050070
        /*0b24*/ 	.short	0x010a
        /*0b26*/ 	.byte	0x24
	.zero		1


	//   ....[49]....
        /*0b28*/ 	.word	0x0000d7b0
        /*0b2c*/ 	.word	0x000000ff
        /*0b30*/ 	.word	0x00000000
        /*0b34*/ 	.short	0x0101
        /*0b36*/ 	.byte	0x05
	.zero		1


	//   ....[50]....
        /*0b38*/ 	.word	0x0000d7e0
        /*0b3c*/ 	.word	0x000000ff
        /*0b40*/ 	.word	0x00050080
        /*0b44*/ 	.short	0x010a
        /*0b46*/ 	.byte	0x24
	.zero		1


	//   ....[51]....
        /*0b48*/ 	.word	0x0000db50
        /*0b4c*/ 	.word	0x000000ff
        /*0b50*/ 	.word	0x00050070
        /*0b54*/ 	.short	0x010a
        /*0b56*/ 	.byte	0x24
	.zero		1


	//   ....[52]....
        /*0b58*/ 	.word	0x0000dcb0
        /*0b5c*/ 	.word	0x000000ff
        /*0b60*/ 	.word	0x00050090
        /*0b64*/ 	.short	0x010a
        /*0b66*/ 	.byte	0x24
	.zero		1


	//   ....[53]....
        /*0b68*/ 	.word	0x00010b80
        /*0b6c*/ 	.word	0x000000ff
        /*0b70*/ 	.word	0x00000000
        /*0b74*/ 	.short	0x0101
        /*0b76*/ 	.byte	0x04
	.zero		1


	//   ....[54]....
        /*0b78*/ 	.word	0x00010c00
        /*0b7c*/ 	.word	0x000000ff
        /*0b80*/ 	.word	0x00000000
        /*0b84*/ 	.short	0x0101
        /*0b86*/ 	.byte	0x04
	.zero		1


	//   ....[55]....
        /*0b88*/ 	.word	0x00010c70
        /*0b8c*/ 	.word	0x000000ff
        /*0b90*/ 	.word	0x00050080
        /*0b94*/ 	.short	0x010a
        /*0b96*/ 	.byte	0x24
	.zero		1


	//   ....[56]....
        /*0b98*/ 	.word	0x00010f00
        /*0b9c*/ 	.word	0x000000ff
        /*0ba0*/ 	.word	0x00050098
        /*0ba4*/ 	.short	0x010a
        /*0ba6*/ 	.byte	0x24
	.zero		1


	//   ....[57]....
        /*0ba8*/ 	.word	0x00013db0
        /*0bac*/ 	.word	0x000000ff
        /*0bb0*/ 	.word	0x00000000
        /*0bb4*/ 	.short	0x0101
        /*0bb6*/ 	.byte	0x05
	.zero		1


	//   ....[58]....
        /*0bb8*/ 	.word	0x00013e50
        /*0bbc*/ 	.word	0x000000ff
        /*0bc0*/ 	.word	0x00000000
        /*0bc4*/ 	.short	0x0101
        /*0bc6*/ 	.byte	0x04
	.zero		1


	//   ....[59]....
        /*0bc8*/ 	.word	0x00013f00
        /*0bcc*/ 	.word	0x00000000
        /*0bd0*/ 	.word	0x00000000
        /*0bd4*/ 	.short	0x0101
        /*0bd6*/ 	.byte	0xff
	.zero		1


	//   ....[60]....
        /*0bd8*/ 	.word	0x00013f50
        /*0bdc*/ 	.word	0x00000017
        /*0be0*/ 	.word	0x00050070
        /*0be4*/ 	.short	0x010a
        /*0be6*/ 	.byte	0xff
	.zero		1


	//   ....[61]....
        /*0be8*/ 	.word	0x00013fc0
        /*0bec*/ 	.word	0x000000ff
        /*0bf0*/ 	.word	0x00000000
        /*0bf4*/ 	.short	0x0101
        /*0bf6*/ 	.byte	0x05
	.zero		1


	//   ....[62]....
        /*0bf8*/ 	.word	0x00014020
        /*0bfc*/ 	.word	0x00000017
        /*0c00*/ 	.word	0x00050090
        /*0c04*/ 	.short	0x010a
        /*0c06*/ 	.byte	0xff
	.zero		1


	//   ....[63]....
        /*0c08*/ 	.word	0x000140a0
        /*0c0c*/ 	.word	0x00000017
        /*0c10*/ 	.word	0x000500c0
        /*0c14*/ 	.short	0x010a
        /*0c16*/ 	.byte	0xff
	.zero		1


	//   ....[64]....
        /*0c18*/ 	.word	0x00017890
        /*0c1c*/ 	.word	0x00000000
        /*0c20*/ 	.word	0x00000000
        /*0c24*/ 	.short	0x0101
        /*0c26*/ 	.byte	0xff
	.zero		1


	//   ....[65]....
        /*0c28*/ 	.word	0x000178c0
        /*0c2c*/ 	.word	0x00000017
        /*0c30*/ 	.word	0x000500b0
        /*0c34*/ 	.short	0x0101
        /*0c36*/ 	.byte	0xff
	.zero		1


	//   ....[66]....
        /*0c38*/ 	.word	0x00017940
        /*0c3c*/ 	.word	0x00000017
        /*0c40*/ 	.word	0x00050080
        /*0c44*/ 	.short	0x010a
        /*0c46*/ 	.byte	0xff
	.zero		1


	//   ....[67]....
        /*0c48*/ 	.word	0x00017b00
        /*0c4c*/ 	.word	0x00000025
        /*0c50*/ 	.word	0x00000000
        /*0c54*/ 	.short	0x0101
        /*0c56*/ 	.byte	0xff
	.zero		1


	//   ....[68]....
        /*0c58*/ 	.word	0x00017b50
        /*0c5c*/ 	.word	0x00000017
        /*0c60*/ 	.word	0x00050098
        /*0c64*/ 	.short	0x010a
        /*0c66*/ 	.byte	0xff
	.zero		1


	//   ....[69]....
        /*0c68*/ 	.word	0x00017bd0
        /*0c6c*/ 	.word	0x00000017
        /*0c70*/ 	.word	0x000500c8
        /*0c74*/ 	.short	0x010a
        /*0c76*/ 	.byte	0xff
	.zero		1


	//   ....[70]....
        /*0c78*/ 	.word	0x0001b1e0
        /*0c7c*/ 	.word	0x00000003
        /*0c80*/ 	.word	0x00000000
        /*0c84*/ 	.short	0x0101
        /*0c86*/ 	.byte	0xff
	.zero		1


	//   ....[71]....
        /*0c88*/ 	.word	0x0001b210
        /*0c8c*/ 	.word	0x00000017
        /*0c90*/ 	.word	0x000500b8
        /*0c94*/ 	.short	0x0101
        /*0c96*/ 	.byte	0xff
	.zero		1


	//   ....[72]....
        /*0c98*/ 	.word	0x0001b420
        /*0c9c*/ 	.word	0x000000ff
        /*0ca0*/ 	.word	0x00000000
        /*0ca4*/ 	.short	0x010a
        /*0ca6*/ 	.byte	0x04
	.zero		1


	//   ....[73]....
        /*0ca8*/ 	.word	0x0001b730
        /*0cac*/ 	.word	0x000000ff
        /*0cb0*/ 	.word	0x00000000
        /*0cb4*/ 	.short	0x010a
        /*0cb6*/ 	.byte	0x04
	.zero		1


	//   ....[74]....
        /*0cb8*/ 	.word	0x0001c380
        /*0cbc*/ 	.word	0x000000ff
        /*0cc0*/ 	.word	0x00000000
        /*0cc4*/ 	.short	0x0101
        /*0cc6*/ 	.byte	0x04
	.zero		1


	//   ....[75]....
        /*0cc8*/ 	.word	0x0001c400
        /*0ccc*/ 	.word	0x000000ff
        /*0cd0*/ 	.word	0x00000000
        /*0cd4*/ 	.short	0x010a
        /*0cd6*/ 	.byte	0x07
	.zero		1


	//   ....[76]....
        /*0cd8*/ 	.word	0x0001c770
        /*0cdc*/ 	.word	0x000000ff
        /*0ce0*/ 	.word	0x00000000
        /*0ce4*/ 	.short	0x0101
        /*0ce6*/ 	.byte	0x04
	.zero		1


	//   ....[77]....
        /*0ce8*/ 	.word	0x0001f190
        /*0cec*/ 	.word	0x000000ff
        /*0cf0*/ 	.word	0x00000000
        /*0cf4*/ 	.short	0x0101
        /*0cf6*/ 	.byte	0x04
	.zero		1


	//   ....[78]....
        /*0cf8*/ 	.word	0x0001f310
        /*0cfc*/ 	.word	0x000000ff
        /*0d00*/ 	.word	0x00000000
        /*0d04*/ 	.short	0x010a
        /*0d06*/ 	.byte	0x04
	.zero		1


	//   ....[79]....
        /*0d08*/ 	.word	0x0001f970
        /*0d0c*/ 	.word	0x000000ff
        /*0d10*/ 	.word	0x00000000
        /*0d14*/ 	.short	0x010a
        /*0d16*/ 	.byte	0x04
	.zero		1


	//   ....[80]....
        /*0d18*/ 	.word	0x0001fd20
        /*0d1c*/ 	.word	0x000000ff
        /*0d20*/ 	.word	0x00000000
        /*0d24*/ 	.short	0x010a
        /*0d26*/ 	.byte	0x04
	.zero		1


	//   ....[81]....
        /*0d28*/ 	.word	0x00022160
        /*0d2c*/ 	.word	0x000000ff
        /*0d30*/ 	.word	0x00000000
        /*0d34*/ 	.short	0x0101
        /*0d36*/ 	.byte	0x04
	.zero		1


	//   ....[82]....
        /*0d38*/ 	.word	0x00022180
        /*0d3c*/ 	.word	0x00000003
        /*0d40*/ 	.word	0x00000000
        /*0d44*/ 	.short	0x010a
        /*0d46*/ 	.byte	0x05
	.zero		1


	//   ....[83]....
        /*0d48*/ 	.word	0x000248c0
        /*0d4c*/ 	.word	0x00000000
        /*0d50*/ 	.word	0x00000000
        /*0d54*/ 	.short	0x0101
        /*0d56*/ 	.byte	0x06
	.zero		1


	//   ....[84]....
        /*0d58*/ 	.word	0x00024ff0
        /*0d5c*/ 	.word	0x000000ff
        /*0d60*/ 	.word	0x00000000
        /*0d64*/ 	.short	0x0101
        /*0d66*/ 	.byte	0x04
	.zero		1


	//   ....[85]....
        /*0d68*/ 	.word	0x00025170
        /*0d6c*/ 	.word	0x000000ff
        /*0d70*/ 	.word	0x00000000
        /*0d74*/ 	.short	0x010a
        /*0d76*/ 	.byte	0x04
	.zero		1


	//   ....[86]....
        /*0d78*/ 	.word	0x00025790
        /*0d7c*/ 	.word	0x000000ff
        /*0d80*/ 	.word	0x00000000
        /*0d84*/ 	.short	0x010a
        /*0d86*/ 	.byte	0x04
	.zero		1


	//   ....[87]....
        /*0d88*/ 	.word	0x000259d0
        /*0d8c*/ 	.word	0x000000ff
        /*0d90*/ 	.word	0x00000000
        /*0d94*/ 	.short	0x0101
        /*0d96*/ 	.byte	0x04
	.zero		1


	//   ....[88]....
        /*0d98*/ 	.word	0x00025a70
        /*0d9c*/ 	.word	0x000000ff
        /*0da0*/ 	.word	0x00000000
        /*0da4*/ 	.short	0x010a
        /*0da6*/ 	.byte	0x04
	.zero		1


	//   ....[89]....
        /*0da8*/ 	.word	0x00025b30
        /*0dac*/ 	.word	0x000000ff
        /*0db0*/ 	.word	0x00000000
        /*0db4*/ 	.short	0x0101
        /*0db6*/ 	.byte	0x04
	.zero		1


	//   ....[90]....
        /*0db8*/ 	.word	0x00025ec0
        /*0dbc*/ 	.word	0x000000ff
        /*0dc0*/ 	.word	0x00050010
        /*0dc4*/ 	.short	0x010a
        /*0dc6*/ 	.byte	0x08
	.zero		1


	//   ....[91]....
        /*0dc8*/ 	.word	0x000261e0
        /*0dcc*/ 	.word	0x000000ff
        /*0dd0*/ 	.word	0x00050038
        /*0dd4*/ 	.short	0x010a
        /*0dd6*/ 	.byte	0x08
	.zero		1


	//   ....[92]....
        /*0dd8*/ 	.word	0x000264e0
        /*0ddc*/ 	.word	0x000000ff
        /*0de0*/ 	.word	0x00050018
        /*0de4*/ 	.short	0x010a
        /*0de6*/ 	.byte	0x08
	.zero		1


	//   ....[93]....
        /*0de8*/ 	.word	0x00026820
        /*0dec*/ 	.word	0x000000ff
        /*0df0*/ 	.word	0x00050040
        /*0df4*/ 	.short	0x010a
        /*0df6*/ 	.byte	0x08
	.zero		1


	//   ....[94]....
        /*0df8*/ 	.word	0x00026ca0
        /*0dfc*/ 	.word	0x000000ff
        /*0e00*/ 	.word	0x00050038
        /*0e04*/ 	.short	0x010a
        /*0e06*/ 	.byte	0x31
	.zero		1


	//   ....[95]....
        /*0e08*/ 	.word	0x00026fd0
        /*0e0c*/ 	.word	0x000000ff
        /*0e10*/ 	.word	0x00050038
        /*0e14*/ 	.short	0x010a
        /*0e16*/ 	.byte	0x31
	.zero		1


	//   ....[96]....
        /*0e18*/ 	.word	0x00027300
        /*0e1c*/ 	.word	0x000000ff
        /*0e20*/ 	.word	0x00050038
        /*0e24*/ 	.short	0x010a
        /*0e26*/ 	.byte	0x29
	.zero		1


	//   ....[97]....
        /*0e28*/ 	.word	0x00027640
        /*0e2c*/ 	.word	0x000000ff
        /*0e30*/ 	.word	0x00050038
        /*0e34*/ 	.short	0x010a
        /*0e36*/ 	.byte	0x29
	.zero		1


	//   ....[98]....
        /*0e38*/ 	.word	0x00027a10
        /*0e3c*/ 	.word	0x000000ff
        /*0e40*/ 	.word	0x00050038
        /*0e44*/ 	.short	0x010a
        /*0e46*/ 	.byte	0x29
	.zero		1


	//   ....[99]....
        /*0e48*/ 	.word	0x00027d50
        /*0e4c*/ 	.word	0x000000ff
        /*0e50*/ 	.word	0x00050038
        /*0e54*/ 	.short	0x010a
        /*0e56*/ 	.byte	0x21
	.zero		1


	//   ....[100]....
        /*0e58*/ 	.word	0x000282a0
        /*0e5c*/ 	.word	0x000000ff
        /*0e60*/ 	.word	0x000500b0
        /*0e64*/ 	.short	0x010a
        /*0e66*/ 	.byte	0x28
	.zero		1


	//   ....[101]....
        /*0e68*/ 	.word	0x00029580
        /*0e6c*/ 	.word	0x000000ff
        /*0e70*/ 	.word	0x000500b8
        /*0e74*/ 	.short	0x010a
        /*0e76*/ 	.byte	0x28
	.zero		1


	//   ....[102]....
        /*0e78*/ 	.word	0x0002afa0
        /*0e7c*/ 	.word	0x000000ff
        /*0e80*/ 	.word	0x00000000
        /*0e84*/ 	.short	0x0101
        /*0e86*/ 	.byte	0x04
	.zero		1


	//   ....[103]....
        /*0e88*/ 	.word	0x0002b020
        /*0e8c*/ 	.word	0x000000ff
        /*0e90*/ 	.word	0x00000000
        /*0e94*/ 	.short	0x0101
        /*0e96*/ 	.byte	0x04
	.zero		1


	//   ....[104]....
        /*0e98*/ 	.word	0x0002b2b0
        /*0e9c*/ 	.word	0x00000003
        /*0ea0*/ 	.word	0x00050000
        /*0ea4*/ 	.short	0x010a
        /*0ea6*/ 	.byte	0xff
	.zero		1


	//   ....[105]....
        /*0ea8*/ 	.word	0x0002b310
        /*0eac*/ 	.word	0x00000003
        /*0eb0*/ 	.word	0x00050020
        /*0eb4*/ 	.short	0x010a
        /*0eb6*/ 	.byte	0xff
	.zero		1


	//   ....[106]....
        /*0eb8*/ 	.word	0x0002b370
        /*0ebc*/ 	.word	0x00000004
        /*0ec0*/ 	.word	0x00050058
        /*0ec4*/ 	.short	0x010a
        /*0ec6*/ 	.byte	0xff
	.zero		1


	//   ....[107]....
        /*0ec8*/ 	.word	0x0002b3d0
        /*0ecc*/ 	.word	0x00000003
        /*0ed0*/ 	.word	0x00050008
        /*0ed4*/ 	.short	0x010a
        /*0ed6*/ 	.byte	0xff
	.zero		1


	//   ....[108]....
        /*0ed8*/ 	.word	0x0002b430
        /*0edc*/ 	.word	0x00000004
        /*0ee0*/ 	.word	0x00050068
        /*0ee4*/ 	.short	0x010a
        /*0ee6*/ 	.byte	0xff
	.zero		1


	//   ....[109]....
        /*0ee8*/ 	.word	0x0002b490
        /*0eec*/ 	.word	0x00000003
        /*0ef0*/ 	.word	0x00050028
        /*0ef4*/ 	.short	0x010a
        /*0ef6*/ 	.byte	0xff
	.zero		1


	//   ....[110]....
        /*0ef8*/ 	.word	0x0002b4f0
        /*0efc*/ 	.word	0x00000000
        /*0f00*/ 	.word	0x000500a0
        /*0f04*/ 	.short	0x010a
        /*0f06*/ 	.byte	0xff
	.zero		1


	//   ....[111]....
        /*0f08*/ 	.word	0x0002b550
        /*0f0c*/ 	.word	0x00000003
        /*0f10*/ 	.word	0x00050058
        /*0f14*/ 	.short	0x010a
        /*0f16*/ 	.byte	0xff
	.zero		1


	//   ....[112]....
        /*0f18*/ 	.word	0x0002b5b0
        /*0f1c*/ 	.word	0x00000004
        /*0f20*/ 	.word	0x00050020
        /*0f24*/ 	.short	0x010a
        /*0f26*/ 	.byte	0xff
	.zero		1


	//   ....[113]....
        /*0f28*/ 	.word	0x0002b610
        /*0f2c*/ 	.word	0x00000002
        /*0f30*/ 	.word	0x000500a8
        /*0f34*/ 	.short	0x010a
        /*0f36*/ 	.byte	0xff
	.zero		1


	//   ....[114]....
        /*0f38*/ 	.word	0x0002b670
        /*0f3c*/ 	.word	0x00000003
        /*0f40*/ 	.word	0x00050068
        /*0f44*/ 	.short	0x010a
        /*0f46*/ 	.byte	0xff
	.zero		1


	//   ....[115]....
        /*0f48*/ 	.word	0x0002b6d0
        /*0f4c*/ 	.word	0x00000002
        /*0f50*/ 	.word	0x00050020
        /*0f54*/ 	.short	0x010a
        /*0f56*/ 	.byte	0xff
	.zero		1


	//   ....[116]....
        /*0f58*/ 	.word	0x0002b730
        /*0f5c*/ 	.word	0x00000002
        /*0f60*/ 	.word	0x000500a0
        /*0f64*/ 	.short	0x010a
        /*0f66*/ 	.byte	0xff
	.zero		1


	//   ....[117]....
        /*0f68*/ 	.word	0x0002b790
        /*0f6c*/ 	.word	0x00000003
        /*0f70*/ 	.word	0x00050058
        /*0f74*/ 	.short	0x010a
        /*0f76*/ 	.byte	0xff
	.zero		1


	//   ....[118]....
        /*0f78*/ 	.word	0x0002b7f0
        /*0f7c*/ 	.word	0x00000002
        /*0f80*/ 	.word	0x000500a8
        /*0f84*/ 	.short	0x010a
        /*0f86*/ 	.byte	0xff
	.zero		1


	//   ....[119]....
        /*0f88*/ 	.word	0x0002b850
        /*0f8c*/ 	.word	0x00000002
        /*0f90*/ 	.word	0x00050068
        /*0f94*/ 	.short	0x010a
        /*0f96*/ 	.byte	0xff
	.zero		1


	//   ....[120]....
        /*0f98*/ 	.word	0x0002b8a0
        /*0f9c*/ 	.word	0x00000011
        /*0fa0*/ 	.word	0x000500c0
        /*0fa4*/ 	.short	0x010a
        /*0fa6*/ 	.byte	0xff
	.zero		1


	//   ....[121]....
        /*0fa8*/ 	.word	0x0002b8f0
        /*0fac*/ 	.word	0x00000011
        /*0fb0*/ 	.word	0x000500c8
        /*0fb4*/ 	.short	0x010a
        /*0fb6*/ 	.byte	0xff
	.zero		1


	//   ....[122]....
        /*0fb8*/ 	.word	0x0002b950
        /*0fbc*/ 	.word	0x00000000
        /*0fc0*/ 	.word	0x00050070
        /*0fc4*/ 	.short	0x010a
        /*0fc6*/ 	.byte	0xff
	.zero		1


	//   ....[123]....
        /*0fc8*/ 	.word	0x0002b9b0
        /*0fcc*/ 	.word	0x00000000
        /*0fd0*/ 	.word	0x00050080
        /*0fd4*/ 	.short	0x010a
        /*0fd6*/ 	.byte	0xff
	.zero		1


	//   ....[124]....
        /*0fd8*/ 	.word	0x0002ba10
        /*0fdc*/ 	.word	0x00000000
        /*0fe0*/ 	.word	0x00050070
        /*0fe4*/ 	.short	0x010a
        /*0fe6*/ 	.byte	0xff
	.zero		1


	//   ....[125]....
        /*0fe8*/ 	.word	0x0002ba70
        /*0fec*/ 	.word	0x00000000
        /*0ff0*/ 	.word	0x00050090
        /*0ff4*/ 	.short	0x010a
        /*0ff6*/ 	.byte	0xff
	.zero		1


	//   ....[126]....
        /*0ff8*/ 	.word	0x0002bad0
        /*0ffc*/ 	.word	0x00000000
        /*1000*/ 	.word	0x00050080
        /*1004*/ 	.short	0x010a
        /*1006*/ 	.byte	0xff
	.zero		1


	//   ....[127]....
        /*1008*/ 	.word	0x0002bb30
        /*100c*/ 	.word	0x00000000
        /*1010*/ 	.word	0x00050098
        /*1014*/ 	.short	0x010a
        /*1016*/ 	.byte	0xff
	.zero		1


	//   ....[128]....
        /*1018*/ 	.word	0x0002bb80
        /*101c*/ 	.word	0x00000017
        /*1020*/ 	.word	0x00050070
        /*1024*/ 	.short	0x010a
        /*1026*/ 	.byte	0xff
	.zero		1


	//   ....[129]....
        /*1028*/ 	.word	0x0002bbd0
        /*102c*/ 	.word	0x00000017
        /*1030*/ 	.word	0x00050090
        /*1034*/ 	.short	0x010a
        /*1036*/ 	.byte	0xff
	.zero		1


	//   ....[130]....
        /*1038*/ 	.word	0x0002bc20
        /*103c*/ 	.word	0x00000017
        /*1040*/ 	.word	0x000500c0
        /*1044*/ 	.short	0x010a
        /*1046*/ 	.byte	0xff
	.zero		1


	//   ....[131]....
        /*1048*/ 	.word	0x0002bc70
        /*104c*/ 	.word	0x00000017
        /*1050*/ 	.word	0x00050080
        /*1054*/ 	.short	0x010a
        /*1056*/ 	.byte	0xff
	.zero		1


	//   ....[132]....
        /*1058*/ 	.word	0x0002bcc0
        /*105c*/ 	.word	0x00000017
        /*1060*/ 	.word	0x00050098
        /*1064*/ 	.short	0x010a
        /*1066*/ 	.byte	0xff
	.zero		1


	//   ....[133]....
        /*1068*/ 	.word	0x0002bd10
        /*106c*/ 	.word	0x00000017
        /*1070*/ 	.word	0x000500c8
        /*1074*/ 	.short	0x010a
        /*1076*/ 	.byte	0xff
	.zero		1


	//   ....[134]....
        /*1078*/ 	.word	0x0002bd70
        /*107c*/ 	.word	0x00000000
        /*1080*/ 	.word	0x00000000
        /*1084*/ 	.short	0x010a
        /*1086*/ 	.byte	0xff
	.zero		1


	//   ....[135]....
        /*1088*/ 	.word	0x0002bdd0
        /*108c*/ 	.word	0x00000000
        /*1090*/ 	.word	0x00000000
        /*1094*/ 	.short	0x010a
        /*1096*/ 	.byte	0xff
	.zero		1


	//   ....[136]....
        /*1098*/ 	.word	0x0002be30
        /*109c*/ 	.word	0x00000004
        /*10a0*/ 	.word	0x00000000
        /*10a4*/ 	.short	0x010a
        /*10a6*/ 	.byte	0xff
	.zero		1


	//   ....[137]....
        /*10a8*/ 	.word	0x0002be90
        /*10ac*/ 	.word	0x00000005
        /*10b0*/ 	.word	0x00000000
        /*10b4*/ 	.short	0x010a
        /*10b6*/ 	.byte	0xff
	.zero		1


	//   ....[138]....
        /*10b8*/ 	.word	0x0002bef0
        /*10bc*/ 	.word	0x00000003
        /*10c0*/ 	.word	0x00000000
        /*10c4*/ 	.short	0x010a
        /*10c6*/ 	.byte	0xff
	.zero		1


	//   ....[139]....
        /*10c8*/ 	.word	0x0002bf50
        /*10cc*/ 	.word	0x00000000
        /*10d0*/ 	.word	0x00000000
        /*10d4*/ 	.short	0x010a
        /*10d6*/ 	.byte	0xff
	.zero		1


	//   ....[140]....
        /*10d8*/ 	.word	0x0002bfb0
        /*10dc*/ 	.word	0x00000003
        /*10e0*/ 	.word	0x00000000
        /*10e4*/ 	.short	0x010a
        /*10e6*/ 	.byte	0xff
	.zero		1


	//   ....[141]....
        /*10e8*/ 	.word	0x0002c010
        /*10ec*/ 	.word	0x00000003
        /*10f0*/ 	.word	0x00000000
        /*10f4*/ 	.short	0x010a
        /*10f6*/ 	.byte	0xff
	.zero		1


	//   ....[142]....
        /*10f8*/ 	.word	0x0002c070
        /*10fc*/ 	.word	0x00000003
        /*1100*/ 	.word	0x00000000
        /*1104*/ 	.short	0x010a
        /*1106*/ 	.byte	0xff
	.zero		1


	//   ....[143]....
        /*1108*/ 	.word	0x0002c0d0
        /*110c*/ 	.word	0x00000000
        /*1110*/ 	.word	0x00000000
        /*1114*/ 	.short	0x010a
        /*1116*/ 	.byte	0xff
	.zero		1


	//   ....[144]....
        /*1118*/ 	.word	0x0002c130
        /*111c*/ 	.word	0x00000000
        /*1120*/ 	.word	0x00050010
        /*1124*/ 	.short	0x010a
        /*1126*/ 	.byte	0xff
	.zero		1


	//   ....[145]....
        /*1128*/ 	.word	0x0002c190
        /*112c*/ 	.word	0x00000000
        /*1130*/ 	.word	0x00050038
        /*1134*/ 	.short	0x010a
        /*1136*/ 	.byte	0xff
	.zero		1


	//   ....[146]....
        /*1138*/ 	.word	0x0002c1f0
        /*113c*/ 	.word	0x00000000
        /*1140*/ 	.word	0x00050018
        /*1144*/ 	.short	0x010a
        /*1146*/ 	.byte	0xff
	.zero		1


	//   ....[147]....
        /*1148*/ 	.word	0x0002c250
        /*114c*/ 	.word	0x00000000
        /*1150*/ 	.word	0x00050040
        /*1154*/ 	.short	0x010a
        /*1156*/ 	.byte	0xff
	.zero		1


	//   ....[148]....
        /*1158*/ 	.word	0x0002c2b0
        /*115c*/ 	.word	0x00000000
        /*1160*/ 	.word	0x00050038
        /*1164*/ 	.short	0x010a
        /*1166*/ 	.byte	0xff
	.zero		1


	//   ....[149]....
        /*1168*/ 	.word	0x0002c310
        /*116c*/ 	.word	0x00000000
        /*1170*/ 	.word	0x00050038
        /*1174*/ 	.short	0x010a
        /*1176*/ 	.byte	0xff
	.zero		1


	//   ....[150]....
        /*1178*/ 	.word	0x0002c370
        /*117c*/ 	.word	0x00000000
        /*1180*/ 	.word	0x00050038
        /*1184*/ 	.short	0x010a
        /*1186*/ 	.byte	0xff
	.zero		1


	//   ....[151]....
        /*1188*/ 	.word	0x0002c3d0
        /*118c*/ 	.word	0x00000000
        /*1190*/ 	.word	0x00050038
        /*1194*/ 	.short	0x010a
        /*1196*/ 	.byte	0xff
	.zero		1


	//   ....[152]....
        /*1198*/ 	.word	0x0002c430
        /*119c*/ 	.word	0x00000000
        /*11a0*/ 	.word	0x00050038
        /*11a4*/ 	.short	0x010a
        /*11a6*/ 	.byte	0xff
	.zero		1


	//   ....[153]....
        /*11a8*/ 	.word	0x0002c490
        /*11ac*/ 	.word	0x00000000
        /*11b0*/ 	.word	0x00050038
        /*11b4*/ 	.short	0x010a
        /*11b6*/ 	.byte	0xff
	.zero		1


	//   ....[154]....
        /*11b8*/ 	.word	0x0002c4f0
        /*11bc*/ 	.word	0x00000003
        /*11c0*/ 	.word	0x000500b0
        /*11c4*/ 	.short	0x010a
        /*11c6*/ 	.byte	0xff
	.zero		1


	//   ....[155]....
        /*11c8*/ 	.word	0x0002c550
        /*11cc*/ 	.word	0x00000003
        /*11d0*/ 	.word	0x000500b8
        /*11d4*/ 	.short	0x010a
        /*11d6*/ 	.byte	0xff
	.zero		1


	//----- nvinfo : EIATTR_NUM_MBARRIERS
	.align		4
.L_66:
        /*11d8*/ 	.byte	0x03, 0x38
        /*11da*/ 	.short	0x001c


	//----- nvinfo : EIATTR_EXIT_INSTR_OFFSETS
	.align		4
        /*11dc*/ 	.byte	0x04, 0x1c
        /*11de*/ 	.short	(.L_68 - .L_67)


	//   ....[0]....
.L_67:
        /*11e0*/ 	.word	0x000017c0


	//   ....[1]....
        /*11e4*/ 	.word	0x00001a40


	//   ....[2]....
        /*11e8*/ 	.word	0x000056d0


	//   ....[3]....
        /*11ec*/ 	.word	0x00005710


	//   ....[4]....
        /*11f0*/ 	.word	0x00005780


	//   ....[5]....
        /*11f4*/ 	.word	0x0000d680


	//   ....[6]....
        /*11f8*/ 	.word	0x0001b220


	//   ....[7]....
        /*11fc*/ 	.word	0x0001b2c0


	//   ....[8]....
        /*1200*/ 	.word	0x00025b40


	//   ....[9]....
        /*1204*/ 	.word	0x00025bd0


	//   ....[10]....
        /*1208*/ 	.word	0x00025c70


	//   ....[11]....
        /*120c*/ 	.word	0x00026ae0


	//   ....[12]....
        /*1210*/ 	.word	0x000279a0


	//   ....[13]....
        /*1214*/ 	.word	0x00027de0


	//   ....[14]....
        /*1218*/ 	.word	0x00028010


	//   ....[15]....
        /*121c*/ 	.word	0x00028080


	//   ....[16]....
        /*1220*/ 	.word	0x0002b290


	//----- nvinfo : EIATTR_INDIRECT_BRANCH_TARGETS
	.align		4
.L_68:
        /*1224*/ 	.byte	0x04, 0x34
        /*1226*/ 	.short	(.L_70 - .L_69)


	//   ....[0]....
.L_69:
        /*1228*/ 	.word	.L_x_524@srel
        /*122c*/ 	.short	0x0
        /*122e*/ 	.short	0x0
        /*1230*/ 	.word	0x3
        /*1234*/ 	.word	.L_x_525@srel
        /*1238*/ 	.word	.L_x_526@srel
        /*123c*/ 	.word	.L_x_527@srel


	//----- nvinfo : EIATTR_MAX_THREADS
	.align		4
.L_70:
        /*1240*/ 	.byte	0x04, 0x05
        /*1242*/ 	.short	(.L_72 - .L_71)
.L_71:
        /*1244*/ 	.word	0x00000200
        /*1248*/ 	.word	0x00000001
        /*124c*/ 	.word	0x00000001


	//----- nvinfo : EIATTR_CRS_STACK_SIZE
	.align		4
.L_72:
        /*1250*/ 	.byte	0x04, 0x1e
        /*1252*/ 	.short	(.L_74 - .L_73)
.L_73:
        /*1254*/ 	.word	0x00000000


	//----- nvinfo : EIATTR_CBANK_PARAM_SIZE
	.align		4
.L_74:
        /*1258*/ 	.byte	0x03, 0x19
        /*125a*/ 	.short	0x0600


	//----- nvinfo : EIATTR_PARAM_CBANK
	.align		4
        /*125c*/ 	.byte	0x04, 0x0a
        /*125e*/ 	.short	(.L_76 - .L_75)
	.align		4
.L_75:
        /*1260*/ 	.word	index@(.nv.constant0._ZN7cutlass13device_kernelINS_4fmha6kernel36Sm100FmhaFwdKernelTmaWarpspecializedIN4cute5tupleIJiiiNS5_IJNS5_IJiiEEEiEEEEEENS1_10collective38Sm100FmhaFwdMainloopTmaWarpspecializedINS_6half_tEffNS5_IJNS4_1CILi256EEENSC_ILi128EEESD_EEENS5_IJiNSC_ILi1EEES7_EEENS5_IJiSG_NS5_IJNS5_IJNSC_ILi0EEEiEEEiEEEEEESL_NS9_12ResidualMaskENS5_IJNSC_ILi2EEESG_SG_EEENSC_ILb0EEEEENS9_38Sm100FmhaFwdEpilogueTmaWarpspecializedISB_fNS5_IJSE_SD_SE_EEESH_NS5_IJSG_S7_EEESP_EENS2_23IndividualTileSchedulerENS2_41Sm100FmhaCtxKernelWarpspecializedScheduleEEEEEvNT_6ParamsE)
        /*1264*/ 	.short	0x0380
        /*1266*/ 	.short	0x0600


	//----- nvinfo : EIATTR_SW_WAR
	.align		4
.L_76:
        /*1268*/ 	.byte	0x04, 0x36
        /*126a*/ 	.short	(.L_78 - .L_77)
.L_77:
        /*126c*/ 	.word	0x00000008
.L_78:


//--------------------- .nv.callgraph             --------------------------
	.section	.nv.callgraph,"",@"SHT_CUDA_CALLGRAPH"
	.align	4
	.sectionentsize	8
	.align		4
        /*0000*/ 	.word	0x00000000
	.align		4
        /*0004*/ 	.word	0xffffffff
	.align		4
        /*0008*/ 	.word	index@(_ZN7cutlass13device_kernelINS_4fmha6kernel36Sm100FmhaFwdKernelTmaWarpspecializedIN4cute5tupleIJiiiNS5_IJNS5_IJiiEEEiEEEEEENS1_10collective38Sm100FmhaFwdMainloopTmaWarpspecializedINS_6half_tEffNS5_IJNS4_1CILi256EEENSC_ILi128EEESD_EEENS5_IJiNSC_ILi1EEES7_EEENS5_IJiSG_NS5_IJNS5_IJNSC_ILi0EEEiEEEiEEEEEESL_NS9_12ResidualMaskENS5_IJNSC_ILi2EEESG_SG_EEENSC_ILb0EEEEENS9_38Sm100FmhaFwdEpilogueTmaWarpspecializedISB_fNS5_IJSE_SD_SE_EEESH_NS5_IJSG_S7_EEESP_EENS2_23IndividualTileSchedulerENS2_41Sm100FmhaCtxKernelWarpspecializedScheduleEEEEEvNT_6ParamsE)
	.align		4
        /*000c*/ 	.word	index@(__assertfail)
	.align		4
        /*0010*/ 	.word	index@(_ZN7cutlass13device_kernelINS_4fmha6kernel36Sm100FmhaFwdKernelTmaWarpspecializedIN4cute5tupleIJiiiNS5_IJNS5_IJiiEEEiEEEEEENS1_10collective38Sm100FmhaFwdMainloopTmaWarpspecializedINS_6half_tEffNS5_IJNS4_1CILi256EEENSC_ILi128EEESD_EEENS5_IJiNSC_ILi1EEES7_EEENS5_IJiSG_NS5_IJNS5_IJNSC_ILi0EEEiEEEiEEEEEESL_NS9_12ResidualMaskENS5_IJNSC_ILi2EEESG_SG_EEENSC_ILb0EEEEENS9_38Sm100FmhaFwdEpilogueTmaWarpspecializedISB_fNS5_IJSE_SD_SE_EEESH_NS5_IJSG_S7_EEESP_EENS2_23IndividualTileSchedulerENS2_41Sm100FmhaCtxKernelWarpspecializedScheduleEEEEEvNT_6ParamsE)
	.align		4
        /*0014*/ 	.word	index@(vprintf)
	.align		4
        /*0018*/ 	.word	0x00000000
	.align		4
        /*001c*/ 	.word	0xfffffffe
	.align		4
        /*0020*/ 	.word	0x00000000
	.align		4
        /*0024*/ 	.word	0xfffffffd
	.align		4
        /*0028*/ 	.word	0x00000000
	.align		4
        /*002c*/ 	.word	0xfffffffc


//--------------------- .nv.constant4             --------------------------
	.section	.nv.constant4,"a",@progbits
	.align	8
	.align		8
.nv.constant4:
        /*0000*/ 	.dword	vprintf
	.align		8
        /*0008*/ 	.dword	__assertfail
	.align		8
        /*0010*/ 	.dword	__unnamed_1
	.align		8
        /*0018*/ 	.dword	__unnamed_2
	.align		8
        /*0020*/ 	.dword	__unnamed_3
	.align		8
        /*0028*/ 	.dword	__unnamed_4
	.align		8
        /*0030*/ 	.dword	__unnamed_5
	.align		8
        /*0038*/ 	.dword	__unnamed_6
	.align		8
        /*0040*/ 	.dword	__unnamed_7
	.align		8
        /*0048*/ 	.dword	_ZN39_INTERNAL_2daff4f0_4_k_cu_d0184163_36904cuda3std3__45__cpo5beginE
	.align		8
        /*0050*/ 	.dword	_ZN39_INTERNAL_2daff4f0_4_k_cu_d0184163_36904cuda3std3__45__cpo3endE
	.align		8
        /*0058*/ 	.dword	_ZN39_INTERNAL_2daff4f0_4_k_cu_d0184163_36904cuda3std3__45__cpo6cbeginE
	.align		8
        /*0060*/ 	.dword	_ZN39_INTERNAL_2daff4f0_4_k_cu_d0184163_36904cuda3std3__45__cpo4cendE
	.align		8
        /*0068*/ 	.dword	_ZN39_INTERNAL_2daff4f0_4_k_cu_d0184163_36904cuda3std3__441_GLOBAL__N__2daff4f0_4_k_cu_d0184163_36906ignoreE
	.align		8
        /*0070*/ 	.dword	_ZN39_INTERNAL_2daff4f0_4_k_cu_d0184163_36904cuda3std3__419piecewise_constructE
	.align		8
        /*0078*/ 	.dword	_ZN39_INTERNAL_2daff4f0_4_k_cu_d0184163_36904cuda3std3__48in_placeE
	.align		8
        /*0080*/ 	.dword	_ZN39_INTERNAL_2daff4f0_4_k_cu_d0184163_36904cuda3std6ranges3__45__cpo4swapE
	.align		8
        /*0088*/ 	.dword	_ZN39_INTERNAL_2daff4f0_4_k_cu_d0184163_36904cuda3std6ranges3__45__cpo9iter_moveE
	.align		8
        /*0090*/ 	.dword	_ZN39_INTERNAL_2daff4f0_4_k_cu_d0184163_36904cute7productE
	.align		8
        /*0098*/ 	.dword	_ZN39_INTERNAL_2daff4f0_4_k_cu_d0184163_36904cute1_E
	.align		8
        /*00a0*/ 	.dword	$str$22
	.align		8
        /*00a8*/ 	.dword	$str$23
	.align		8
        /*00b0*/ 	.dword	$str$26
	.align		8
        /*00b8*/ 	.dword	$str$27
	.align		8
        /*00c0*/ 	.dword	$str$28
	.align		8
        /*00c8*/ 	.dword	$str$29
	.align		8
        /*00d0*/ 	.dword	$str$30
	.align		8
        /*00d8*/ 	.dword	$str$31
	.align		8
        /*00e0*/ 	.dword	$str$32
	.align		8
        /*00e8*/ 	.dword	$str$33
	.align		8
        /*00f0*/ 	.dword	$str$34
	.align		8
        /*00f8*/ 	.dword	$str$35
	.align		8
        /*0100*/ 	.dword	$str$36
	.align		8
        /*0108*/ 	.dword	$str$37


//--------------------- .nv.constant2._ZN7cutlass13device_kernelINS_4fmha6kernel36Sm100FmhaFwdKernelTmaWarpspecializedIN4cute5tupleIJiiiNS5_IJNS5_IJiiEEEiEEEEEENS1_10collective38Sm100FmhaFwdMainloopTmaWarpspecializedINS_6half_tEffNS5_IJNS4_1CILi256EEENSC_ILi128EEESD_EEENS5_IJiNSC_ILi1EEES7_EEENS5_IJiSG_NS5_IJNS5_IJNSC_ILi0EEEiEEEiEEEEEESL_NS9_12ResidualMaskENS5_IJNSC_ILi2EEESG_SG_EEENSC_ILb0EEEEENS9_38Sm100FmhaFwdEpilogueTmaWarpspecializedISB_fNS5_IJSE_SD_SE_EEESH_NS5_IJSG_S7_EEESP_EENS2_23IndividualTileSchedulerENS2_41Sm100FmhaCtxKernelWarpspecializedScheduleEEEEEvNT_6ParamsE --------------------------
	.section	.nv.constant2._ZN7cutlass13device_kernelINS_4fmha6kernel36Sm100FmhaFwdKernelTmaWarpspecializedIN4cute5tupleIJiiiNS5_IJNS5_IJiiEEEiEEEEEENS1_10collective38Sm100FmhaFwdMainloopTmaWarpspecializedINS_6half_tEffNS5_IJNS4_1CILi256EEENSC_ILi128EEESD_EEENS5_IJiNSC_ILi1EEES7_EEENS5_IJiSG_NS5_IJNS5_IJNSC_ILi0EEEiEEEiEEEEEESL_NS9_12ResidualMaskENS5_IJNSC_ILi2EEESG_SG_EEENSC_ILb0EEEEENS9_38Sm100FmhaFwdEpilogueTmaWarpspecializedISB_fNS5_IJSE_SD_SE_EEESH_NS5_IJSG_S7_EEESP_EENS2_23IndividualTileSchedulerENS2_41Sm100FmhaCtxKernelWarpspecializedScheduleEEEEEvNT_6ParamsE,"a",@progbits
	.sectionflags	@""
	.align	4
.nv.constant2._ZN7cutlass13device_kernelINS_4fmha6kernel36Sm100FmhaFwdKernelTmaWarpspecializedIN4cute5tupleIJiiiNS5_IJNS5_IJiiEEEiEEEEEENS1_10collective38Sm100FmhaFwdMainloopTmaWarpspecializedINS_6half_tEffNS5_IJNS4_1CILi256EEENSC_ILi128EEESD_EEENS5_IJiNSC_ILi1EEES7_EEENS5_IJiSG_NS5_IJNS5_IJNSC_ILi0EEEiEEEiEEEEEESL_NS9_12ResidualMaskENS5_IJNSC_ILi2EEESG_SG_EEENSC_ILb0EEEEENS9_38Sm100FmhaFwdEpilogueTmaWarpspecializedISB_fNS5_IJSE_SD_SE_EEESH_NS5_IJSG_S7_EEESP_EENS2_23IndividualTileSchedulerENS2_41Sm100FmhaCtxKernelWarpspecializedScheduleEEEEEvNT_6ParamsE:
        /*0000*/ 	.byte	0xe0, 0x5b, 0x02, 0x00, 0x20, 0x80, 0x02, 0x00, 0xb0, 0x5b, 0x02, 0x00


//--------------------- .text._ZN7cutlass13device_kernelINS_4fmha6kernel36Sm100FmhaFwdKernelTmaWarpspecializedIN4cute5tupleIJiiiNS5_IJNS5_IJiiEEEiEEEEEENS1_10collective38Sm100FmhaFwdMainloopTmaWarpspecializedINS_6half_tEffNS5_IJNS4_1CILi256EEENSC_ILi128EEESD_EEENS5_IJiNSC_ILi1EEES7_EEENS5_IJiSG_NS5_IJNS5_IJNSC_ILi0EEEiEEEiEEEEEESL_NS9_12ResidualMaskENS5_IJNSC_ILi2EEESG_SG_EEENSC_ILb0EEEEENS9_38Sm100FmhaFwdEpilogueTmaWarpspecializedISB_fNS5_IJSE_SD_SE_EEESH_NS5_IJSG_S7_EEESP_EENS2_23IndividualTileSchedulerENS2_41Sm100FmhaCtxKernelWarpspecializedScheduleEEEEEvNT_6ParamsE --------------------------
	.section	.text._ZN7cutlass13device_kernelINS_4fmha6kernel36Sm100FmhaFwdKernelTmaWarpspecializedIN4cute5tupleIJiiiNS5_IJNS5_IJiiEEEiEEEEEENS1_10collective38Sm100FmhaFwdMainloopTmaWarpspecializedINS_6half_tEffNS5_IJNS4_1CILi256EEENSC_ILi128EEESD_EEENS5_IJiNSC_ILi1EEES7_EEENS5_IJiSG_NS5_IJNS5_IJNSC_ILi0EEEiEEEiEEEEEESL_NS9_12ResidualMaskENS5_IJNSC_ILi2EEESG_SG_EEENSC_ILb0EEEEENS9_38Sm100FmhaFwdEpilogueTmaWarpspecializedISB_fNS5_IJSE_SD_SE_EEESH_NS5_IJSG_S7_EEESP_EENS2_23IndividualTileSchedulerENS2_41Sm100FmhaCtxKernelWarpspecializedScheduleEEEEEvNT_6ParamsE,"ax",@progbits
	.align	128
.text._ZN7cutlass13device_kernelINS_4fmha6kernel36Sm100FmhaFwdKernelTmaWarpspecializedIN4cute5tupleIJiiiNS5_IJNS5_IJiiEEEiEEEEEENS1_10collective38Sm100FmhaFwdMainloopTmaWarpspecializedINS_6half_tEffNS5_IJNS4_1CILi256EEENSC_ILi128EEESD_EEENS5_IJiNSC_ILi1EEES7_EEENS5_IJiSG_NS5_IJNS5_IJNSC_ILi0EEEiEEEiEEEEEESL_NS9_12ResidualMaskENS5_IJNSC_ILi2EEESG_SG_EEENSC_ILb0EEEEENS9_38Sm100FmhaFwdEpilogueTmaWarpspecializedISB_fNS5_IJSE_SD_SE_EEESH_NS5_IJSG_S7_EEESP_EENS2_23IndividualTileSchedulerENS2_41Sm100FmhaCtxKernelWarpspecializedScheduleEEEEEvNT_6ParamsE:
        .type           _ZN7cutlass13device_kernelINS_4fmha6kernel36Sm100FmhaFwdKernelTmaWarpspecializedIN4cute5tupleIJiiiNS5_IJNS5_IJiiEEEiEEEEEENS1_10collective38Sm100FmhaFwdMainloopTmaWarpspecializedINS_6half_tEffNS5_IJNS4_1CILi256EEENSC_ILi128EEESD_EEENS5_IJiNSC_ILi1EEES7_EEENS5_IJiSG_NS5_IJNS5_IJNSC_ILi0EEEiEEEiEEEEEESL_NS9_12ResidualMaskENS5_IJNSC_ILi2EEESG_SG_EEENSC_ILb0EEEEENS9_38Sm100FmhaFwdEpilogueTmaWarpspecializedISB_fNS5_IJSE_SD_SE_EEESH_NS5_IJSG_S7_EEESP_EENS2_23IndividualTileSchedulerENS2_41Sm100FmhaCtxKernelWarpspecializedScheduleEEEEEvNT_6ParamsE,@function
        .size           _ZN7cutlass13device_kernelINS_4fmha6kernel36Sm100FmhaFwdKernelTmaWarpspecializedIN4cute5tupleIJiiiNS5_IJNS5_IJiiEEEiEEEEEENS1_10collective38Sm100FmhaFwdMainloopTmaWarpspecializedINS_6half_tEffNS5_IJNS4_1CILi256EEENSC_ILi128EEESD_EEENS5_IJiNSC_ILi1EEES7_EEENS5_IJiSG_NS5_IJNS5_IJNSC_ILi0EEEiEEEiEEEEEESL_NS9_12ResidualMaskENS5_IJNSC_ILi2EEESG_SG_EEENSC_ILb0EEEEENS9_38Sm100FmhaFwdEpilogueTmaWarpspecializedISB_fNS5_IJSE_SD_SE_EEESH_NS5_IJSG_S7_EEESP_EENS2_23IndividualTileSchedulerENS2_41Sm100FmhaCtxKernelWarpspecializedScheduleEEEEEvNT_6ParamsE,(.L_x_528 - _ZN7cutlass13device_kernelINS_4fmha6kernel36Sm100FmhaFwdKernelTmaWarpspecializedIN4cute5tupleIJiiiNS5_IJNS5_IJiiEEEiEEEEEENS1_10collective38Sm100FmhaFwdMainloopTmaWarpspecializedINS_6half_tEffNS5_IJNS4_1CILi256EEENSC_ILi128EEESD_EEENS5_IJiNSC_ILi1EEES7_EEENS5_IJiSG_NS5_IJNS5_IJNSC_ILi0EEEiEEEiEEEEEESL_NS9_12ResidualMaskENS5_IJNSC_ILi2EEESG_SG_EEENSC_ILb0EEEEENS9_38Sm100FmhaFwdEpilogueTmaWarpspecializedISB_fNS5_IJSE_SD_SE_EEESH_NS5_IJSG_S7_EEESP_EENS2_23IndividualTileSchedulerENS2_41Sm100FmhaCtxKernelWarpspecializedScheduleEEEEEvNT_6ParamsE)
        .other          _ZN7cutlass13device_kernelINS_4fmha6kernel36Sm100FmhaFwdKernelTmaWarpspecializedIN4cute5tupleIJiiiNS5_IJNS5_IJiiEEEiEEEEEENS1_10collective38Sm100FmhaFwdMainloopTmaWarpspecializedINS_6half_tEffNS5_IJNS4_1CILi256EEENSC_ILi128EEESD_EEENS5_IJiNSC_ILi1EEES7_EEENS5_IJiSG_NS5_IJNS5_IJNSC_ILi0EEEiEEEiEEEEEESL_NS9_12ResidualMaskENS5_IJNSC_ILi2EEESG_SG_EEENSC_ILb0EEEEENS9_38Sm100FmhaFwdEpilogueTmaWarpspecializedISB_fNS5_IJSE_SD_SE_EEESH_NS5_IJSG_S7_EEESP_EENS2_23IndividualTileSchedulerENS2_41Sm100FmhaCtxKernelWarpspecializedScheduleEEEEEvNT_6ParamsE,@"STO_CUDA_ENTRY STV_DEFAULT"
_ZN7cutlass13device_kernelINS_4fmha6kernel36Sm100FmhaFwdKernelTmaWarpspecializedIN4cute5tupleIJiiiNS5_IJNS5_IJiiEEEiEEEEEENS1_10collective38Sm100FmhaFwdMainloopTmaWarpspecializedINS_6half_tEffNS5_IJNS4_1CILi256EEENSC_ILi128EEESD_EEENS5_IJiNSC_ILi1EEES7_EEENS5_IJiSG_NS5_IJNS5_IJNSC_ILi0EEEiEEEiEEEEEESL_NS9_12ResidualMaskENS5_IJNSC_ILi2EEESG_SG_EEENSC_ILb0EEEEENS9_38Sm100FmhaFwdEpilogueTmaWarpspecializedISB_fNS5_IJSE_SD_SE_EEESH_NS5_IJSG_S7_EEESP_EENS2_23IndividualTileSchedulerENS2_41Sm100FmhaCtxKernelWarpspecializedScheduleEEEEEvNT_6ParamsE:
[----:B------:R-:W1:Y:S02]  /*0000*/  LDC R1, c[0x0][0x37c] ;  /* 0x0000df00ff017b82 */ /* 0x000e640000000800 */
[----:B-1----:R-:W-:Y:S01]  /*0010*/  IADD3 R1, PT, PT, R1, -0xc8, RZ ;  /* 0xffffff3801017810 */ /* 0x002fe20007ffe0ff */
[----:B------:R-:W1:Y:S01]  /*0020*/  S2R R16, SR_TID.X ;  /* 0x0000000000107919 */ /* 0x000e620000002100 */
[----:B------:R-:W2:Y:S01]  /*0030*/  LDCU UR5, c[0x0][0x2f8] ;  /* 0x00005f00ff0577ac */ /* 0x000ea20008000800 */
[----:B------:R-:W3:Y:S01]  /*0040*/  LDCU UR4, c[0x0][0x2fc] ;  /* 0x00005f80ff0477ac */ /* 0x000ee20008000800 */
[----:B------:R-:W-:Y:S02]  /*0050*/  UPLOP3.LUT UP2, UPT, UPT, UPT, UPT, 0x40, 0x4 ;  /* 0x000000000004789c */ /* 0x000fe40003f4e870 */
[----:B------:R-:W-:Y:S02]  /*0060*/  UPLOP3.LUT UP1, UPT, UPT, UPT, UPT, 0x80, 0x8 ;  /* 0x000000000008789c */ /* 0x000fe40003f2f070 */
[----:B------:R-:W-:-:S02]  /*0070*/  UP2UR UR41, UPR, URZ, 0x4 ;  /* 0x00000004ff297883 */ /* 0x000fc40008000000 */
[----:B------:R-:W-:Y:S02]  /*0080*/  UPLOP3.LUT UP2, UPT, UPT, UPT, UPT, 0x80, 0x8 ;  /* 0x000000000008789c */ /* 0x000fe40003f4f070 */
[----:B------:R-:W-:Y:S01]  /*0090*/  UPLOP3.LUT UP0, UPT, UPT, UPT, UPT, 0x40, 0x4 ;  /* 0x000000000004789c */ /* 0x000fe20003f0e870 */
[----:B--2---:R-:W-:Y:S01]  /*00a0*/  IADD3 R23, P0, PT, R1, UR5, RZ ;  /* 0x0000000501177c10 */ /* 0x004fe2000ff1e0ff */
[----:B------:R-:W-:Y:S02]  /*00b0*/  UPLOP3.LUT UP6, UPT, UPT, UPT, UPT, 0x40, 0x4 ;  /* 0x000000000004789c */ /* 0x000fe40003fce870 */
[----:B------:R-:W-:Y:S02]  /*00c0*/  UPLOP3.LUT UP5, UPT, UPT, UPT, UPT, 0x40, 0x4 ;  /* 0x000000000004789c */ /* 0x000fe40003fae870 */
[----:B------:R-:W-:Y:S01]  /*00d0*/  UPLOP3.LUT UP4, UPT, UPT, UPT, UPT, 0x40, 0x4 ;  /* 0x000000000004789c */ /* 0x000fe20003f8e870 */
[----:B---3--:R-:W-:Y:S01]  /*00e0*/  IMAD.X R22, RZ, RZ, UR4, P0 ;  /* 0x00000004ff167e24 */ /* 0x008fe200080e06ff */
[----:B------:R-:W-:Y:S01]  /*00f0*/  UP2UR UR40, UPR, URZ, 0x4 ;  /* 0x00000004ff287883 */ /* 0x000fe20008000000 */
[----:B-1----:R-:W-:-:S05]  /*0100*/  SHF.R.U32.HI R17, RZ, 0x5, R16 ;  /* 0x00000005ff117819 */ /* 0x002fca0000011610 */
[----:B------:R-:W1:Y:S02]  /*0110*/  SHFL.IDX PT, R0, R17, RZ, 0x1f ;  /* 0x00001fff11007589 */ /* 0x000e6400000e0000 */
[----:B-1----:R-:W-:-:S04]  /*0120*/  SHF.R.S32.HI R3, RZ, 0x1f, R0 ;  /* 0x0000001fff037819 */ /* 0x002fc80000011400 */
[----:B------:R-:W-:-:S04]  /*0130*/  LEA.HI R2, R3, R0, RZ, 0x2 ;  /* 0x0000000003027211 */ /* 0x000fc800078f10ff */
[----:B------:R-:W-:-:S04]  /*0140*/  SHF.R.S32.HI R2, RZ, 0x2, R2 ;  /* 0x00000002ff027819 */ /* 0x000fc80000011402 */
[----:B------:R-:W-:-:S13]  /*0150*/  ISETP.NE.AND P1, PT, R2, RZ, PT ;  /* 0x000000ff0200720c */ /* 0x000fda0003f25270 */
[----:B------:R-:W-:Y:S05]  /*0160*/  @!P1 BRA `(.L_x_0) ;  /* 0x0000000400249947 */ /* 0x000fea0003800000 */
[----:B------:R-:W-:-:S13]  /*0170*/  ISETP.NE.AND P0, PT, R2, 0x2, PT ;  /* 0x000000020200780c */ /* 0x000fda0003f05270 */
[----:B------:R-:W-:Y:S05]  /*0180*/  @!P0 BRA `(.L_x_1) ;  /* 0x0000000000f48947 */ /* 0x000fea0003800000 */
[----:B------:R-:W-:-:S13]  /*0190*/  ISETP.NE.AND P0, PT, R2, 0x1, PT ;  /* 0x000000010200780c */ /* 0x000fda0003f05270 */
[----:B------:R-:W-:Y:S05]  /*01a0*/  @P0 BRA `(.L_x_2) ;  /* 0x00000000002c0947 */ /* 0x000fea0003800000 */
[----:B------:R-:W-:Y:S01]  /*01b0*/  HFMA2 R2, -RZ, RZ, 0, 5.9604644775390625e-08 ;  /* 0x00000001ff027431 */ /* 0x000fe200000001ff */
[----:B------:R-:W-:Y:S02]  /*01c0*/  UPLOP3.LUT UP3, UPT, UPT, UPT, UPT, 0x40, 0x4 ;  /* 0x000000000004789c */ /* 0x000fe40003f6e870 */
[----:B------:R-:W-:Y:S02]  /*01d0*/  UPLOP3.LUT UP2, UPT, UPT, UPT, UPT, 0x40, 0x4 ;  /* 0x000000000004789c */ /* 0x000fe40003f4e870 */
[----:B------:R-:W-:Y:S02]  /*01e0*/  UPLOP3.LUT UP1, UPT, UPT, UPT, UPT, 0x80, 0x8 ;  /* 0x000000000008789c */ /* 0x000fe40003f2f070 */
[----:B------:R-:W-:Y:S02]  /*01f0*/  UPLOP3.LUT UP0, UPT, UPT, UPT, UPT, 0x40, 0x4 ;  /* 0x000000000004789c */ /* 0x000fe40003f0e870 */
[----:B------:R-:W-:Y:S02]  /*0200*/  UPLOP3.LUT UP6, UPT, UPT, UPT, UPT, 0x40, 0x4 ;  /* 0x000000000004789c */ /* 0x000fe40003fce870 */
[----:B------:R-:W-:-:S02]  /*0210*/  UPLOP3.LUT UP5, UPT, UPT, UPT, UPT, 0x40, 0x4 ;  /* 0x000000000004789c */ /* 0x000fc40003fae870 */
[----:B------:R-:W-:Y:S02]  /*0220*/  UPLOP3.LUT UP4, UPT, UPT, UPT, UPT, 0x80, 0x8 ;  /* 0x000000000008789c */ /* 0x000fe40003f8f070 */
[----:B------:R-:W-:Y:S02]  /*0230*/  UP2UR UR41, UPR, URZ, 0x8 ;  /* 0x00000008ff297883 */ /* 0x000fe40008000000 */
[----:B------:R-:W-:Y:S01]  /*0240*/  UP2UR UR40, UPR, URZ, 0x4 ;  /* 0x00000004ff287883 */ /* 0x000fe20008000000 */
[----:B------:R-:W-:Y:S11]  /*0250*/  BRA `(.L_x_0) ;  /* 0x0000000000e87947 */ /* 0x000ff60003800000 */
.L_x_2:
[----:B------:R-:W-:Y:S01]  /*0260*/  ISETP.NE.AND P0, PT, R0, 0xc, PT ;  /* 0x0000000c0000780c */ /* 0x000fe20003f05270 */
[----:B------:R-:W-:Y:S01]  /*0270*/  UPLOP3.LUT UP2, UPT, UPT, UPT, UPT, 0x40, 0x4 ;  /* 0x000000000004789c */ /* 0x000fe20003f4e870 */
[----:B------:R-:W-:Y:S01]  /*0280*/  HFMA2 R2, -RZ, RZ, 0, 1.78813934326171875e-07 ;  /* 0x00000003ff027431 */ /* 0x000fe200000001ff */
[----:B------:R-:W-:Y:S02]  /*0290*/  UPLOP3.LUT UP1, UPT, UPT, UPT, UPT, 0x80, 0x8 ;  /* 0x000000000008789c */ /* 0x000fe40003f2f070 */
[----:B------:R-:W-:Y:S02]  /*02a0*/  UP2UR UR41, UPR, URZ, 0x4 ;  /* 0x00000004ff297883 */ /* 0x000fe40008000000 */
[----:B------:R-:W-:Y:S02]  /*02b0*/  UPLOP3.LUT UP2, UPT, UPT, UPT, UPT, 0x40, 0x4 ;  /* 0x000000000004789c */ /* 0x000fe40003f4e870 */
[----:B------:R-:W-:Y:S02]  /*02c0*/  UPLOP3.LUT UP0, UPT, UPT, UPT, UPT, 0x40, 0x4 ;  /* 0x000000000004789c */ /* 0x000fe40003f0e870 */
[----:B------:R-:W-:-:S02]  /*02d0*/  UPLOP3.LUT UP6, UPT, UPT, UPT, UPT, 0x40, 0x4 ;  /* 0x000000000004789c */ /* 0x000fc40003fce870 */
[----:B------:R-:W-:Y:S02]  /*02e0*/  UPLOP3.LUT UP5, UPT, UPT, UPT, UPT, 0x80, 0x8 ;  /* 0x000000000008789c */ /* 0x000fe40003faf070 */
[----:B------:R-:W-:Y:S02]  /*02f0*/  UPLOP3.LUT UP4, UPT, UPT, UPT, UPT, 0x40, 0x4 ;  /* 0x000000000004789c */ /* 0x000fe40003f8e870 */
[----:B------:R-:W-:Y:S01]  /*0300*/  UP2UR UR40, UPR, URZ, 0x4 ;  /* 0x00000004ff287883 */ /* 0x000fe20008000000 */
[----:B------:R-:W-:Y:S11]  /*0310*/  @!P0 BRA `(.L_x_0) ;  /* 0x0000000000b88947 */ /* 0x000ff60003800000 */
[----:B------:R-:W-:-:S13]  /*0320*/  ISETP.NE.AND P0, PT, R0, 0xe, PT ;  /* 0x0000000e0000780c */ /* 0x000fda0003f05270 */
[----:B------:R-:W-:Y:S05]  /*0330*/  @!P0 BRA `(.L_x_3) ;  /* 0x00000000005c8947 */ /* 0x000fea0003800000 */
[----:B------:R-:W-:-:S13]  /*0340*/  ISETP.NE.AND P0, PT, R0, 0xd, PT ;  /* 0x0000000d0000780c */ /* 0x000fda0003f05270 */
[----:B------:R-:W-:Y:S05]  /*0350*/  @P0 BRA `(.L_x_4) ;  /* 0x00000000002c0947 */ /* 0x000fea0003800000 */
[----:B------:R-:W-:Y:S01]  /*0360*/  HFMA2 R2, -RZ, RZ, 0, 2.384185791015625e-07 ;  /* 0x00000004ff027431 */ /* 0x000fe200000001ff */
        /* <DEDUP_REMOVED lines=10> */
.L_x_4:
[----:B------:R-:W-:Y:S01]  /*0410*/  HFMA2 R2, -RZ, RZ, 0, 3.5762786865234375e-07 ;  /* 0x00000006ff027431 */ /* 0x000fe200000001ff */
[----:B------:R-:W-:Y:S02]  /*0420*/  UPLOP3.LUT UP3, UPT, UPT, UPT, UPT, 0x40, 0x4 ;  /* 0x000000000004789c */ /* 0x000fe40003f6e870 */
[----:B------:R-:W-:Y:S02]  /*0430*/  UPLOP3.LUT UP2, UPT, UPT, UPT, UPT, 0x40, 0x4 ;  /* 0x000000000004789c */ /* 0x000fe40003f4e870 */
[----:B------:R-:W-:Y:S02]  /*0440*/  UPLOP3.LUT UP0, UPT, UPT, UPT, UPT, 0x40, 0x4 ;  /* 0x000000000004789c */ /* 0x000fe40003f0e870 */
[----:B------:R-:W-:Y:S02]  /*0450*/  UPLOP3.LUT UP6, UPT, UPT, UPT, UPT, 0x40, 0x4 ;  /* 0x000000000004789c */ /* 0x000fe40003fce870 */
[----:B------:R-:W-:Y:S02]  /*0460*/  UPLOP3.LUT UP5, UPT, UPT, UPT, UPT, 0x40, 0x4 ;  /* 0x000000000004789c */ /* 0x000fe40003fae870 */
[----:B------:R-:W-:-:S02]  /*0470*/  UPLOP3.LUT UP4, UPT, UPT, UPT, UPT, 0x40, 0x4 ;  /* 0x000000000004789c */ /* 0x000fc40003f8e870 */
[----:B------:R-:W-:Y:S02]  /*0480*/  UP2UR UR41, UPR, URZ, 0x8 ;  /* 0x00000008ff297883 */ /* 0x000fe40008000000 */
[----:B------:R-:W-:Y:S01]  /*0490*/  UP2UR UR40, UPR, URZ, 0x4 ;  /* 0x00000004ff287883 */ /* 0x000fe20008000000 */
[----:B------:R-:W-:Y:S11]  /*04a0*/  BRA `(.L_x_0) ;  /* 0x0000000000547947 */ /* 0x000ff60003800000 */
.L_x_3:
[----:B------:R-:W-:Y:S01]  /*04b0*/  HFMA2 R2, -RZ, RZ, 0, 2.98023223876953125e-07 ;  /* 0x00000005ff027431 */ /* 0x000fe200000001ff */
        /* <DEDUP_REMOVED lines=10> */
.L_x_1:
[----:B------:R-:W-:Y:S01]  /*0560*/  HFMA2 R2, -RZ, RZ, 0, 1.1920928955078125e-07 ;  /* 0x00000002ff027431 */ /* 0x000fe200000001ff */
        /* <DEDUP_REMOVED lines=8> */
[----:B------:R-:W-:-:S12]  /*05f0*/  UP2UR UR40, UPR, URZ, 0x4 ;  /* 0x00000004ff287883 */ /* 0x000fd80008000000 */
.L_x_0:
[----:B------:R-:W-:Y:S01]  /*0600*/  ELECT P0, URZ, PT ;  /* 0x0000000000ff782f */ /* 0x000fe20003800000 */
[----:B------:R-:W-:Y:S03]  /*0610*/  BSSY.RECONVERGENT B0, `(.L_x_5) ;  /* 0x000000f000007945 */ /* 0x000fe60003800200 */
[----:B------:R-:W-:Y:S02]  /*0620*/  PLOP3.LUT P2, PT, P0, PT, UP0, 0x5d, 0xd5 ;  /* 0x0000000000d5781c */ /* 0x000fe4000074eb0d */
[----:B------:R-:W-:-:S11]  /*0630*/  PLOP3.LUT P1, PT, P0, PT, UP6, 0x5d, 0xd5 ;  /* 0x0000000000d5781c */ /* 0x000fd6000072eb6d */
[----:B------:R-:W-:Y:S05]  /*0640*/  @P2 BRA `(.L_x_6) ;  /* 0x00000000002c2947 */ /* 0x000fea0003800000 */
[----:B------:R-:W1:Y:S02]  /*0650*/  LDCU.64 UR4, c[0x0][0x348] ;  /* 0x00006900ff0477ac */ /* 0x000e640008000a00 */
[----:B-1----:R-:W-:-:S04]  /*0660*/  UIADD3 UR8, UP0, UPT, UR4, 0x80, URZ ;  /* 0x0000008004087890 */ /* 0x002fc8000ff1e0ff */
[----:B------:R-:W-:Y:S02]  /*0670*/  UIADD3.X UR9, UPT, UPT, URZ, UR5, URZ, UP0, !UPT ;  /* 0x00000005ff097290 */ /* 0x000fe400087fe4ff */
[----:B------:R-:W-:-:S04]  /*0680*/  UIADD3 UR6, UP0, UPT, UR4, 0x180, URZ ;  /* 0x0000018004067890 */ /* 0x000fc8000ff1e0ff */
[----:B------:R-:W-:Y:S02]  /*0690*/  UIADD3.X UR7, UPT, UPT, URZ, UR5, URZ, UP0, !UPT ;  /* 0x00000005ff077290 */ /* 0x000fe400087fe4ff */
[----:B------:R-:W-:Y:S01]  /*06a0*/  UIADD3 UR4, UP0, UPT, UR4, 0x280, URZ ;  /* 0x0000028004047890 */ /* 0x000fe2000ff1e0ff */
[----:B------:R1:W-:Y:S03]  /*06b0*/  UTMACCTL.PF [UR8] ;  /* 0x00000000080079b9 */ /* 0x0003e60008040000 */
[----:B------:R-:W-:-:S03]  /*06c0*/  UIADD3.X UR5, UPT, UPT, URZ, UR5, URZ, UP0, !UPT ;  /* 0x00000005ff057290 */ /* 0x000fc600087fe4ff */
[----:B------:R1:W-:Y:S06]  /*06d0*/  UTMACCTL.PF [UR6] ;  /* 0x00000000060079b9 */ /* 0x0003ec0008040000 */
[----:B------:R1:W-:Y:S02]  /*06e0*/  UTMACCTL.PF [UR4] ;  /* 0x00000000040079b9 */ /* 0x0003e40008040000 */
[----:B-1----:R-:W-:Y:S01]  /*06f0*/  NOP ;  /* 0x0000000000007918 */ /* 0x002fe20000000000 */
.L_x_6:
[----:B------:R-:W-:Y:S05]  /*0700*/  BSYNC.RECONVERGENT B0 ;  /* 0x0000000000007941 */ /* 0x000fea0003800200 */
.L_x_5:
[----:B------:R-:W-:Y:S04]  /*0710*/  BSSY.RECONVERGENT B0, `(.L_x_7) ;  /* 0x000001b000007945 */ /* 0x000fe80003800200 */
[----:B------:R-:W-:Y:S05]  /*0720*/  @P1 BRA `(.L_x_8) ;  /* 0x0000000000241947 */ /* 0x000fea0003800000 */
[----:B------:R-:W1:Y:S01]  /*0730*/  LDCU.64 UR4, c[0x0][0x348] ;  /* 0x00006900ff0477ac */ /* 0x000e620008000a00 */
[----:B------:R-:W-:Y:S02]  /*0740*/  PLOP3.LUT P6, PT, PT, PT, PT, 0x80, 0x8 ;  /* 0x000000000008781c */ /* 0x000fe40003fcf070 */
[----:B------:R-:W-:Y:S02]  /*0750*/  PLOP3.LUT P5, PT, PT, PT, PT, 0x8, 0x80 ;  /* 0x000000000080781c */ /* 0x000fe40003fae170 */
[----:B------:R-:W-:Y:S02]  /*0760*/  PLOP3.LUT P4, PT, PT, PT, PT, 0x80, 0x8 ;  /* 0x000000000008781c */ /* 0x000fe40003f8f070 */
[----:B------:R-:W-:Y:S01]  /*0770*/  PLOP3.LUT P3, PT, PT, PT, PT, 0x80, 0x8 ;  /* 0x000000000008781c */ /* 0x000fe20003f6f070 */
[----:B-1----:R-:W-:-:S04]  /*0780*/  UIADD3 UR4, UP0, UPT, UR4, 0x400, URZ ;  /* 0x0000040004047890 */ /* 0x002fc8000ff1e0ff */
[----:B------:R-:W-:-:S09]  /*0790*/  UIADD3.X UR5, UPT, UPT, URZ, UR5, URZ, UP0, !UPT ;  /* 0x00000005ff057290 */ /* 0x000fd200087fe4ff */
[----:B------:R1:W-:Y:S02]  /*07a0*/  UTMACCTL.PF [UR4] ;  /* 0x00000000040079b9 */ /* 0x0003e40008040000 */
[----:B-1----:R-:W-:Y:S05]  /*07b0*/  BRA `(.L_x_9) ;  /* 0x0000000000407947 */ /* 0x002fea0003800000 */
.L_x_8:
[----:B------:R-:W-:-:S13]  /*07c0*/  ISETP.NE.AND P1, PT, R2, 0x3, PT ;  /* 0x000000030200780c */ /* 0x000fda0003f25270 */
[----:B------:R-:W-:Y:S05]  /*07d0*/  @!P1 BRA `(.L_x_10) ;  /* 0x0000000000289947 */ /* 0x000fea0003800000 */
[----:B------:R-:W-:Y:S02]  /*07e0*/  ISETP.NE.AND P1, PT, R2, 0x4, PT ;  /* 0x000000040200780c */ /* 0x000fe40003f25270 */
[----:B------:R-:W-:Y:S02]  /*07f0*/  PLOP3.LUT P4, PT, PT, PT, PT, 0x80, 0x8 ;  /* 0x000000000008781c */ /* 0x000fe40003f8f070 */
[----:B------:R-:W-:Y:S02]  /*0800*/  PLOP3.LUT P5, PT, PT, PT, PT, 0x8, 0x80 ;  /* 0x000000000080781c */ /* 0x000fe40003fae170 */
[----:B------:R-:W-:Y:S02]  /*0810*/  PLOP3.LUT P6, PT, PT, PT, PT, 0x80, 0x8 ;  /* 0x000000000008781c */ /* 0x000fe40003fcf070 */
[----:B------:R-:W-:-:S05]  /*0820*/  PLOP3.LUT P3, PT, PT, PT, PT, 0x80, 0x8 ;  /* 0x000000000008781c */ /* 0x000fca0003f6f070 */
[----:B------:R-:W-:Y:S08]  /*0830*/  @P1 BRA `(.L_x_9) ;  /* 0x0000000000201947 */ /* 0x000ff00003800000 */
[----:B------:R-:W-:Y:S02]  /*0840*/  PLOP3.LUT P5, PT, PT, PT, PT, 0x8, 0x80 ;  /* 0x000000000080781c */ /* 0x000fe40003fae170 */
[----:B------:R-:W-:Y:S02]  /*0850*/  PLOP3.LUT P6, PT, PT, PT, PT, 0x8, 0x80 ;  /* 0x000000000080781c */ /* 0x000fe40003fce170 */
[----:B------:R-:W-:Y:S01]  /*0860*/  PLOP3.LUT P3, PT, PT, PT, PT, 0x8, 0x80 ;  /* 0x000000000080781c */ /* 0x000fe20003f6e170 */
[----:B------:R-:W-:-:S12]  /*0870*/  BRA `(.L_x_9) ;  /* 0x0000000000107947 */ /* 0x000fd80003800000 */
.L_x_10:
[----:B------:R-:W-:Y:S02]  /*0880*/  PLOP3.LUT P6, PT, PT, PT, PT, 0x8, 0x80 ;  /* 0x000000000080781c */ /* 0x000fe40003fce170 */
[----:B------:R-:W-:Y:S02]  /*0890*/  PLOP3.LUT P5, PT, PT, PT, PT, 0x80, 0x8 ;  /* 0x000000000008781c */ /* 0x000fe40003faf070 */
[----:B------:R-:W-:Y:S02]  /*08a0*/  PLOP3.LUT P4, PT, PT, PT, PT, 0x8, 0x80 ;  /* 0x000000000080781c */ /* 0x000fe40003f8e170 */
[----:B------:R-:W-:-:S13]  /*08b0*/  PLOP3.LUT P3, PT, PT, PT, PT, 0x80, 0x8 ;  /* 0x000000000008781c */ /* 0x000fda0003f6f070 */
.L_x_9:
[----:B------:R-:W-:Y:S05]  /*08c0*/  BSYNC.RECONVERGENT B0 ;  /* 0x0000000000007941 */ /* 0x000fea0003800200 */
.L_x_7:
[----:B------:R-:W1:Y:S01]  /*08d0*/  SHFL.IDX PT, R0, R17, RZ, 0x1f ;  /* 0x00001fff11007589 */ /* 0x000e6200000e0000 */
[----:B------:R-:W-:Y:S02]  /*08e0*/  ISETP.NE.AND P1, PT, R2, 0x3, PT ;  /* 0x000000030200780c */ /* 0x000fe40003f25270 */
[----:B------:R-:W-:Y:S02]  /*08f0*/  PLOP3.LUT P0, PT, P0, PT, UP1, 0xae, 0xea ;  /* 0x0000000000ea781c */ /* 0x000fe4000070f51e */
[----:B-1----:R-:W-:-:S13]  /*0900*/  ISETP.NE.AND P2, PT, R0, RZ, PT ;  /* 0x000000ff0000720c */ /* 0x002fda0003f45270 */
[----:B------:R-:W-:Y:S05]  /*0910*/  @P2 BRA `(.L_x_11) ;  /* 0x0000000000382947 */ /* 0x000fea0003800000 */
[----:B------:R-:W1:Y:S01]  /*0920*/  S2UR UR4, SR_CgaCtaId ;  /* 0x00000000000479c3 */ /* 0x000e620000008800 */
[----:B------:R-:W-:Y:S01]  /*0930*/  UMOV UR5, 0x400 ;  /* 0x0000040000057882 */ /* 0x000fe20000000000 */
[----:B------:R-:W-:Y:S01]  /*0940*/  UMOV UR6, 0x1 ;  /* 0x0000000100067882 */ /* 0x000fe20000000000 */
[----:B------:R-:W-:Y:S01]  /*0950*/  ELECT P2, URZ, PT ;  /* 0x0000000000ff782f */ /* 0x000fe20003840000 */
[----:B------:R-:W-:-:S04]  /*0960*/  UIADD3 UR6, UPT, UPT, -UR6, 0x100000, URZ ;  /* 0x0010000006067890 */ /* 0x000fc8000fffe1ff */
[----:B------:R-:W-:Y:S02]  /*0970*/  USHF.L.U32 UR7, UR6, 0xb, URZ ;  /* 0x0000000b06077899 */ /* 0x000fe400080006ff */
[----:B------:R-:W-:Y:S02]  /*0980*/  USHF.L.U32 UR6, UR6, 0x1, URZ ;  /* 0x0000000106067899 */ /* 0x000fe400080006ff */
[----:B-1----:R-:W-:Y:S01]  /*0990*/  ULEA UR4, UR4, UR5, 0x18 ;  /* 0x0000000504047291 */ /* 0x002fe2000f8ec0ff */
[----:B------:R-:W1:Y:S11]  /*09a0*/  FENCE.VIEW.ASYNC.S ;  /* 0x00000000000073c6 */ /* 0x000e760000000000 */
[----:B-1----:R1:W2:Y:S01]  /*09b0*/  SYNCS.EXCH.64 URZ, [UR4+0x50000], UR6 ;  /* 0x0500000604ff75b2 */ /* 0x0022a20008000100 */
[----:B------:R1:W3:Y:S01]  /*09c0*/  SYNCS.EXCH.64 URZ, [UR4+0x50010], UR6 ;  /* 0x0500100604ff75b2 */ /* 0x0002e20008000100 */
[----:B------:R1:W4:Y:S01]  /*09d0*/  SYNCS.EXCH.64 URZ, [UR4+0x50008], UR6 ;  /* 0x0500080604ff75b2 */ /* 0x0003220008000100 */
[----:B------:R1:W1:Y:S01]  /*09e0*/  SYNCS.EXCH.64 URZ, [UR4+0x50018], UR6 ;  /* 0x0500180604ff75b2 */ /* 0x0002620008000100 */
[----:B------:R-:W-:Y:S01]  /*09f0*/  NOP ;  /* 0x0000000000007918 */ /* 0x000fe20000000000 */
.L_x_11:
[----:B------:R-:W-:Y:S01]  /*0a00*/  NOP ;  /* 0x0000000000007918 */ /* 0x000fe20000000000 */
[----:B------:R-:W-:Y:S05]  /*0a10*/  @!P1 BRA `(.L_x_12) ;  /* 0x0000000000289947 */ /* 0x000fea0003800000 */
[----:B------:R-:W-:Y:S01]  /*0a20*/  ISETP.NE.AND P1, PT, R2, 0x4, PT ;  /* 0x000000040200780c */ /* 0x000fe20003f25270 */
[----:B------:R-:W-:Y:S02]  /*0a30*/  UPLOP3.LUT UP3, UPT, UPT, UPT, UPT, 0x80, 0x8 ;  /* 0x000000000008789c */ /* 0x000fe40003f6f070 */
[----:B------:R-:W-:Y:S02]  /*0a40*/  UPLOP3.LUT UP2, UPT, UPT, UPT, UPT, 0x40, 0x4 ;  /* 0x000000000004789c */ /* 0x000fe40003f4e870 */
[----:B------:R-:W-:Y:S02]  /*0a50*/  UPLOP3.LUT UP1, UPT, UPT, UPT, UPT, 0x80, 0x8 ;  /* 0x000000000008789c */ /* 0x000fe40003f2f070 */
[----:B------:R-:W-:-:S06]  /*0a60*/  UPLOP3.LUT UP0, UPT, UPT, UPT, UPT, 0x80, 0x8 ;  /* 0x000000000008789c */ /* 0x000fcc0003f0f070 */
[----:B------:R-:W-:Y:S05]  /*0a70*/  @P1 BRA `(.L_x_13) ;  /* 0x0000000000201947 */ /* 0x000fea0003800000 */
[----:B------:R-:W-:Y:S02]  /*0a80*/  UPLOP3.LUT UP2, UPT, UPT, UPT, UPT, 0x40, 0x4 ;  /* 0x000000000004789c */ /* 0x000fe40003f4e870 */
[----:B------:R-:W-:Y:S02]  /*0a90*/  UPLOP3.LUT UP3, UPT, UPT, UPT, UPT, 0x40, 0x4 ;  /* 0x000000000004789c */ /* 0x000fe40003f6e870 */
[----:B------:R-:W-:Y:S01]  /*0aa0*/  UPLOP3.LUT UP0, UPT, UPT, UPT, UPT, 0x40, 0x4 ;  /* 0x000000000004789c */ /* 0x000fe20003f0e870 */
[----:B------:R-:W-:Y:S05]  /*0ab0*/  BRA `(.L_x_13) ;  /* 0x0000000000107947 */ /* 0x000fea0003800000 */
.L_x_12:
[----:B------:R-:W-:Y:S02]  /*0ac0*/  UPLOP3.LUT UP3, UPT, UPT, UPT, UPT, 0x40, 0x4 ;  /* 0x000000000004789c */ /* 0x000fe40003f6e870 */
[----:B------:R-:W-:Y:S02]  /*0ad0*/  UPLOP3.LUT UP2, UPT, UPT, UPT, UPT, 0x80, 0x8 ;  /* 0x000000000008789c */ /* 0x000fe40003f4f070 */
[----:B------:R-:W-:Y:S02]  /*0ae0*/  UPLOP3.LUT UP1, UPT, UPT, UPT, UPT, 0x40, 0x4 ;  /* 0x000000000004789c */ /* 0x000fe40003f2e870 */
[----:B------:R-:W-:Y:S02]  /*0af0*/  UPLOP3.LUT UP0, UPT, UPT, UPT, UPT, 0x80, 0x8 ;  /* 0x000000000008789c */ /* 0x000fe40003f0f070 */
.L_x_13:
[----:B------:R-:W5:Y:S02]  /*0b00*/  SHFL.IDX PT, R0, R17, RZ, 0x1f ;  /* 0x00001fff11007589 */ /* 0x000f6400000e0000 */
[----:B-----5:R-:W-:-:S13]  /*0b10*/  ISETP.NE.AND P1, PT, R0, RZ, PT ;  /* 0x000000ff0000720c */ /* 0x020fda0003f25270 */
[----:B------:R-:W-:Y:S05]  /*0b20*/  @P1 BRA `(.L_x_14) ;  /* 0x0000000000401947 */ /* 0x000fea0003800000 */
[----:B-1----:R-:W1:Y:S01]  /*0b30*/  S2UR UR4, SR_CgaCtaId ;  /* 0x00000000000479c3 */ /* 0x002e620000008800 */
        /* <DEDUP_REMOVED lines=8> */
[----:B-1----:R1:W1:Y:S01]  /*0bc0*/  SYNCS.EXCH.64 URZ, [UR4+0x50020], UR6 ;  /* 0x0500200604ff75b2 */ /* 0x0022620008000100 */
[----:B------:R1:W1:Y:S01]  /*0bd0*/  SYNCS.EXCH.64 URZ, [UR4+0x50038], UR6 ;  /* 0x0500380604ff75b2 */ /* 0x0002620008000100 */
[----:B------:R1:W1:Y:S01]  /*0be0*/  SYNCS.EXCH.64 URZ, [UR4+0x50028], UR6 ;  /* 0x0500280604ff75b2 */ /* 0x0002620008000100 */
[----:B------:R1:W1:Y:S01]  /*0bf0*/  SYNCS.EXCH.64 URZ, [UR4+0x50040], UR6 ;  /* 0x0500400604ff75b2 */ /* 0x0002620008000100 */
[----:B------:R1:W1:Y:S01]  /*0c00*/  SYNCS.EXCH.64 URZ, [UR4+0x50030], UR6 ;  /* 0x0500300604ff75b2 */ /* 0x0002620008000100 */
[----:B------:R1:W1:Y:S01]  /*0c10*/  SYNCS.EXCH.64 URZ, [UR4+0x50048], UR6 ;  /* 0x0500480604ff75b2 */ /* 0x0002620008000100 */
[----:B------:R-:W-:Y:S01]  /*0c20*/  NOP ;  /* 0x0000000000007918 */ /* 0x000fe20000000000 */
.L_x_14:
[----:B------:R-:W5:Y:S01]  /*0c30*/  SHFL.IDX PT, R0, R17, RZ, 0x1f ;  /* 0x00001fff11007589 */ /* 0x000f6200000e0000 */
[----:B------:R-:W-:Y:S01]  /*0c40*/  NOP ;  /* 0x0000000000007918 */ /* 0x000fe20000000000 */
[----:B-----5:R-:W-:-:S13]  /*0c50*/  ISETP.NE.AND P1, PT, R0, RZ, PT ;  /* 0x000000ff0000720c */ /* 0x020fda0003f25270 */
[----:B------:R-:W-:Y:S05]  /*0c60*/  @P1 BRA `(.L_x_15) ;  /* 0x0000000000401947 */ /* 0x000fea0003800000 */
[----:B-1----:R-:W1:Y:S01]  /*0c70*/  S2UR UR4, SR_CgaCtaId ;  /* 0x00000000000479c3 */ /* 0x002e620000008800 */
[----:B------:R-:W-:Y:S01]  /*0c80*/  UMOV UR5, 0x400 ;  /* 0x0000040000057882 */ /* 0x000fe20000000000 */
[----:B------:R-:W-:Y:S01]  /*0c90*/  UMOV UR6, 0x1 ;  /* 0x0000000100067882 */ /* 0x000fe20000000000 */
[----:B------:R-:W-:Y:S01]  /*0ca0*/  UMOV UR8, 0x80 ;  /* 0x0000008000087882 */ /* 0x000fe20000000000 */
[----:B------:R-:W-:-:S04]  /*0cb0*/  UIADD3 UR6, UPT, UPT, -UR6, 0x100000, URZ ;  /* 0x0010000006067890 */ /* 0x000fc8000fffe1ff */
[----:B------:R-:W-:Y:S02]  /*0cc0*/  USHF.L.U32 UR7, UR6, 0xb, URZ ;  /* 0x0000000b06077899 */ /* 0x000fe400080006ff */
[----:B------:R-:W-:Y:S02]  /*0cd0*/  USHF.L.U32 UR6, UR6, 0x1, URZ ;  /* 0x0000000106067899 */ /* 0x000fe400080006ff */
[----:B------:R-:W-:-:S04]  /*0ce0*/  UIADD3 UR8, UPT, UPT, -UR8, 0x100000, URZ ;  /* 0x0010000008087890 */ /* 0x000fc8000fffe1ff */
[----:B------:R-:W-:Y:S02]  /*0cf0*/  USHF.L.U32 UR9, UR8, 0xb, URZ ;  /* 0x0000000b08097899 */ /* 0x000fe400080006ff */
[----:B------:R-:W-:Y:S01]  /*0d00*/  USHF.L.U32 UR8, UR8, 0x1, URZ ;  /* 0x0000000108087899 */ /* 0x000fe200080006ff */
[----:B------:R-:W-:Y:S01]  /*0d10*/  ELECT P1, URZ, PT ;  /* 0x0000000000ff782f */ /* 0x000fe20003820000 */
[----:B-1----:R-:W-:Y:S01]  /*0d20*/  ULEA UR4, UR4, UR5, 0x18 ;  /* 0x0000000504047291 */ /* 0x002fe2000f8ec0ff */
[----:B------:R-:W1:Y:S11]  /*0d30*/  FENCE.VIEW.ASYNC.S ;  /* 0x00000000000073c6 */ /* 0x000e760000000000 */
[----:B-1----:R1:W1:Y:S01]  /*0d40*/  SYNCS.EXCH.64 URZ, [UR4+0x50050], UR6 ;  /* 0x0500500604ff75b2 */ /* 0x0022620008000100 */
[----:B------:R1:W1:Y:S01]  /*0d50*/  SYNCS.EXCH.64 URZ, [UR4+0x50058], UR8 ;  /* 0x0500580804ff75b2 */ /* 0x0002620008000100 */
[----:B------:R-:W-:Y:S01]  /*0d60*/  NOP ;  /* 0x0000000000007918 */ /* 0x000fe20000000000 */
.L_x_15:
[----:B------:R-:W5:Y:S01]  /*0d70*/  SHFL.IDX PT, R0, R17, RZ, 0x1f ;  /* 0x00001fff11007589 */ /* 0x000f6200000e0000 */
[----:B-1----:R-:W-:Y:S01]  /*0d80*/  UP2UR UR4, UPR, URZ, 0x1 ;  /* 0x00000001ff047883 */ /* 0x002fe20008000000 */
[----:B------:R-:W-:Y:S01]  /*0d90*/  ISETP.NE.AND P2, PT, R2, 0x2, PT ;  /* 0x000000020200780c */ /* 0x000fe20003f45270 */
[----:B------:R-:W-:Y:S01]  /*0da0*/  UISETP.NE.AND UP0, UPT, UR40, URZ, UPT ;  /* 0x000000ff2800728c */ /* 0x000fe2000bf05270 */
[----:B------:R-:W-:-:S03]  /*0db0*/  NOP ;  /* 0x0000000000007918 */ /* 0x000fc60000000000 */
[----:B------:R-:W-:Y:S02]  /*0dc0*/  USEL UR5, URZ, 0x2, !UP0 ;  /* 0x00000002ff057887 */ /* 0x000fe4000c000000 */
[----:B------:R-:W-:Y:S02]  /*0dd0*/  UISETP.NE.AND UP0, UPT, UR4, URZ, UPT ;  /* 0x000000ff0400728c */ /* 0x000fe4000bf05270 */
[----:B------:R-:W-:Y:S02]  /*0de0*/  USEL UR4, URZ, 0x2, !UP4 ;  /* 0x00000002ff047887 */ /* 0x000fe4000e000000 */
[----:B------:R-:W-:Y:S02]  /*0df0*/  USEL UR48, UR5, 0x1, !UP5 ;  /* 0x0000000105307887 */ /* 0x000fe4000e800000 */
[----:B------:R-:W-:Y:S01]  /*0e00*/  USEL UR54, UR4, 0x1, !UP5 ;  /* 0x0000000104367887 */ /* 0x000fe2000e800000 */
[----:B-----5:R-:W-:-:S13]  /*0e10*/  ISETP.NE.AND P1, PT, R0, RZ, PT ;  /* 0x000000ff0000720c */ /* 0x020fda0003f25270 */
[----:B------:R-:W-:Y:S05]  /*0e20*/  @P1 BRA `(.L_x_16) ;  /* 0x0000000000401947 */ /* 0x000fea0003800000 */
[----:B------:R-:W1:Y:S01]  /*0e30*/  S2UR UR4, SR_CgaCtaId ;  /* 0x00000000000479c3 */ /* 0x000e620000008800 */
        /* <DEDUP_REMOVED lines=15> */
.L_x_16:
[----:B------:R-:W-:Y:S01]  /*0f30*/  NOP ;  /* 0x0000000000007918 */ /* 0x000fe20000000000 */
[----:B------:R-:W-:Y:S05]  /*0f40*/  @!P2 BRA `(.L_x_17) ;  /* 0x000000000024a947 */ /* 0x000fea0003800000 */
[----:B------:R-:W-:Y:S01]  /*0f50*/  ISETP.NE.AND P1, PT, R2, RZ, PT ;  /* 0x000000ff0200720c */ /* 0x000fe20003f25270 */
[----:B-1----:R-:W-:Y:S02]  /*0f60*/  UP2UR UR4, UPR, URZ, 0x1 ;  /* 0x00000001ff047883 */ /* 0x002fe40008000000 */
[----:B------:R-:W-:Y:S01]  /*0f70*/  UPLOP3.LUT UP0, UPT, UPT, UPT, UPT, 0x80, 0x8 ;  /* 0x000000000008789c */ /* 0x000fe20003f0f070 */
[----:B------:R-:W-:-:S03]  /*0f80*/  UMOV UR11, URZ ;  /* 0x000000ff000b7c82 */ /* 0x000fc60008000000 */
[----:B------:R-:W-:Y:S02]  /*0f90*/  UP2UR UR42, UPR, URZ, 0x1 ;  /* 0x00000001ff2a7883 */ /* 0x000fe40008000000 */
[----:B------:R-:W-:-:S04]  /*0fa0*/  UISETP.NE.AND UP0, UPT, UR4, URZ, UPT ;  /* 0x000000ff0400728c */ /* 0x000fc8000bf05270 */
[----:B------:R-:W-:Y:S07]  /*0fb0*/  @P1 BRA `(.L_x_18) ;  /* 0x00000000001c1947 */ /* 0x000fee0003800000 */
[----:B------:R-:W-:Y:S01]  /*0fc0*/  UMOV UR11, 0x1 ;  /* 0x00000001000b7882 */ /* 0x000fe20000000000 */
[----:B------:R-:W-:Y:S05]  /*0fd0*/  BRA `(.L_x_18) ;  /* 0x0000000000147947 */ /* 0x000fea0003800000 */
.L_x_17:
[----:B-1----:R-:W-:Y:S02]  /*0fe0*/  UP2UR UR4, UPR, URZ, 0x1 ;  /* 0x00000001ff047883 */ /* 0x002fe40008000000 */
[----:B------:R-:W-:Y:S01]  /*0ff0*/  UPLOP3.LUT UP0, UPT, UPT, UPT, UPT, 0x40, 0x4 ;  /* 0x000000000004789c */ /* 0x000fe20003f0e870 */
[----:B------:R-:W-:-:S03]  /*1000*/  UMOV UR11, 0x2 ;  /* 0x00000002000b7882 */ /* 0x000fc60000000000 */
[----:B------:R-:W-:Y:S02]  /*1010*/  UP2UR UR42, UPR, URZ, 0x1 ;  /* 0x00000001ff2a7883 */ /* 0x000fe40008000000 */
[----:B------:R-:W-:Y:S02]  /*1020*/  UISETP.NE.AND UP0, UPT, UR4, URZ, UPT ;  /* 0x000000ff0400728c */ /* 0x000fe4000bf05270 */
.L_x_18:
[----:B------:R-:W1:Y:S02]  /*1030*/  SHFL.IDX PT, R0, R17, RZ, 0x1f ;  /* 0x00001fff11007589 */ /* 0x000e6400000e0000 */
[----:B-1----:R-:W-:-:S13]  /*1040*/  ISETP.NE.AND P1, PT, R0, RZ, PT ;  /* 0x000000ff0000720c */ /* 0x002fda0003f25270 */
[----:B------:R-:W-:Y:S05]  /*1050*/  @P1 BRA `(.L_x_19) ;  /* 0x0000000000301947 */ /* 0x000fea0003800000 */
[----:B------:R-:W1:Y:S01]  /*1060*/  S2UR UR6, SR_CgaCtaId ;  /* 0x00000000000679c3 */ /* 0x000e620000008800 */
[----:B------:R-:W-:Y:S01]  /*1070*/  UMOV UR4, 0x400 ;  /* 0x0000040000047882 */ /* 0x000fe20000000000 */
[----:B------:R-:W-:Y:S01]  /*1080*/  UMOV UR5, 0x80 ;  /* 0x0000008000057882 */ /* 0x000fe20000000000 */
[----:B------:R-:W-:Y:S01]  /*1090*/  ELECT P1, URZ, PT ;  /* 0x0000000000ff782f */ /* 0x000fe20003820000 */
[----:B-1----:R-:W-:Y:S02]  /*10a0*/  ULEA UR6, UR6, UR4, 0x18 ;  /* 0x0000000406067291 */ /* 0x002fe4000f8ec0ff */
[----:B------:R-:W-:-:S04]  /*10b0*/  UIADD3 UR4, UPT, UPT, -UR5, 0x100000, URZ ;  /* 0x0010000005047890 */ /* 0x000fc8000fffe1ff */
[----:B------:R-:W-:Y:S02]  /*10c0*/  USHF.L.U32 UR5, UR4, 0xb, URZ ;  /* 0x0000000b04057899 */ /* 0x000fe400080006ff */
[----:B------:R-:W-:Y:S01]  /*10d0*/  USHF.L.U32 UR4, UR4, 0x1, URZ ;  /* 0x0000000104047899 */ /* 0x000fe200080006ff */
[----:B------:R-:W1:Y:S11]  /*10e0*/  FENCE.VIEW.ASYNC.S ;  /* 0x00000000000073c6 */ /* 0x000e760000000000 */
[----:B-1----:R1:W1:Y:S01]  /*10f0*/  SYNCS.EXCH.64 URZ, [UR6+0x50070], UR4 ;  /* 0x0500700406ff75b2 */ /* 0x0022620008000100 */
[----:B------:R1:W1:Y:S01]  /*1100*/  SYNCS.EXCH.64 URZ, [UR6+0x50078], UR4 ;  /* 0x0500780406ff75b2 */ /* 0x0002620008000100 */
[----:B------:R-:W-:Y:S01]  /*1110*/  NOP ;  /* 0x0000000000007918 */ /* 0x000fe20000000000 */
.L_x_19:
[----:B------:R-:W-:Y:S01]  /*1120*/  NOP ;  /* 0x0000000000007918 */ /* 0x000fe20000000000 */
[----:B------:R-:W-:Y:S05]  /*1130*/  @!P2 BRA `(.L_x_20) ;  /* 0x000000000024a947 */ /* 0x000fea0003800000 */
[----:B------:R-:W-:Y:S01]  /*1140*/  ISETP.NE.AND P1, PT, R2, 0x1, PT ;  /* 0x000000010200780c */ /* 0x000fe20003f25270 */
        /* <DEDUP_REMOVED lines=8> */
.L_x_20:
[----:B-1----:R-:W-:Y:S02]  /*11d0*/  UP2UR UR4, UPR, URZ, 0x1 ;  /* 0x00000001ff047883 */ /* 0x002fe40008000000 */
[----:B------:R-:W-:Y:S01]  /*11e0*/  UPLOP3.LUT UP0, UPT, UPT, UPT, UPT, 0x40, 0x4 ;  /* 0x000000000004789c */ /* 0x000fe20003f0e870 */
[----:B------:R-:W-:-:S03]  /*11f0*/  UMOV UR10, 0x2 ;  /* 0x00000002000a7882 */ /* 0x000fc60000000000 */
[----:B------:R-:W-:Y:S02]  /*1200*/  UP2UR UR45, UPR, URZ, 0x1 ;  /* 0x00000001ff2d7883 */ /* 0x000fe40008000000 */
[----:B------:R-:W-:Y:S02]  /*1210*/  UISETP.NE.AND UP0, UPT, UR4, URZ, UPT ;  /* 0x000000ff0400728c */ /* 0x000fe4000bf05270 */
.L_x_21:
[----:B------:R-:W1:Y:S01]  /*1220*/  SHFL.IDX PT, R0, R17, RZ, 0x1f ;  /* 0x00001fff11007589 */ /* 0x000e6200000e0000 */
[----:B------:R-:W-:Y:S02]  /*1230*/  USEL UR49, URZ, 0x1, !UP4 ;  /* 0x00000001ff317887 */ /* 0x000fe4000e000000 */
[----:B------:R-:W-:Y:S01]  /*1240*/  USEL UR44, URZ, 0x1, UP4 ;  /* 0x00000001ff2c7887 */ /* 0x000fe2000a000000 */
        /* <DEDUP_REMOVED lines=14> */
.L_x_22:
        /* <DEDUP_REMOVED lines=19> */
[----:B------:R1:W1:Y:S01]  /*1460*/  SYNCS.EXCH.64 URZ, [UR4+0x50098], UR8 ;  /* 0x0500980804ff75b2 */ /* 0x0002620008000100 */
[----:B------:R1:W1:Y:S01]  /*1470*/  SYNCS.EXCH.64 URZ, [UR4+0x500a8], UR6 ;  /* 0x0500a80604ff75b2 */ /* 0x0002620008000100 */
[----:B------:R-:W-:Y:S01]  /*1480*/  NOP ;  /* 0x0000000000007918 */ /* 0x000fe20000000000 */
.L_x_23:
        /* <DEDUP_REMOVED lines=22> */
.L_x_24:
[----:B------:R-:W5:Y:S01]  /*15f0*/  SHFL.IDX PT, R0, R17, RZ, 0x1f ;  /* 0x00001fff11007589 */ /* 0x000f6200000e0000 */
[----:B------:R-:W-:Y:S01]  /*1600*/  NOP ;  /* 0x0000000000007918 */ /* 0x000fe20000000000 */
[----:B-----5:R-:W-:-:S13]  /*1610*/  ISETP.NE.AND P1, PT, R0, RZ, PT ;  /* 0x000000ff0000720c */ /* 0x020fda0003f25270 */
[----:B------:R-:W-:Y:S05]  /*1620*/  @P1 BRA `(.L_x_25) ;  /* 0x0000000000301947 */ /* 0x000fea0003800000 */
[----:B-1----:R-:W1:Y:S01]  /*1630*/  S2UR UR6, SR_CgaCtaId ;  /* 0x00000000000679c3 */ /* 0x002e620000008800 */
        /* <DEDUP_REMOVED lines=11> */
.L_x_25:
[----:B------:R-:W-:Y:S01]  /*16f0*/  ISETP.GT.AND P1, PT, R2, 0x3, PT ;  /* 0x000000030200780c */ /* 0x000fe20003f24270 */
[----:B------:R-:W-:Y:S01]  /*1700*/  NOP ;  /* 0x0000000000007918 */ /* 0x000fe20000000000 */
[----:B-1234-:R-:W-:Y:S11]  /*1710*/  BAR.SYNC.DEFER_BLOCKING 0x0 ;  /* 0x0000000000007b1d */ /* 0x01eff60000010000 */
[----:B------:R-:W-:Y:S05]  /*1720*/  @P1 BRA `(.L_x_26) ;  /* 0x0000024400081947 */ /* 0x000fea0003800000 */
[----:B------:R-:W-:-:S13]  /*1730*/  ISETP.GE.U32.AND P0, PT, R2, 0x2, PT ;  /* 0x000000020200780c */ /* 0x000fda0003f06070 */
[----:B------:R-:W-:Y:S05]  /*1740*/  @!P0 BRA `(.L_x_27) ;  /* 0x0000019800b88947 */ /* 0x000fea0003800000 */
[----:B------:R-:W-:Y:S05]  /*1750*/  @!P2 BRA `(.L_x_28) ;  /* 0x0000003c00f0a947 */ /* 0x000fea0003800000 */
[----:B------:R-:W-:-:S08]  /*1760*/  NOP ;  /* 0x0000000000007918 */ /* 0x000fd00000000000 */
[----:B------:R-:W1:-:S00]  /*1770*/  USETMAXREG.DEALLOC.CTAPOOL 0x20 ;  /* 0x00000020000079c8 */ /* 0x000e4000080e0500 */
[----:B------:R-:W2:Y:S08]  /*1780*/  S2UR UR4, SR_CTAID.X ;  /* 0x00000000000479c3 */ /* 0x000eb00000002500 */
[----:B-1----:R-:W1:Y:S01]  /*1790*/  LDC R0, c[0x0][0x380] ;  /* 0x0000e000ff007b82 */ /* 0x002e620000000800 */
[----:B--2---:R-:W-:-:S06]  /*17a0*/  USHF.L.U32 UR4, UR4, 0x8, URZ ;  /* 0x0000000804047899 */ /* 0x004fcc00080006ff */
[----:B-1----:R-:W-:-:S13]  /*17b0*/  ISETP.LE.U32.AND P0, PT, R0, UR4, PT ;  /* 0x0000000400007c0c */ /* 0x002fda000bf03070 */
[----:B------:R-:W-:Y:S05]  /*17c0*/  @P0 EXIT ;  /* 0x000000000000094d */ /* 0x000fea0003800000 */
[----:B------:R-:W1:Y:S01]  /*17d0*/  S2UR UR22, SR_CgaCtaId ;  /* 0x00000000001679c3 */ /* 0x000e620000008800 */
[----:B------:R-:W-:Y:S01]  /*17e0*/  UMOV UR4, 0x40 ;  /* 0x0000004000047882 */ /* 0x000fe20000000000 */
[----:B------:R-:W-:Y:S01]  /*17f0*/  NOP ;  /* 0x0000000000007918 */ /* 0x000fe20000000000 */
[----:B-1----:R-:W-:-:S03]  /*1800*/  ULEA UR5, UR22, UR4, 0x18 ;  /* 0x0000000416057291 */ /* 0x002fc6000f8ec0ff */
[----:B------:R-:W-:Y:S02]  /*1810*/  UMOV UR4, 0x400 ;  /* 0x0000040000047882 */ /* 0x000fe40000000000 */
[----:B------:R-:W-:-:S04]  /*1820*/  ULEA UR22, UR22, UR4, 0x18 ;  /* 0x0000000416167291 */ /* 0x000fc8000f8ec0ff */
[----:B------:R-:W1:Y:S02]  /*1830*/  LDS.U8 R0, [UR5+0x1c] ;  /* 0x00001c05ff007984 */ /* 0x000e640008000000 */
[----:B-1----:R-:W-:-:S13]  /*1840*/  ISETP.NE.AND P0, PT, R0, RZ, PT ;  /* 0x000000ff0000720c */ /* 0x002fda0003f05270 */
[----:B------:R-:W-:Y:S05]  /*1850*/  @P0 BRA `(.L_x_29) ;  /* 0x0000000000580947 */ /* 0x000fea0003800000 */
[----:B------:R-:W-:-:S13]  /*1860*/  ELECT P0, URZ, PT ;  /* 0x0000000000ff782f */ /* 0x000fda0003800000 */
[----:B------:R-:W-:Y:S05]  /*1870*/  @!P0 BRA `(.L_x_30) ;  /* 0x0000000000608947 */ /* 0x000fea0003800000 */
[----:B------:R-:W-:Y:S01]  /*1880*/  UMOV UR4, 0x10 ;  /* 0x0000001000047882 */ /* 0x000fe20000000000 */
[----:B------:R-:W-:Y:S01]  /*1890*/  HFMA2 R0, -RZ, RZ, 0, 5.9604644775390625e-08 ;  /* 0x00000001ff007431 */ /* 0x000fe200000001ff */
[----:B------:R-:W-:-:S03]  /*18a0*/  MOV R2, 0xffff ;  /* 0x0000ffff00027802 */ /* 0x000fc60000000f00 */
[----:B------:R-:W-:Y:S04]  /*18b0*/  DEPBAR.LE SB1, 0x36 ;  /* 0x00009d800000791a */ /* 0x000fe80000000000 */
[----:B------:R-:W1:Y:S02]  /*18c0*/  UTCATOMSWS.FIND_AND_SET.ALIGN UP0, UR4, UR4 ;  /* 0x00000004000475e3 */ /* 0x000e640008000800 */
[----:B-1----:R-:W-:Y:S01]  /*18d0*/  MOV R3, UR4 ;  /* 0x0000000400037c02 */ /* 0x002fe20008000f00 */
[----:B------:R-:W-:Y:S06]  /*18e0*/  BRA.U UP0, `(.L_x_31) ;  /* 0x0000000100187547 */ /* 0x000fec000b800000 */
.L_x_32:
[----:B------:R-:W-:Y:S05]  /*18f0*/  NANOSLEEP 0x64 ;  /* 0x000000640000795d */ /* 0x000fea0003800000 */
[----:B------:R-:W-:-:S05]  /*1900*/  UMOV UR4, 0x10 ;  /* 0x0000001000047882 */ /* 0x000fca0000000000 */
[----:B------:R-:W-:Y:S04]  /*1910*/  DEPBAR.LE SB1, 0x36 ;  /* 0x00009d800000791a */ /* 0x000fe80000000000 */
[----:B------:R-:W1:Y:S02]  /*1920*/  UTCATOMSWS.FIND_AND_SET.ALIGN UP0, UR4, UR4 ;  /* 0x00000004000475e3 */ /* 0x000e640008000800 */
[----:B-1----:R-:W-:Y:S01]  /*1930*/  MOV R3, UR4 ;  /* 0x0000000400037c02 */ /* 0x002fe20008000f00 */
[----:B------:R-:W-:Y:S05]  /*1940*/  BRA.U !UP0, `(.L_x_32) ;  /* 0xfffffffd08e87547 */ /* 0x000fea000b83ffff */
.L_x_31:
[-C--:B------:R-:W-:Y:S02]  /*1950*/  SHF.L.U32 R2, R2, R3.reuse, RZ ;  /* 0x0000000302027219 */ /* 0x080fe400000006ff */
[----:B------:R-:W-:Y:S01]  /*1960*/  SHF.L.U32 R0, R0, R3, RZ ;  /* 0x0000000300007219 */ /* 0x000fe200000006ff */
[----:B------:R-:W-:Y:S02]  /*1970*/  IMAD.SHL.U32 R3, R3, 0x20, RZ ;  /* 0x0000002003037824 */ /* 0x000fe400078e00ff */
[----:B------:R1:W-:Y:S04]  /*1980*/  ATOMS.OR RZ, [UR5+0x14], R2 ;  /* 0x00001402ffff798c */ /* 0x0003e8000b000005 */
[----:B------:R1:W-:Y:S04]  /*1990*/  ATOMS.OR RZ, [UR5+0x18], R0 ;  /* 0x00001800ffff798c */ /* 0x0003e8000b000005 */
[----:B------:R1:W-:Y:S01]  /*19a0*/  STS [UR22+0x500e0], R3 ;  /* 0x0500e003ff007988 */ /* 0x0003e20008000816 */
[----:B------:R-:W-:Y:S05]  /*19b0*/  BRA `(.L_x_30) ;  /* 0x0000000000107947 */ /* 0x000fea0003800000 */
.L_x_29:
[----:B------:R-:W-:Y:S02]  /*19c0*/  MOV R0, 0xffffffff ;  /* 0xffffffff00007802 */ /* 0x000fe40000000f00 */
[----:B------:R-:W-:-:S03]  /*19d0*/  MOV R2, 0x1a00 ;  /* 0x00001a0000027802 */ /* 0x000fc60000000f00 */
[----:B------:R1:W-:Y:S04]  /*19e0*/  STS [UR22+0x500e0], R0 ;  /* 0x0500e000ff007988 */ /* 0x0003e80008000816 */
[----:B-1----:R-:W-:Y:S05]  /*19f0*/  CALL.REL.NOINC `($__internal_1_$__cuda_sm10x_tcgen05_guardrail_trap_phase_invalid_during_alloc) ;  /* 0x000002a800f47944 */ /* 0x002fea0003c00000 */
.L_x_30:
[----:B------:R-:W-:Y:S05]  /*1a00*/  WARPSYNC.ALL ;  /* 0x0000000000007948 */ /* 0x000fea0003800000 */
[----:B------:R-:W2:Y:S02]  /*1a10*/  LDCU UR74, c[0x0][0x384] ;  /* 0x00007080ff4a77ac */ /* 0x000ea40008000800 */
[----:B--2---:R-:W-:Y:S01]  /*1a20*/  ISETP.NE.AND P0, PT, RZ, UR74, PT ;  /* 0x0000004aff007c0c */ /* 0x004fe2000bf05270 */
[----:B------:R-:W-:-:S12]  /*1a30*/  NOP ;  /* 0x0000000000007918 */ /* 0x000fd80000000000 */
[----:B------:R-:W-:Y:S05]  /*1a40*/  @!P0 EXIT ;  /* 0x000000000000894d */ /* 0x000fea0003800000 */
[----:B------:R-:W-:Y:S01]  /*1a50*/  UIADD3 UR4, UPT, UPT, UR22, 0x20000, URZ ;  /* 0x0002000016047890 */ /* 0x000fe2000fffe0ff */
[----:B------:R-:W-:Y:S01]  /*1a60*/  BSSY.RECONVERGENT B0, `(.L_x_33) ;  /* 0x000000b000007945 */ /* 0x000fe20003800200 */
[----:B------:R-:W-:Y:S02]  /*1a70*/  USHF.R.U32.HI UR6, URZ, 0x4, UR22 ;  /* 0x00000004ff067899 */ /* 0x000fe40008011616 */
[----:B------:R-:W-:Y:S02]  /*1a80*/  USHF.R.U32.HI UR4, URZ, 0x4, UR4 ;  /* 0x00000004ff047899 */ /* 0x000fe40008011604 */
[----:B------:R-:W-:Y:S02]  /*1a90*/  ULOP3.LUT UR6, UR6, 0x3fff, URZ, 0xc0, !UPT ;  /* 0x00003fff06067892 */ /* 0x000fe4000f8ec0ff */
[----:B------:R-:W-:Y:S02]  /*1aa0*/  ULOP3.LUT UR5, UR4, 0x3fff, URZ, 0xc0, !UPT ;  /* 0x00003fff04057892 */ /* 0x000fe4000f8ec0ff */
[----:B------:R-:W-:-:S02]  /*1ab0*/  ULOP3.LUT UR6, UR6, 0x10000, URZ, 0xfc, !UPT ;  /* 0x0001000006067892 */ /* 0x000fc4000f8efcff */
[----:B------:R-:W-:Y:S02]  /*1ac0*/  ULOP3.LUT UR4, UR5, 0x10000, URZ, 0xfc, !UPT ;  /* 0x0001000005047892 */ /* 0x000fe4000f8efcff */
[----:B------:R-:W-:-:S03]  /*1ad0*/  ULOP3.LUT UR37, UR5, 0x4000000, URZ, 0xfc, !UPT ;  /* 0x0400000005257892 */ /* 0x000fc6000f8efcff */
[----:B------:R-:W-:Y:S01]  /*1ae0*/  UMOV UR5, 0x40004040 ;  /* 0x4000404000057882 */ /* 0x000fe20000000000 */
[----:B------:R-:W-:Y:S05]  /*1af0*/  @!P4 BRA `(.L_x_34) ;  /* 0x000000000004c947 */ /* 0x000fea0003800000 */
[----:B------:R-:W-:Y:S05]  /*1b00*/  BPT.TRAP 0x1 ;  /* 0x000000040000795c */ /* 0x000fea0000300000 */
.L_x_34:
[----:B------:R-:W-:Y:S05]  /*1b10*/  BSYNC.RECONVERGENT B0 ;  /* 0x0000000000007941 */ /* 0x000fea0003800200 */
.L_x_33:
[----:B------:R-:W-:-:S04]  /*1b20*/  SHF.L.U32 R6, RZ, 0x1f, RZ ;  /* 0x0000001fff067819 */ /* 0x000fc800000006ff */
[----:B------:R-:W2:Y:S02]  /*1b30*/  SYNCS.PHASECHK.TRANS64.TRYWAIT P0, [UR22+0x50000], R6 ;  /* 0x05000006ff0075a7 */ /* 0x000ea40008001116 */
[----:B--2---:R-:W-:Y:S05]  /*1b40*/  @!P0 BRA `(.L_x_35) ;  /* 0x0000029400d48947 */ /* 0x004fea0003800000 */
.L_x_423:
[----:B------:R-:W-:Y:S05]  /*1b50*/  BRA.U !UP1, `(.L_x_36) ;  /* 0x0000000109047547 */ /* 0x000fea000b800000 */
[----:B------:R-:W-:Y:S05]  /*1b60*/  BPT.TRAP 0x1 ;  /* 0x000000040000795c */ /* 0x000fea0000300000 */
.L_x_36:
[----:B------:R-:W2:Y:S01]  /*1b70*/  SYNCS.PHASECHK.TRANS64.TRYWAIT P0, [UR22+0x50020], R6 ;  /* 0x05002006ff0075a7 */ /* 0x000ea20008001116 */
[----:B------:R-:W-:-:S06]  /*1b80*/  ULOP3.LUT UR7, UR48, 0x1, URZ, 0xc0, !UPT ;  /* 0x0000000130077892 */ /* 0x000fcc000f8ec0ff */
[----:B------:R-:W-:Y:S01]  /*1b90*/  MOV R10, UR7 ;  /* 0x00000007000a7c02 */ /* 0x000fe20008000f00 */
[----:B--2---:R-:W-:Y:S06]  /*1ba0*/  @!P0 BRA `(.L_x_37) ;  /* 0x0000029400d48947 */ /* 0x004fec0003800000 */
.L_x_425:
[----:B------:R-:W-:-:S13]  /*1bb0*/  R2UR UR7, R10 ;  /* 0x000000000a0772ca */ /* 0x000fda00000e0000 */
[----:B------:R-:W-:-:S09]  /*1bc0*/  UISETP.NE.U32.AND UP0, UPT, UR7, 0x1, UPT ;  /* 0x000000010700788c */ /* 0x000fd2000bf05070 */
[----:B------:R-:W-:Y:S05]  /*1bd0*/  BRA.U !UP0, `(.L_x_38) ;  /* 0x0000000108047547 */ /* 0x000fea000b800000 */
[----:B------:R-:W-:Y:S05]  /*1be0*/  BPT.TRAP 0x1 ;  /* 0x000000040000795c */ /* 0x000fea0000300000 */
.L_x_38:
[----:B------:R-:W-:Y:S01]  /*1bf0*/  IMAD.MOV.U32 R5, RZ, RZ, 0x1 ;  /* 0x00000001ff057424 */ /* 0x000fe200078e00ff */
[----:B-1----:R-:W-:Y:S01]  /*1c00*/  CS2R R2, SRZ ;  /* 0x0000000000027805 */ /* 0x002fe2000001ff00 */
[----:B------:R-:W-:-:S03]  /*1c10*/  IMAD.MOV.U32 R0, RZ, RZ, RZ ;  /* 0x000000ffff007224 */ /* 0x000fc600078e00ff */
[----:B------:R-:W-:-:S04]  /*1c20*/  SHF.L.U32 R5, R5, 0x1f, RZ ;  /* 0x0000001f05057819 */ /* 0x000fc800000006ff */
[----:B------:R-:W1:Y:S02]  /*1c30*/  SYNCS.PHASECHK.TRANS64.TRYWAIT P0, [UR22+0x50058], R5 ;  /* 0x05005805ff0075a7 */ /* 0x000e640008001116 */
[----:B-1----:R-:W-:Y:S05]  /*1c40*/  @!P0 BRA `(.L_x_39) ;  /* 0x0000029400c48947 */ /* 0x002fea0003800000 */
.L_x_427:
[----:B------:R-:W-:Y:S01]  /*1c50*/  R2UR UR9, R3 ;  /* 0x00000000030972ca */ /* 0x000fe200000e0000 */
[----:B------:R-:W-:Y:S01]  /*1c60*/  IMAD.MOV.U32 R3, RZ, RZ, RZ ;  /* 0x000000ffff037224 */ /* 0x000fe200078e00ff */
[----:B------:R-:W-:Y:S01]  /*1c70*/  R2UR UR17, R0 ;  /* 0x00000000001172ca */ /* 0x000fe200000e0000 */
[----:B------:R-:W-:Y:S01]  /*1c80*/  IMAD.MOV.U32 R0, RZ, RZ, RZ ;  /* 0x000000ffff007224 */ /* 0x000fe200078e00ff */
[----:B------:R-:W-:Y:S01]  /*1c90*/  R2UR UR16, R2 ;  /* 0x00000000021072ca */ /* 0x000fe200000e0000 */
[----:B------:R-:W-:Y:S01]  /*1ca0*/  IMAD.MOV.U32 R2, RZ, RZ, RZ ;  /* 0x000000ffff027224 */ /* 0x000fe200078e00ff */
[C---:B------:R-:W-:Y:S01]  /*1cb0*/  R2UR UR23, R3.reuse ;  /* 0x00000000031772ca */ /* 0x040fe200000e0000 */
[----:B------:R-:W-:Y:S01]  /*1cc0*/  UIADD3 UR32, UPT, UPT, UR4, 0x2, URZ ;  /* 0x0000000204207890 */ /* 0x000fe2000fffe0ff */
[----:B------:R-:W-:Y:S01]  /*1cd0*/  R2UR UR19, R0 ;  /* 0x00000000001372ca */ /* 0x000fe200000e0000 */
        /* <DEDUP_REMOVED lines=22> */
[----:B------:R-:W-:Y:S01]  /*1e40*/  UMOV UR26, 0x0 ;  /* 0x00000000001a7882 */ /* 0x000fe20000000000 */
[----:B------:R-:W-:Y:S01]  /*1e50*/  UMOV UR27, 0x8200010 ;  /* 0x08200010001b7882 */ /* 0x000fe20000000000 */
[----:B------:R-:W-:Y:S01]  /*1e60*/  UMOV UR7, 0x40004040 ;  /* 0x4000404000077882 */ /* 0x000fe20000000000 */
[----:B------:R-:W-:Y:S01]  /*1e70*/  UMOV UR76, 0x0 ;  /* 0x00000000004c7882 */ /* 0x000fe20000000000 */
[----:B------:R-:W-:Y:S01]  /*1e80*/  UMOV UR77, 0x8200010 ;  /* 0x08200010004d7882 */ /* 0x000fe20000000000 */
[----:B------:R-:W-:Y:S01]  /*1e90*/  UMOV UR33, 0x40004040 ;  /* 0x4000404000217882 */ /* 0x000fe20000000000 */
[----:B------:R-:W-:Y:S01]  /*1ea0*/  UMOV UR15, 0x40004040 ;  /* 0x40004040000f7882 */ /* 0x000fe20000000000 */
[----:B------:R-:W-:Y:S01]  /*1eb0*/  UIADD3 UR52, UPT, UPT, UR4, 0x406, URZ ;  /* 0x0000040604347890 */ /* 0x000fe2000fffe0ff */
[----:B------:R2:W-:Y:S01]  /*1ec0*/  UTCHMMA gdesc[UR6], gdesc[UR4], tmem[UR9], tmem[UR26], idesc[UR27], !UPT ;  /* 0x00ff1a04060075ea */ /* 0x0005e2000f800009 */
[----:B------:R-:W-:Y:S01]  /*1ed0*/  UMOV UR43, 0x40004040 ;  /* 0x40004040002b7882 */ /* 0x000fe20000000000 */
[----:B------:R-:W-:Y:S01]  /*1ee0*/  UIADD3 UR40, UPT, UPT, UR6, 0x406, URZ ;  /* 0x0000040606287890 */ /* 0x000fe2000fffe0ff */
[----:B------:R3:W-:Y:S01]  /*1ef0*/  UTCHMMA gdesc[UR14], gdesc[UR32], tmem[UR16], tmem[UR76], idesc[UR77], UPT ;  /* 0x00ff4c200e0075ea */ /* 0x0007e2000b800010 */
[----:B------:R-:W-:Y:S01]  /*1f00*/  UMOV UR13, 0x40004040 ;  /* 0x40004040000d7882 */ /* 0x000fe20000000000 */
[----:B------:R-:W-:Y:S01]  /*1f10*/  UIADD3 UR56, UPT, UPT, UR4, 0x800, URZ ;  /* 0x0000080004387890 */ /* 0x000fe2000fffe0ff */
[----:B------:R4:W-:Y:S01]  /*1f20*/  UTCHMMA gdesc[UR12], gdesc[UR42], tmem[UR17], tmem[UR76], idesc[UR77], UPT ;  /* 0x00ff4c2a0c0075ea */ /* 0x0009e2000b800011 */
[----:B------:R-:W-:Y:S01]  /*1f30*/  UMOV UR45, 0x40004040 ;  /* 0x40004040002d7882 */ /* 0x000fe20000000000 */
[----:B------:R-:W-:Y:S01]  /*1f40*/  UIADD3 UR38, UPT, UPT, UR6, 0x800, URZ ;  /* 0x0000080006267890 */ /* 0x000fe2000fffe0ff */
[----:B------:R-:W-:Y:S01]  /*1f50*/  UMOV UR11, 0x40004040 ;  /* 0x40004040000b7882 */ /* 0x000fe20000000000 */
[----:B------:R-:W-:Y:S01]  /*1f60*/  UMOV UR47, 0x40004040 ;  /* 0x40004040002f7882 */ /* 0x000fe20000000000 */
[----:B------:R-:W-:Y:S01]  /*1f70*/  UIADD3 UR58, UPT, UPT, UR4, 0x802, URZ ;  /* 0x00000802043a7890 */ /* 0x000fe2000fffe0ff */
[----:B------:R5:W-:Y:S01]  /*1f80*/  UTCHMMA gdesc[UR10], gdesc[UR44], tmem[UR23], tmem[UR76], idesc[UR77], UPT ;  /* 0x00ff4c2c0a0075ea */ /* 0x000be2000b800017 */
[----:B------:R-:W-:Y:S01]  /*1f90*/  UMOV UR49, 0x40004040 ;  /* 0x4000404000317882 */ /* 0x000fe20000000000 */
[----:B------:R-:W-:Y:S01]  /*1fa0*/  UIADD3 UR34, UPT, UPT, UR6, 0x802, URZ ;  /* 0x0000080206227890 */ /* 0x000fe2000fffe0ff */
[----:B------:R-:W-:Y:S01]  /*1fb0*/  UMOV UR25, 0x40004040 ;  /* 0x4000404000197882 */ /* 0x000fe20000000000 */
[----:B------:R-:W-:Y:S01]  /*1fc0*/  UIADD3 UR60, UPT, UPT, UR4, 0x804, URZ ;  /* 0x00000804043c7890 */ /* 0x000fe2000fffe0ff */
[----:B------:R-:W-:Y:S01]  /*1fd0*/  UMOV UR51, 0x40004040 ;  /* 0x4000404000337882 */ /* 0x000fe20000000000 */
[----:B------:R-:W-:Y:S01]  /*1fe0*/  UIADD3 UR28, UPT, UPT, UR6, 0x804, URZ ;  /* 0x00000804061c7890 */ /* 0x000fe2000fffe0ff */
[----:B------:R-:W-:Y:S01]  /*1ff0*/  UMOV UR31, 0x40004040 ;  /* 0x40004040001f7882 */ /* 0x000fe20000000000 */
[----:B------:R-:W-:Y:S01]  /*2000*/  UIADD3 UR62, UPT, UPT, UR4, 0x806, URZ ;  /* 0x00000806043e7890 */ /* 0x000fe2000fffe0ff */
[----:B--2---:R-:W-:Y:S01]  /*2010*/  R2UR UR7, R10 ;  /* 0x000000000a0772ca */ /* 0x004fe200000e0000 */
[----:B------:R-:W-:Y:S01]  /*2020*/  UMOV UR9, 0x40004040 ;  /* 0x4000404000097882 */ /* 0x000fe20000000000 */
[----:B------:R-:W-:Y:S01]  /*2030*/  UIADD3 UR26, UPT, UPT, UR6, 0x806, URZ ;  /* 0x00000806061a7890 */ /* 0x000fe2000fffe0ff */
[----:B------:R2:W-:Y:S01]  /*2040*/  UTCHMMA gdesc[UR8], gdesc[UR46], tmem[UR19], tmem[UR76], idesc[UR77], UPT ;  /* 0x00ff4c2e080075ea */ /* 0x0005e2000b800013 */
[----:B------:R-:W-:Y:S01]  /*2050*/  UTCHMMA gdesc[UR24], gdesc[UR48], tmem[UR21], tmem[UR76], idesc[UR77], UPT ;  /* 0x00ff4c30180075ea */ /* 0x000fe2000b800015 */
[----:B------:R-:W-:Y:S01]  /*2060*/  UIADD3 UR64, UPT, UPT, UR4, 0xc00, URZ ;  /* 0x00000c0004407890 */ /* 0x000fe2000fffe0ff */
[----:B------:R1:W-:Y:S01]  /*2070*/  UTCHMMA gdesc[UR30], gdesc[UR50], tmem[UR36], tmem[UR76], idesc[UR77], UPT ;  /* 0x00ff4c321e0075ea */ /* 0x0003e2000b800024 */
[----:B------:R-:W-:Y:S01]  /*2080*/  UIADD3 UR20, UPT, UPT, UR6, 0xc00, URZ ;  /* 0x00000c0006147890 */ /* 0x000fe2000fffe0ff */
[----:B------:R-:W-:Y:S01]  /*2090*/  UMOV UR53, 0x40004040 ;  /* 0x4000404000357882 */ /* 0x000fe20000000000 */
[----:B------:R-:W-:-:S02]  /*20a0*/  UIADD3 UR18, UPT, UPT, UR4, 0xc02, URZ ;  /* 0x00000c0204127890 */ /* 0x000fc4000fffe0ff */
[----:B---3--:R-:W-:Y:S01]  /*20b0*/  UIADD3 UR16, UPT, UPT, UR6, 0xc02, URZ ;  /* 0x00000c0206107890 */ /* 0x008fe2000fffe0ff */
[----:B------:R-:W-:Y:S01]  /*20c0*/  UMOV UR41, 0x40004040 ;  /* 0x4000404000297882 */ /* 0x000fe20000000000 */
[----:B------:R-:W-:Y:S01]  /*20d0*/  UMOV UR57, 0x40004040 ;  /* 0x4000404000397882 */ /* 0x000fe20000000000 */
[----:B------:R-:W-:Y:S02]  /*20e0*/  UIADD3 UR14, UPT, UPT, UR4, 0xc04, URZ ;  /* 0x00000c04040e7890 */ /* 0x000fe4000fffe0ff */
[----:B----4-:R-:W-:Y:S01]  /*20f0*/  UIADD3 UR12, UPT, UPT, UR6, 0xc04, URZ ;  /* 0x00000c04060c7890 */ /* 0x010fe2000fffe0ff */
[----:B------:R-:W-:Y:S01]  /*2100*/  UMOV UR39, 0x40004040 ;  /* 0x4000404000277882 */ /* 0x000fe20000000000 */
[----:B-----5:R-:W-:Y:S01]  /*2110*/  UIADD3 UR10, UPT, UPT, UR4, 0xc06, URZ ;  /* 0x00000c06040a7890 */ /* 0x020fe2000fffe0ff */
[----:B------:R-:W-:Y:S01]  /*2120*/  UMOV UR59, 0x40004040 ;  /* 0x40004040003b7882 */ /* 0x000fe20000000000 */
[----:B------:R-:W-:Y:S01]  /*2130*/  UMOV UR35, 0x40004040 ;  /* 0x4000404000237882 */ /* 0x000fe20000000000 */
[----:B------:R-:W-:Y:S01]  /*2140*/  UMOV UR61, 0x40004040 ;  /* 0x40004040003d7882 */ /* 0x000fe20000000000 */
[----:B------:R-:W-:Y:S01]  /*2150*/  UMOV UR29, 0x40004040 ;  /* 0x40004040001d7882 */ /* 0x000fe20000000000 */
[----:B------:R-:W-:Y:S01]  /*2160*/  UMOV UR63, 0x40004040 ;  /* 0x40004040003f7882 */ /* 0x000fe20000000000 */
[----:B--2---:R-:W-:Y:S01]  /*2170*/  UIADD3 UR8, UPT, UPT, UR6, 0xc06, URZ ;  /* 0x00000c0606087890 */ /* 0x004fe2000fffe0ff */
[----:B------:R-:W-:Y:S01]  /*2180*/  UMOV UR27, 0x40004040 ;  /* 0x40004040001b7882 */ /* 0x000fe20000000000 */
[----:B-1----:R-:W-:Y:S01]  /*2190*/  UMOV UR30, 0x0 ;  /* 0x00000000001e7882 */ /* 0x002fe20000000000 */
[----:B------:R-:W-:Y:S01]  /*21a0*/  UMOV UR31, 0x8200010 ;  /* 0x08200010001f7882 */ /* 0x000fe20000000000 */
[----:B------:R-:W-:Y:S01]  /*21b0*/  UMOV UR65, 0x40004040 ;  /* 0x4000404000417882 */ /* 0x000fe20000000000 */
[----:B------:R1:W-:Y:S01]  /*21c0*/  UTCHMMA gdesc[UR40], gdesc[UR52], tmem[UR73], tmem[UR30], idesc[UR31], UPT ;  /* 0x00ff1e34280075ea */ /* 0x0003e2000b800049 */
[----:B------:R2:W-:Y:S01]  /*21d0*/  UTCHMMA gdesc[UR38], gdesc[UR56], tmem[UR72], tmem[UR30], idesc[UR31], UPT ;  /* 0x00ff1e38260075ea */ /* 0x0005e2000b800048 */
[----:B------:R3:W-:Y:S01]  /*21e0*/  UTCHMMA gdesc[UR34], gdesc[UR58], tmem[UR71], tmem[UR30], idesc[UR31], UPT ;  /* 0x00ff1e3a220075ea */ /* 0x0007e2000b800047 */
[----:B------:R-:W-:Y:S01]  /*21f0*/  UMOV UR21, 0x40004040 ;  /* 0x4000404000157882 */ /* 0x000fe20000000000 */
[----:B------:R-:W-:Y:S01]  /*2200*/  UMOV UR19, 0x40004040 ;  /* 0x4000404000137882 */ /* 0x000fe20000000000 */
[----:B------:R-:W-:Y:S01]  /*2210*/  UMOV UR17, 0x40004040 ;  /* 0x4000404000117882 */ /* 0x000fe20000000000 */
[----:B------:R-:W-:Y:S01]  /*2220*/  UMOV UR24, 0x0 ;  /* 0x0000000000187882 */ /* 0x000fe20000000000 */
[----:B------:R-:W-:Y:S01]  /*2230*/  UMOV UR25, 0x8200010 ;  /* 0x0820001000197882 */ /* 0x000fe20000000000 */
[----:B------:R-:W-:Y:S01]  /*2240*/  UISETP.NE.AND UP4, UPT, UR7, URZ, UPT ;  /* 0x000000ff0700728c */ /* 0x000fe2000bf85270 */
[----:B-1----:R-:W-:Y:S01]  /*2250*/  UMOV UR73, 0x8200010 ;  /* 0x0820001000497882 */ /* 0x002fe20000000000 */
[----:B--2---:R-:W-:Y:S01]  /*2260*/  UMOV UR38, 0x0 ;  /* 0x0000000000267882 */ /* 0x004fe20000000000 */
[----:B------:R-:W-:Y:S01]  /*2270*/  UMOV UR39, 0x8200010 ;  /* 0x0820001000277882 */ /* 0x000fe20000000000 */
[----:B------:R-:W-:Y:S01]  /*2280*/  UMOV UR72, 0x0 ;  /* 0x0000000000487882 */ /* 0x000fe20000000000 */
[----:B------:R-:W-:Y:S01]  /*2290*/  UMOV UR40, 0x0 ;  /* 0x0000000000287882 */ /* 0x000fe20000000000 */
[----:B------:R-:W-:Y:S01]  /*22a0*/  UMOV UR41, 0x8200010 ;  /* 0x0820001000297882 */ /* 0x000fe20000000000 */
[----:B------:R3:W-:Y:S01]  /*22b0*/  UTCHMMA gdesc[UR28], gdesc[UR60], tmem[UR70], tmem[UR38], idesc[UR39], UPT ;  /* 0x00ff263c1c0075ea */ /* 0x0007e2000b800046 */
[----:B------:R3:W-:Y:S01]  /*22c0*/  UTCHMMA gdesc[UR26], gdesc[UR62], tmem[UR69], tmem[UR72], idesc[UR73], UPT ;  /* 0x00ff483e1a0075ea */ /* 0x0007e2000b800045 */
[----:B------:R3:W-:Y:S01]  /*22d0*/  UTCHMMA gdesc[UR20], gdesc[UR64], tmem[UR68], tmem[UR40], idesc[UR41], UPT ;  /* 0x00ff2840140075ea */ /* 0x0007e2000b800044 */
[----:B------:R3:W-:Y:S01]  /*22e0*/  UTCHMMA gdesc[UR16], gdesc[UR18], tmem[UR67], tmem[UR30], idesc[UR31], UPT ;  /* 0x00ff1e12100075ea */ /* 0x0007e2000b800043 */
[----:B------:R3:W-:Y:S01]  /*22f0*/  UTCHMMA gdesc[UR12], gdesc[UR14], tmem[UR66], tmem[UR24], idesc[UR25], UPT ;  /* 0x00ff180e0c0075ea */ /* 0x0007e2000b800042 */
[----:B------:R3:W-:Y:S01]  /*2300*/  UTCHMMA gdesc[UR8], gdesc[UR10], tmem[UR55], tmem[UR76], idesc[UR77], UPT ;  /* 0x00ff4c0a080075ea */ /* 0x0007e2000b800037 */
[----:B------:R-:W-:Y:S05]  /*2310*/  BRA.U UP4, `(.L_x_40) ;  /* 0x0000000104047547 */ /* 0x000fea000b800000 */
[----:B---3--:R-:W-:Y:S05]  /*2320*/  BPT.TRAP 0x1 ;  /* 0x000000040000795c */ /* 0x008fea0000300000 */
.L_x_40:
[----:B------:R-:W-:Y:S01]  /*2330*/  UIADD3 UR7, UPT, UPT, UR22, 0x50050, URZ ;  /* 0x0005005016077890 */ /* 0x000fe2000fffe0ff */
[----:B------:R-:W-:Y:S08]  /*2340*/  BSSY.RECONVERGENT B0, `(.L_x_41) ;  /* 0x0000004000007945 */ /* 0x000ff00003800200 */
[----:B------:R1:W-:Y:S01]  /*2350*/  UTCBAR [UR7], URZ ;  /* 0x000000ff070073e9 */ /* 0x0003e200080000ff */
[----:B------:R-:W-:Y:S05]  /*2360*/  @!P4 BRA `(.L_x_42) ;  /* 0x000000000004c947 */ /* 0x000fea0003800000 */
[----:B-1-3--:R-:W-:Y:S05]  /*2370*/  BPT.TRAP 0x1 ;  /* 0x000000040000795c */ /* 0x00afea0000300000 */
.L_x_42:
[----:B-1-3--:R-:W-:Y:S05]  /*2380*/  BSYNC.RECONVERGENT B0 ;  /* 0x0000000000007941 */ /* 0x00afea0003800200 */
.L_x_41:
[----:B------:R-:W1:Y:S01]  /*2390*/  SYNCS.PHASECHK.TRANS64.TRYWAIT P0, [UR22+0x50008], R6 ;  /* 0x05000806ff0075a7 */ /* 0x000e620008001116 */
[----:B------:R-:W-:-:S06]  /*23a0*/  ULOP3.LUT UR7, UR54, 0x1, URZ, 0xc0, !UPT ;  /* 0x0000000136077892 */ /* 0x000fcc000f8ec0ff */
[----:B------:R-:W-:Y:S01]  /*23b0*/  MOV R9, UR7 ;  /* 0x0000000700097c02 */ /* 0x000fe20008000f00 */
[----:B-1----:R-:W-:Y:S06]  /*23c0*/  @!P0 BRA `(.L_x_43) ;  /* 0x0000028c00fc8947 */ /* 0x002fec0003800000 */
.L_x_429:
[----:B------:R-:W-:-:S13]  /*23d0*/  R2UR UR7, R9 ;  /* 0x00000000090772ca */ /* 0x000fda00000e0000 */
[----:B------:R-:W-:-:S09]  /*23e0*/  UISETP.NE.U32.AND UP0, UPT, UR7, 0x1, UPT ;  /* 0x000000010700788c */ /* 0x000fd2000bf05070 */
[----:B------:R-:W-:Y:S05]  /*23f0*/  BRA.U !UP0, `(.L_x_44) ;  /* 0x0000000108047547 */ /* 0x000fea000b800000 */
[----:B------:R-:W-:Y:S05]  /*2400*/  BPT.TRAP 0x1 ;  /* 0x000000040000795c */ /* 0x000fea0000300000 */
.L_x_44:
[----:B------:R-:W2:Y:S01]  /*2410*/  SYNCS.PHASECHK.TRANS64.TRYWAIT P0, [UR22+0x50068], R5 ;  /* 0x05006805ff0075a7 */ /* 0x000ea20008001116 */
[----:B-1----:R-:W-:Y:S01]  /*2420*/  HFMA2 R3, -RZ, RZ, 0, 7.62939453125e-06 ;  /* 0x00000080ff037431 */ /* 0x002fe200000001ff */
[----:B------:R-:W-:Y:S01]  /*2430*/  MOV R2, 0x80 ;  /* 0x0000008000027802 */ /* 0x000fe20000000f00 */
[----:B------:R-:W-:Y:S01]  /*2440*/  HFMA2 R0, -RZ, RZ, 0, 7.62939453125e-06 ;  /* 0x00000080ff007431 */ /* 0x000fe200000001ff */
[----:B--2---:R-:W-:Y:S06]  /*2450*/  @!P0 BRA `(.L_x_45) ;  /* 0x0000028c00f08947 */ /* 0x004fec0003800000 */
.L_x_431:
[----:B------:R-:W-:Y:S01]  /*2460*/  R2UR UR7, R3 ;  /* 0x00000000030772ca */ /* 0x000fe200000e0000 */
[----:B------:R-:W-:Y:S01]  /*2470*/  IMAD.MOV.U32 R3, RZ, RZ, 0x80 ;  /* 0x00000080ff037424 */ /* 0x000fe200078e00ff */
[----:B------:R-:W-:Y:S01]  /*2480*/  R2UR UR17, R2 ;  /* 0x00000000021172ca */ /* 0x000fe200000e0000 */
[----:B------:R-:W-:Y:S01]  /*2490*/  IMAD.MOV.U32 R2, RZ, RZ, 0x80 ;  /* 0x00000080ff027424 */ /* 0x000fe200078e00ff */
[----:B------:R-:W-:Y:S01]  /*24a0*/  R2UR UR21, R0 ;  /* 0x00000000001572ca */ /* 0x000fe200000e0000 */
[----:B------:R-:W-:Y:S01]  /*24b0*/  IMAD.MOV.U32 R0, RZ, RZ, 0x80 ;  /* 0x00000080ff007424 */ /* 0x000fe200078e00ff */
[C---:B------:R-:W-:Y:S01]  /*24c0*/  R2UR UR19, R3.reuse ;  /* 0x00000000031372ca */ /* 0x040fe200000e0000 */
[----:B------:R-:W-:Y:S01]  /*24d0*/  UIADD3 UR12, UPT, UPT, UR6, 0x1000, URZ ;  /* 0x00001000060c7890 */ /* 0x000fe2000fffe0ff */
[----:B------:R-:W-:Y:S01]  /*24e0*/  R2UR UR73, R2 ;  /* 0x00000000024972ca */ /* 0x000fe200000e0000 */
[----:B------:R-:W-:Y:S01]  /*24f0*/  UIADD3 UR10, UPT, UPT, UR6, 0x1002, URZ ;  /* 0x00001002060a7890 */ /* 0x000fe2000fffe0ff */
[----:B------:R-:W-:Y:S01]  /*2500*/  R2UR UR72, R0 ;  /* 0x00000000004872ca */ /* 0x000fe200000e0000 */
[----:B------:R-:W-:Y:S01]  /*2510*/  UIADD3 UR8, UPT, UPT, UR6, 0x1004, URZ ;  /* 0x0000100406087890 */ /* 0x000fe2000fffe0ff */
[C---:B------:R-:W-:Y:S01]  /*2520*/  R2UR UR71, R3.reuse ;  /* 0x00000000034772ca */ /* 0x040fe200000e0000 */
[----:B------:R-:W-:Y:S01]  /*2530*/  UIADD3 UR16, UPT, UPT, UR6, 0x1006, URZ ;  /* 0x0000100606107890 */ /* 0x000fe2000fffe0ff */
[----:B------:R-:W-:Y:S01]  /*2540*/  R2UR UR70, R2 ;  /* 0x00000000024672ca */ /* 0x000fe200000e0000 */
[----:B------:R-:W-:Y:S01]  /*2550*/  UIADD3 UR40, UPT, UPT, UR6, 0x1400, URZ ;  /* 0x0000140006287890 */ /* 0x000fe2000fffe0ff */
[----:B------:R-:W-:Y:S01]  /*2560*/  R2UR UR69, R0 ;  /* 0x00000000004572ca */ /* 0x000fe200000e0000 */
[----:B------:R-:W-:Y:S01]  /*2570*/  UMOV UR76, 0x0 ;  /* 0x00000000004c7882 */ /* 0x000fe20000000000 */
[----:B------:R-:W-:Y:S01]  /*2580*/  R2UR UR68, R2 ;  /* 0x00000000024472ca */ /* 0x000fe200000e0000 */
[----:B------:R-:W-:Y:S01]  /*2590*/  UMOV UR77, 0x8200010 ;  /* 0x08200010004d7882 */ /* 0x000fe20000000000 */
[----:B------:R-:W-:Y:S01]  /*25a0*/  UIADD3 UR38, UPT, UPT, UR6, 0x1402, URZ ;  /* 0x0000140206267890 */ /* 0x000fe2000fffe0ff */
[----:B------:R-:W-:Y:S01]  /*25b0*/  R2UR UR67, R3 ;  /* 0x00000000034372ca */ /* 0x000fe200000e0000 */
[----:B------:R-:W-:Y:S01]  /*25c0*/  UMOV UR54, UR42 ;  /* 0x0000002a00367c82 */ /* 0x000fe20008000000 */
[----:B------:R-:W-:Y:S01]  /*25d0*/  UMOV UR13, 0x40004040 ;  /* 0x40004040000d7882 */ /* 0x000fe20000000000 */
[----:B------:R-:W-:Y:S01]  /*25e0*/  UMOV UR14, UR32 ;  /* 0x00000020000e7c82 */ /* 0x000fe20008000000 */
[----:B------:R-:W-:Y:S01]  /*25f0*/  UMOV UR15, 0x40004040 ;  /* 0x40004040000f7882 */ /* 0x000fe20000000000 */
[----:B------:R-:W-:Y:S01]  /*2600*/  UIADD3 UR34, UPT, UPT, UR6, 0x1404, URZ ;  /* 0x0000140406227890 */ /* 0x000fe2000fffe0ff */
[----:B------:R-:W-:Y:S01]  /*2610*/  R2UR UR66, R0 ;  /* 0x00000000004272ca */ /* 0x000fe200000e0000 */
[----:B------:R-:W-:Y:S01]  /*2620*/  UMOV UR42, 0x0 ;  /* 0x00000000002a7882 */ /* 0x000fe20000000000 */
[----:B------:R-:W-:Y:S01]  /*2630*/  UMOV UR43, 0x8200010 ;  /* 0x08200010002b7882 */ /* 0x000fe20000000000 */
[----:B------:R-:W-:Y:S01]  /*2640*/  UMOV UR11, 0x40004040 ;  /* 0x40004040000b7882 */ /* 0x000fe20000000000 */
[----:B------:R-:W-:Y:S01]  /*2650*/  UIADD3 UR32, UPT, UPT, UR6, 0x1406, URZ ;  /* 0x0000140606207890 */ /* 0x000fe2000fffe0ff */
[----:B------:R2:W-:Y:S01]  /*2660*/  UTCHMMA gdesc[UR12], gdesc[UR4], tmem[UR7], tmem[UR76], idesc[UR77], !UPT ;  /* 0x00ff4c040c0075ea */ /* 0x0005e2000f800007 */
[----:B------:R-:W-:Y:S01]  /*2670*/  R2UR UR65, R2 ;  /* 0x00000000024172ca */ /* 0x000fe200000e0000 */
[----:B------:R-:W-:Y:S01]  /*2680*/  UMOV UR55, 0x40004040 ;  /* 0x4000404000377882 */ /* 0x000fe20000000000 */
[----:B------:R-:W-:Y:S01]  /*2690*/  UIADD3 UR30, UPT, UPT, UR6, 0x1800, URZ ;  /* 0x00001800061e7890 */ /* 0x000fe2000fffe0ff */
[----:B------:R3:W-:Y:S01]  /*26a0*/  UTCHMMA gdesc[UR10], gdesc[UR14], tmem[UR17], tmem[UR42], idesc[UR43], UPT ;  /* 0x00ff2a0e0a0075ea */ /* 0x0007e2000b800011 */
[----:B------:R-:W-:Y:S01]  /*26b0*/  UMOV UR9, 0x40004040 ;  /* 0x4000404000097882 */ /* 0x000fe20000000000 */
[----:B------:R-:W-:Y:S01]  /*26c0*/  R2UR UR63, R0 ;  /* 0x00000000003f72ca */ /* 0x000fe200000e0000 */
[----:B------:R-:W-:Y:S01]  /*26d0*/  UMOV UR45, 0x40004040 ;  /* 0x40004040002d7882 */ /* 0x000fe20000000000 */
[----:B------:R-:W-:Y:S01]  /*26e0*/  UIADD3 UR28, UPT, UPT, UR6, 0x1802, URZ ;  /* 0x00001802061c7890 */ /* 0x000fe2000fffe0ff */
[----:B------:R-:W-:Y:S01]  /*26f0*/  R2UR UR36, R2 ;  /* 0x00000000022472ca */ /* 0x000fe200000e0000 */
[----:B------:R-:W-:Y:S01]  /*2700*/  UIADD3 UR26, UPT, UPT, UR6, 0x1804, URZ ;  /* 0x00001804061a7890 */ /* 0x000fe2000fffe0ff */
[----:B------:R4:W-:Y:S01]  /*2710*/  UTCHMMA gdesc[UR8], gdesc[UR54], tmem[UR21], tmem[UR42], idesc[UR43], UPT ;  /* 0x00ff2a36080075ea */ /* 0x0009e2000b800015 */
[----:B------:R-:W-:Y:S01]  /*2720*/  R2UR UR23, R0 ;  /* 0x00000000001772ca */ /* 0x000fe200000e0000 */
[----:B------:R-:W-:Y:S01]  /*2730*/  UMOV UR47, 0x40004040 ;  /* 0x40004040002f7882 */ /* 0x000fe20000000000 */
[----:B------:R-:W-:Y:S01]  /*2740*/  UIADD3 UR24, UPT, UPT, UR6, 0x1806, URZ ;  /* 0x0000180606187890 */ /* 0x000fe2000fffe0ff */
[----:B------:R-:W-:Y:S01]  /*2750*/  UMOV UR41, 0x40004040 ;  /* 0x4000404000297882 */ /* 0x000fe20000000000 */
[----:B------:R-:W-:Y:S01]  /*2760*/  UMOV UR49, 0x40004040 ;  /* 0x4000404000317882 */ /* 0x000fe20000000000 */
[----:B------:R-:W-:Y:S01]  /*2770*/  UIADD3 UR20, UPT, UPT, UR6, 0x1c00, URZ ;  /* 0x00001c0006147890 */ /* 0x000fe2000fffe0ff */
[----:B------:R-:W-:Y:S01]  /*2780*/  UMOV UR39, 0x40004040 ;  /* 0x4000404000277882 */ /* 0x000fe20000000000 */
[----:B------:R-:W-:Y:S01]  /*2790*/  UMOV UR51, 0x40004040 ;  /* 0x4000404000337882 */ /* 0x000fe20000000000 */
[----:B------:R-:W-:Y:S01]  /*27a0*/  UIADD3 UR18, UPT, UPT, UR6, 0x1c02, URZ ;  /* 0x00001c0206127890 */ /* 0x000fe2000fffe0ff */
[----:B------:R-:W-:Y:S01]  /*27b0*/  UMOV UR35, 0x40004040 ;  /* 0x4000404000237882 */ /* 0x000fe20000000000 */
[----:B--2---:R-:W-:Y:S01]  /*27c0*/  UIADD3 UR12, UPT, UPT, UR4, 0xc02, URZ ;  /* 0x00000c02040c7890 */ /* 0x004fe2000fffe0ff */
[----:B------:R-:W-:Y:S01]  /*27d0*/  UMOV UR53, 0x40004040 ;  /* 0x4000404000357882 */ /* 0x000fe20000000000 */
[----:B------:R-:W-:Y:S01]  /*27e0*/  UMOV UR33, 0x40004040 ;  /* 0x4000404000217882 */ /* 0x000fe20000000000 */
[----:B---3--:R-:W-:Y:S01]  /*27f0*/  UMOV UR17, 0x40004040 ;  /* 0x4000404000117882 */ /* 0x008fe20000000000 */
[----:B------:R-:W-:Y:S01]  /*2800*/  UIADD3 UR14, UPT, UPT, UR6, 0x1c04, URZ ;  /* 0x00001c04060e7890 */ /* 0x000fe2000fffe0ff */
[----:B------:R2:W-:Y:S01]  /*2810*/  UTCHMMA gdesc[UR16], gdesc[UR44], tmem[UR19], tmem[UR42], idesc[UR43], UPT ;  /* 0x00ff2a2c100075ea */ /* 0x0005e2000b800013 */
[----:B------:R-:W-:Y:S01]  /*2820*/  UIADD3 UR10, UPT, UPT, UR4, 0xc04, URZ ;  /* 0x00000c04040a7890 */ /* 0x000fe2000fffe0ff */
[----:B------:R-:W-:Y:S01]  /*2830*/  UMOV UR57, 0x40004040 ;  /* 0x4000404000397882 */ /* 0x000fe20000000000 */
[----:B------:R-:W-:Y:S01]  /*2840*/  UIADD3 UR6, UPT, UPT, UR6, 0x1c06, URZ ;  /* 0x00001c0606067890 */ /* 0x000fe2000fffe0ff */
[----:B----4-:R-:W-:Y:S01]  /*2850*/  UMOV UR54, 0x0 ;  /* 0x0000000000367882 */ /* 0x010fe20000000000 */
[----:B------:R-:W-:Y:S01]  /*2860*/  UMOV UR55, 0x8200010 ;  /* 0x0820001000377882 */ /* 0x000fe20000000000 */
[----:B------:R-:W-:Y:S01]  /*2870*/  UIADD3 UR4, UPT, UPT, UR4, 0xc06, URZ ;  /* 0x00000c0604047890 */ /* 0x000fe2000fffe0ff */
[----:B------:R3:W-:Y:S01]  /*2880*/  UTCHMMA gdesc[UR40], gdesc[UR46], tmem[UR73], tmem[UR54], idesc[UR55], UPT ;  /* 0x00ff362e280075ea */ /* 0x0007e2000b800049 */
[----:B------:R-:W-:Y:S01]  /*2890*/  UMOV UR31, 0x40004040 ;  /* 0x40004040001f7882 */ /* 0x000fe20000000000 */
[----:B------:R-:W-:Y:S01]  /*28a0*/  UMOV UR59, 0x40004040 ;  /* 0x40004040003b7882 */ /* 0x000fe20000000000 */
[----:B------:R-:W-:Y:S01]  /*28b0*/  UMOV UR29, 0x40004040 ;  /* 0x40004040001d7882 */ /* 0x000fe20000000000 */
[----:B------:R-:W-:Y:S01]  /*28c0*/  UMOV UR61, 0x40004040 ;  /* 0x40004040003d7882 */ /* 0x000fe20000000000 */
[----:B------:R-:W-:Y:S01]  /*28d0*/  UMOV UR27, 0x40004040 ;  /* 0x40004040001b7882 */ /* 0x000fe20000000000 */
[----:B------:R-:W-:Y:S01]  /*28e0*/  UMOV UR25, 0x40004040 ;  /* 0x4000404000197882 */ /* 0x000fe20000000000 */
[----:B------:R-:W-:Y:S01]  /*28f0*/  UMOV UR8, UR64 ;  /* 0x0000004000087c82 */ /* 0x000fe20008000000 */
[----:B------:R-:W-:Y:S01]  /*2900*/  UMOV UR21, 0x40004040 ;  /* 0x4000404000157882 */ /* 0x000fe20000000000 */
[----:B------:R-:W-:Y:S01]  /*2910*/  UMOV UR5, 0x40004040 ;  /* 0x4000404000057882 */ /* 0x000fe20000000000 */
[----:B------:R-:W-:Y:S01]  /*2920*/  UMOV UR7, 0x40004040 ;  /* 0x4000404000077882 */ /* 0x000fe20000000000 */
[----:B--2---:R-:W-:Y:S01]  /*2930*/  UMOV UR44, 0x0 ;  /* 0x00000000002c7882 */ /* 0x004fe20000000000 */
[----:B------:R-:W-:Y:S01]  /*2940*/  UMOV UR45, 0x8200010 ;  /* 0x08200010002d7882 */ /* 0x000fe20000000000 */
[----:B------:R-:W-:Y:S01]  /*2950*/  UMOV UR42, UR62 ;  /* 0x0000003e002a7c82 */ /* 0x000fe20008000000 */
[----:B------:R2:W-:Y:S01]  /*2960*/  UTCHMMA gdesc[UR38], gdesc[UR48], tmem[UR72], tmem[UR44], idesc[UR45], UPT ;  /* 0x00ff2c30260075ea */ /* 0x0005e2000b800048 */
[----:B------:R4:W-:Y:S01]  /*2970*/  UTCHMMA gdesc[UR34], gdesc[UR50], tmem[UR71], tmem[UR44], idesc[UR45], UPT ;  /* 0x00ff2c32220075ea */ /* 0x0009e2000b800047 */
[----:B------:R-:W-:Y:S01]  /*2980*/  UMOV UR43, 0x40004040 ;  /* 0x40004040002b7882 */ /* 0x000fe20000000000 */
[----:B------:R-:W-:Y:S01]  /*2990*/  R2UR UR16, R9 ;  /* 0x00000000091072ca */ /* 0x000fe200000e0000 */
[----:B------:R-:W-:Y:S01]  /*29a0*/  UMOV UR19, 0x40004040 ;  /* 0x4000404000137882 */ /* 0x000fe20000000000 */
[----:B---3--:R-:W-:Y:S01]  /*29b0*/  UMOV UR40, 0x0 ;  /* 0x0000000000287882 */ /* 0x008fe20000000000 */
[----:B------:R-:W-:Y:S01]  /*29c0*/  UMOV UR41, 0x8200010 ;  /* 0x0820001000297882 */ /* 0x000fe20000000000 */
[----:B------:R-:W-:Y:S01]  /*29d0*/  UMOV UR46, 0x0 ;  /* 0x00000000002e7882 */ /* 0x000fe20000000000 */
[----:B------:R-:W-:Y:S01]  /*29e0*/  UMOV UR47, 0x8200010 ;  /* 0x08200010002f7882 */ /* 0x000fe20000000000 */
[----:B------:R4:W-:Y:S01]  /*29f0*/  UTCHMMA gdesc[UR32], gdesc[UR52], tmem[UR70], tmem[UR40], idesc[UR41], UPT ;  /* 0x00ff2834200075ea */ /* 0x0009e2000b800046 */
[----:B------:R4:W-:Y:S01]  /*2a00*/  UTCHMMA gdesc[UR30], gdesc[UR56], tmem[UR69], tmem[UR46], idesc[UR47], UPT ;  /* 0x00ff2e381e0075ea */ /* 0x0009e2000b800045 */
[----:B------:R-:W-:Y:S01]  /*2a10*/  UMOV UR73, 0x8200010 ;  /* 0x0820001000497882 */ /* 0x000fe20000000000 */
[----:B------:R4:W-:Y:S04]  /*2a20*/  UTCHMMA gdesc[UR28], gdesc[UR58], tmem[UR68], tmem[UR44], idesc[UR45], UPT ;  /* 0x00ff2c3a1c0075ea */ /* 0x0009e8000b800044 */
[----:B------:R-:W-:Y:S01]  /*2a30*/  UISETP.NE.AND UP3, UPT, UR16, URZ, UPT ;  /* 0x000000ff1000728c */ /* 0x000fe2000bf65270 */
[----:B--2---:R-:W-:-:S02]  /*2a40*/  UMOV UR72, 0x0 ;  /* 0x0000000000487882 */ /* 0x004fc40000000000 */
[----:B------:R4:W-:Y:S01]  /*2a50*/  UTCHMMA gdesc[UR26], gdesc[UR60], tmem[UR67], tmem[UR72], idesc[UR73], UPT ;  /* 0x00ff483c1a0075ea */ /* 0x0009e2000b800043 */
[----:B------:R4:W-:Y:S01]  /*2a60*/  UTCHMMA gdesc[UR24], gdesc[UR42], tmem[UR66], tmem[UR40], idesc[UR41], UPT ;  /* 0x00ff282a180075ea */ /* 0x0009e2000b800042 */
[----:B------:R4:W-:Y:S01]  /*2a70*/  UTCHMMA gdesc[UR20], gdesc[UR8], tmem[UR65], tmem[UR46], idesc[UR47], UPT ;  /* 0x00ff2e08140075ea */ /* 0x0009e2000b800041 */
[----:B------:R4:W-:Y:S01]  /*2a80*/  UTCHMMA gdesc[UR18], gdesc[UR12], tmem[UR63], tmem[UR44], idesc[UR45], UPT ;  /* 0x00ff2c0c120075ea */ /* 0x0009e2000b80003f */
[----:B------:R4:W-:Y:S01]  /*2a90*/  UTCHMMA gdesc[UR14], gdesc[UR10], tmem[UR36], tmem[UR76], idesc[UR77], UPT ;  /* 0x00ff4c0a0e0075ea */ /* 0x0009e2000b800024 */
[----:B------:R4:W-:Y:S01]  /*2aa0*/  UTCHMMA gdesc[UR6], gdesc[UR4], tmem[UR23], tmem[UR54], idesc[UR55], UPT ;  /* 0x00ff3604060075ea */ /* 0x0009e2000b800017 */
[----:B------:R-:W-:Y:S05]  /*2ab0*/  BRA.U UP3, `(.L_x_46) ;  /* 0x0000000103047547 */ /* 0x000fea000b800000 */
[----:B----4-:R-:W-:Y:S05]  /*2ac0*/  BPT.TRAP 0x1 ;  /* 0x000000040000795c */ /* 0x010fea0000300000 */
.L_x_46:
[----:B----4-:R-:W-:-:S09]  /*2ad0*/  UIADD3 UR4, UPT, UPT, UR22, 0x50060, URZ ;  /* 0x0005006016047890 */ /* 0x010fd2000fffe0ff */
[----:B------:R2:W-:Y:S01]  /*2ae0*/  UTCBAR [UR4], URZ ;  /* 0x000000ff040073e9 */ /* 0x0005e200080000ff */
[----:B------:R-:W-:Y:S05]  /*2af0*/  BRA.U !UP1, `(.L_x_47) ;  /* 0x0000000109047547 */ /* 0x000fea000b800000 */
[----:B--2---:R-:W-:Y:S05]  /*2b00*/  BPT.TRAP 0x1 ;  /* 0x000000040000795c */ /* 0x004fea0000300000 */
.L_x_47:
[----:B--2---:R-:W-:-:S09]  /*2b10*/  UIADD3 UR4, UPT, UPT, UR22, 0x50038, URZ ;  /* 0x0005003816047890 */ /* 0x004fd2000fffe0ff */
[----:B------:R2:W-:Y:S01]  /*2b20*/  UTCBAR [UR4], URZ ;  /* 0x000000ff040073e9 */ /* 0x0005e200080000ff */
[----:B------:R-:W-:Y:S05]  /*2b30*/  BRA.U !UP1, `(.L_x_48) ;  /* 0x0000000109047547 */ /* 0x000fea000b800000 */
[----:B--2---:R-:W-:Y:S05]  /*2b40*/  BPT.TRAP 0x1 ;  /* 0x000000040000795c */ /* 0x004fea0000300000 */
.L_x_48:
[----:B------:R-:W3:Y:S02]  /*2b50*/  SYNCS.PHASECHK.TRANS64.TRYWAIT P0, [UR22+0x50028], R6 ;  /* 0x05002806ff0075a7 */ /* 0x000ee40008001116 */
[----:B---3--:R-:W-:Y:S05]  /*2b60*/  @!P0 BRA `(.L_x_49) ;  /* 0x0000028800448947 */ /* 0x008fea0003800000 */
.L_x_433:
[----:B------:R-:W-:Y:S05]  /*2b70*/  BRA.U UP5, `(.L_x_50) ;  /* 0x0000000105047547 */ /* 0x000fea000b800000 */
[----:B--2---:R-:W-:Y:S05]  /*2b80*/  BPT.TRAP 0x1 ;  /* 0x000000040000795c */ /* 0x004fea0000300000 */
.L_x_50:
[----:B------:R-:W4:Y:S02]  /*2b90*/  SYNCS.PHASECHK.TRANS64.TRYWAIT P0, [UR22+0x500a0], R5 ;  /* 0x0500a005ff0075a7 */ /* 0x000f240008001116 */
[----:B----4-:R-:W-:Y:S05]  /*2ba0*/  @!P0 BRA `(.L_x_51) ;  /* 0x00000288004c8947 */ /* 0x010fea0003800000 */
.L_x_435:
[----:B------:R-:W-:Y:S05]  /*2bb0*/  BRA.U UP4, `(.L_x_52) ;  /* 0x0000000104047547 */ /* 0x000fea000b800000 */
[----:B--2---:R-:W-:Y:S05]  /*2bc0*/  BPT.TRAP 0x1 ;  /* 0x000000040000795c */ /* 0x004fea0000300000 */
.L_x_52:
[----:B------:R-:W5:Y:S01]  /*2bd0*/  SYNCS.PHASECHK.TRANS64.TRYWAIT P0, [UR22+0x50058], R6 ;  /* 0x05005806ff0075a7 */ /* 0x000f620008001116 */
[----:B----4-:R-:W-:Y:S01]  /*2be0*/  HFMA2 R0, -RZ, RZ, 0, 1.52587890625e-05 ;  /* 0x00000100ff007431 */ /* 0x010fe200000001ff */
[----:B------:R-:W-:Y:S01]  /*2bf0*/  MOV R2, 0x20 ;  /* 0x0000002000027802 */ /* 0x000fe20000000f00 */
[----:B-----5:R-:W-:Y:S06]  /*2c00*/  @!P0 BRA `(.L_x_53) ;  /* 0x00000288004c8947 */ /* 0x020fec0003800000 */
.L_x_437:
[----:B------:R-:W-:Y:S01]  /*2c10*/  R2UR UR35, R2 ;  /* 0x00000000022372ca */ /* 0x000fe200000e0000 */
[----:B------:R-:W-:Y:S01]  /*2c20*/  IMAD.MOV.U32 R2, RZ, RZ, 0x38 ;  /* 0x00000038ff027424 */ /* 0x000fe200078e00ff */
[----:B------:R-:W-:Y:S01]  /*2c30*/  R2UR UR36, R0 ;  /* 0x00000000002472ca */ /* 0x000fe200000e0000 */
[----:B-1----:R-:W-:Y:S01]  /*2c40*/  IMAD.MOV.U32 R4, RZ, RZ, 0x28 ;  /* 0x00000028ff047424 */ /* 0x002fe200078e00ff */
[----:B------:R-:W-:Y:S01]  /*2c50*/  UIADD3 UR18, UPT, UPT, UR37, 0x1000, URZ ;  /* 0x0000100025127890 */ /* 0x000fe2000fffe0ff */
[----:B---3--:R-:W-:Y:S01]  /*2c60*/  IMAD.MOV.U32 R3, RZ, RZ, 0x100 ;  /* 0x00000100ff037424 */ /* 0x008fe200078e00ff */
[----:B------:R-:W-:Y:S01]  /*2c70*/  R2UR UR29, R2 ;  /* 0x00000000021d72ca */ /* 0x000fe200000e0000 */
[----:B------:R-:W-:Y:S01]  /*2c80*/  IMAD.MOV.U32 R2, RZ, RZ, 0x48 ;  /* 0x00000048ff027424 */ /* 0x000fe200078e00ff */
[----:B------:R-:W-:Y:S01]  /*2c90*/  R2UR UR33, R4 ;  /* 0x00000000042172ca */ /* 0x000fe200000e0000 */
[----:B------:R-:W-:Y:S01]  /*2ca0*/  IMAD.MOV.U32 R4, RZ, RZ, 0x30 ;  /* 0x00000030ff047424 */ /* 0x000fe200078e00ff */
[C---:B------:R-:W-:Y:S01]  /*2cb0*/  R2UR UR34, R3.reuse ;  /* 0x00000000032272ca */ /* 0x040fe200000e0000 */
        /* <DEDUP_REMOVED lines=8> */
[----:B------:R-:W-:Y:S01]  /*2d40*/  IMAD.MOV.U32 R2, RZ, RZ, 0x58 ;  /* 0x00000058ff027424 */ /* 0x000fe200078e00ff */
[----:B------:R-:W-:Y:S01]  /*2d50*/  R2UR UR30, R0 ;  /* 0x00000000001e72ca */ /* 0x000fe200000e0000 */
        /* <DEDUP_REMOVED lines=13> */
[----:B--2---:R-:W-:Y:S01]  /*2e30*/  UIADD3 UR4, UPT, UPT, UR37, 0x1380, URZ ;  /* 0x0000138025047890 */ /* 0x004fe2000fffe0ff */
[----:B------:R-:W-:Y:S01]  /*2e40*/  UMOV UR19, 0x40004040 ;  /* 0x4000404000137882 */ /* 0x000fe20000000000 */
[----:B------:R-:W-:Y:S01]  /*2e50*/  UMOV UR50, 0x0 ;  /* 0x0000000000327882 */ /* 0x000fe20000000000 */
[----:B------:R-:W-:Y:S01]  /*2e60*/  UMOV UR51, 0x8410010 ;  /* 0x0841001000337882 */ /* 0x000fe20000000000 */
[----:B------:R-:W-:Y:S01]  /*2e70*/  UMOV UR17, 0x40004040 ;  /* 0x4000404000117882 */ /* 0x000fe20000000000 */
[----:B------:R-:W-:Y:S01]  /*2e80*/  UMOV UR48, 0x0 ;  /* 0x0000000000307882 */ /* 0x000fe20000000000 */
[----:B------:R-:W-:Y:S01]  /*2e90*/  UMOV UR49, 0x8410010 ;  /* 0x0841001000317882 */ /* 0x000fe20000000000 */
[----:B------:R-:W-:Y:S01]  /*2ea0*/  UMOV UR15, 0x40004040 ;  /* 0x40004040000f7882 */ /* 0x000fe20000000000 */
[----:B------:R1:W-:Y:S01]  /*2eb0*/  UTCHMMA tmem[UR35], gdesc[UR18], tmem[UR36], tmem[UR52], idesc[UR53], !UPT ;  /* 0x00ff3412230079ea */ /* 0x0003e2000f800024 */
[----:B------:R-:W-:Y:S01]  /*2ec0*/  UMOV UR46, 0x0 ;  /* 0x00000000002e7882 */ /* 0x000fe20000000000 */
[----:B------:R-:W-:Y:S01]  /*2ed0*/  UMOV UR47, 0x8410010 ;  /* 0x08410010002f7882 */ /* 0x000fe20000000000 */
[----:B------:R-:W-:Y:S01]  /*2ee0*/  UMOV UR13, 0x40004040 ;  /* 0x40004040000d7882 */ /* 0x000fe20000000000 */
[----:B------:R1:W-:Y:S01]  /*2ef0*/  UTCHMMA tmem[UR33], gdesc[UR16], tmem[UR34], tmem[UR50], idesc[UR51], UPT ;  /* 0x00ff3210210079ea */ /* 0x0003e2000b800022 */
        /* <DEDUP_REMOVED lines=16> */
[----:B------:R1:W-:Y:S01]  /*3000*/  UTCHMMA tmem[UR23], gdesc[UR6], tmem[UR24], tmem[UR40], idesc[UR41], UPT ;  /* 0x00ff2806170079ea */ /* 0x0003e2000b800018 */
[----:B------:R1:W-:Y:S01]  /*3010*/  UTCHMMA tmem[UR20], gdesc[UR4], tmem[UR21], tmem[UR38], idesc[UR39], UPT ;  /* 0x00ff2604140079ea */ /* 0x0003e2000b800015 */
[----:B------:R-:W-:Y:S05]  /*3020*/  BRA.U UP5, `(.L_x_54) ;  /* 0x0000000105047547 */ /* 0x000fea000b800000 */
[----:B-1----:R-:W-:Y:S05]  /*3030*/  BPT.TRAP 0x1 ;  /* 0x000000040000795c */ /* 0x002fea0000300000 */
.L_x_54:
[----:B-1----:R-:W-:Y:S01]  /*3040*/  UIADD3 UR4, UPT, UPT, UR22, 0x50090, URZ ;  /* 0x0005009016047890 */ /* 0x002fe2000fffe0ff */
[----:B------:R-:W-:Y:S01]  /*3050*/  HFMA2 R8, -RZ, RZ, 0, 5.9604644775390625e-08 ;  /* 0x00000001ff087431 */ /* 0x000fe200000001ff */
[----:B------:R-:W-:Y:S01]  /*3060*/  UISETP.GE.AND UP0, UPT, UR74, 0x81, UPT ;  /* 0x000000814a00788c */ /* 0x000fe2000bf06270 */
[----:B------:R-:W-:Y:S01]  /*3070*/  MOV R7, RZ ;  /* 0x000000ff00077202 */ /* 0x000fe20000000f00 */
[----:B------:R-:W-:Y:S01]  /*3080*/  UMOV UR71, URZ ;  /* 0x000000ff00477c82 */ /* 0x000fe20008000000 */
[----:B------:R-:W-:-:S04]  /*3090*/  UMOV UR20, 0x1000 ;  /* 0x0000100000147882 */ /* 0x000fc80000000000 */
[----:B------:R1:W-:Y:S02]  /*30a0*/  UTCBAR [UR4], URZ ;  /* 0x000000ff040073e9 */ /* 0x0003e400080000ff */
[----:B-1----:R-:W-:Y:S02]  /*30b0*/  UMOV UR4, 0x1 ;  /* 0x0000000100047882 */ /* 0x002fe40000000000 */
[----:B------:R-:W-:Y:S01]  /*30c0*/  MOV R0, UR4 ;  /* 0x0000000400007c02 */ /* 0x000fe20008000f00 */
[----:B------:R-:W-:Y:S06]  /*30d0*/  BRA.U !UP0, `(.L_x_55) ;  /* 0x0000001d08ac7547 */ /* 0x000fec000b800000 */
[----:B------:R-:W-:Y:S01]  /*30e0*/  UIADD3 UR5, UPT, UPT, UR74, 0x7f, URZ ;  /* 0x0000007f4a057890 */ /* 0x000fe2000fffe0ff */
[----:B------:R-:W-:Y:S01]  /*30f0*/  CS2R R6, SRZ ;  /* 0x0000000000067805 */ /* 0x000fe2000001ff00 */
[----:B------:R-:W-:Y:S01]  /*3100*/  IMAD.MOV.U32 R8, RZ, RZ, 0x1 ;  /* 0x00000001ff087424 */ /* 0x000fe200078e00ff */
[----:B------:R-:W-:Y:S01]  /*3110*/  MOV R12, RZ ;  /* 0x000000ff000c7202 */ /* 0x000fe20000000f00 */
[----:B------:R-:W-:Y:S01]  /*3120*/  USHF.R.S32.HI UR4, URZ, 0x1f, UR5 ;  /* 0x0000001fff047899 */ /* 0x000fe20008011405 */
[----:B------:R-:W-:Y:S01]  /*3130*/  UMOV UR39, 0x2 ;  /* 0x0000000200277882 */ /* 0x000fe20000000000 */
[----:B------:R-:W-:Y:S02]  /*3140*/  UMOV UR71, URZ ;  /* 0x000000ff00477c82 */ /* 0x000fe40008000000 */
[----:B------:R-:W-:Y:S01]  /*3150*/  ULEA.HI UR4, UR4, UR5, URZ, 0x7 ;  /* 0x0000000504047291 */ /* 0x000fe2000f8f38ff */
[----:B------:R-:W-:-:S03]  /*3160*/  UMOV UR70, 0x1 ;  /* 0x0000000100467882 */ /* 0x000fc60000000000 */
[----:B------:R-:W-:-:S03]  /*3170*/  USHF.R.S32.HI UR5, URZ, 0x7, UR4 ;  /* 0x00000007ff057899 */ /* 0x000fc60008011404 */
[----:B------:R-:W-:Y:S02]  /*3180*/  UMOV UR4, 0x1 ;  /* 0x0000000100047882 */ /* 0x000fe40000000000 */
[----:B------:R-:W-:Y:S01]  /*3190*/  MOV R0, UR4 ;  /* 0x0000000400007c02 */ /* 0x000fe20008000f00 */
[----:B------:R-:W-:Y:S02]  /*31a0*/  IMAD.U32 R11, RZ, RZ, UR5 ;  /* 0x00000005ff0b7e24 */ /* 0x000fe4000f8e00ff */
.L_x_74:
[----:B-1----:R-:W-:Y:S05]  /*31b0*/  BRA.U !UP1, `(.L_x_56) ;  /* 0x0000000109047547 */ /* 0x002fea000b800000 */
[----:B------:R-:W-:Y:S05]  /*31c0*/  BPT.TRAP 0x1 ;  /* 0x000000040000795c */ /* 0x000fea0000300000 */
.L_x_56:
[----:B------:R-:W1:Y:S01]  /*31d0*/  S2UR UR4, SR_CgaCtaId ;  /* 0x00000000000479c3 */ /* 0x000e620000008800 */
[----:B------:R-:W-:Y:S01]  /*31e0*/  UMOV UR38, 0x400 ;  /* 0x0000040000267882 */ /* 0x000fe20000000000 */
[----:B------:R-:W-:Y:S02]  /*31f0*/  SHF.L.U32 R5, R12, 0x1f, RZ ;  /* 0x0000001f0c057819 */ /* 0x000fe400000006ff */
[----:B------:R-:W-:Y:S01]  /*3200*/  CS2R R2, SRZ ;  /* 0x0000000000027805 */ /* 0x000fe2000001ff00 */
[----:B-1----:R-:W-:Y:S04]  /*3210*/  ULEA UR38, UR4, UR38, 0x18 ;  /* 0x0000002604267291 */ /* 0x002fe8000f8ec0ff */
[----:B------:R-:W-:Y:S02]  /*3220*/  ULEA UR5, UR39, UR38, 0x3 ;  /* 0x0000002627057291 */ /* 0x000fe4000f8e18ff */
[----:B------:R-:W-:Y:S04]  /*3230*/  USHF.R.U32.HI UR4, URZ, 0x4, UR38 ;  /* 0x00000004ff047899 */ /* 0x000fe80008011626 */
[----:B------:R-:W-:Y:S03]  /*3240*/  ULOP3.LUT UR4, UR4, 0x3fff, URZ, 0xc0, !UPT ;  /* 0x00003fff04047892 */ /* 0x000fe6000f8ec0ff */
[----:B------:R-:W1:Y:S01]  /*3250*/  SYNCS.PHASECHK.TRANS64.TRYWAIT P0, [UR5+0x50020], R5 ;  /* 0x05002005ff0075a7 */ /* 0x000e620008001105 */
[----:B------:R-:W-:Y:S01]  /*3260*/  ULOP3.LUT UR6, UR4, 0x10000, URZ, 0xfc, !UPT ;  /* 0x0001000004067892 */ /* 0x000fe2000f8efcff */
[----:B-1----:R-:W-:Y:S11]  /*3270*/  @!P0 BRA `(.L_x_57) ;  /* 0x0000028000c88947 */ /* 0x002ff60003800000 */
.L_x_439:
[----:B------:R-:W-:Y:S01]  /*3280*/  UIADD3 UR4, UPT, UPT, UR38, 0x20000, URZ ;  /* 0x0002000026047890 */ /* 0x000fe2000fffe0ff */
[----:B------:R-:W-:Y:S01]  /*3290*/  R2UR UR13, R3 ;  /* 0x00000000030d72ca */ /* 0x000fe200000e0000 */
[----:B------:R-:W-:Y:S01]  /*32a0*/  UIADD3 UR36, UPT, UPT, UR6, 0x2, URZ ;  /* 0x0000000206247890 */ /* 0x000fe2000fffe0ff */
[----:B------:R-:W-:Y:S01]  /*32b0*/  R2UR UR15, R2 ;  /* 0x00000000020f72ca */ /* 0x000fe200000e0000 */
[----:B------:R-:W-:Y:S01]  /*32c0*/  USHF.R.U32.HI UR4, URZ, 0x4, UR4 ;  /* 0x00000004ff047899 */ /* 0x000fe20008011604 */
[----:B-1----:R-:W-:Y:S01]  /*32d0*/  CS2R R4, SRZ ;  /* 0x0000000000047805 */ /* 0x002fe2000001ff00 */
[----:B------:R-:W-:Y:S01]  /*32e0*/  UIADD3 UR34, UPT, UPT, UR6, 0x4, URZ ;  /* 0x0000000406227890 */ /* 0x000fe2000fffe0ff */
[----:B------:R-:W-:Y:S01]  /*32f0*/  CS2R R2, SRZ ;  /* 0x0000000000027805 */ /* 0x000fe2000001ff00 */
[----:B------:R-:W-:Y:S02]  /*3300*/  ULOP3.LUT UR73, UR4, 0x3fff, URZ, 0xc0, !UPT ;  /* 0x00003fff04497892 */ /* 0x000fe4000f8ec0ff */
[----:B------:R-:W-:Y:S01]  /*3310*/  UIADD3 UR32, UPT, UPT, UR6, 0x6, URZ ;  /* 0x0000000606207890 */ /* 0x000fe2000fffe0ff */
[----:B------:R-:W-:Y:S01]  /*3320*/  R2UR UR9, R5 ;  /* 0x00000000050972ca */ /* 0x000fe200000e0000 */
[----:B------:R-:W-:Y:S01]  /*3330*/  ULOP3.LUT UR4, UR73, 0x10000, URZ, 0xfc, !UPT ;  /* 0x0001000049047892 */ /* 0x000fe2000f8efcff */
[----:B------:R-:W-:Y:S01]  /*3340*/  R2UR UR11, R4 ;  /* 0x00000000040b72ca */ /* 0x000fe200000e0000 */
[----:B------:R-:W-:Y:S01]  /*3350*/  UIADD3 UR30, UPT, UPT, UR6, 0x400, URZ ;  /* 0x00000400061e7890 */ /* 0x000fe2000fffe0ff */
[C---:B------:R-:W-:Y:S01]  /*3360*/  R2UR UR54, R3.reuse ;  /* 0x00000000033672ca */ /* 0x040fe200000e0000 */
[----:B------:R-:W-:Y:S01]  /*3370*/  ULEA UR4, UR39, UR4, 0xc ;  /* 0x0000000427047291 */ /* 0x000fe2000f8e60ff */
[C---:B------:R-:W-:Y:S01]  /*3380*/  R2UR UR68, R2.reuse ;  /* 0x00000000024472ca */ /* 0x040fe200000e0000 */
[----:B------:R-:W-:Y:S01]  /*3390*/  UIADD3 UR28, UPT, UPT, UR6, 0x402, URZ ;  /* 0x00000402061c7890 */ /* 0x000fe2000fffe0ff */
        /* <DEDUP_REMOVED lines=12> */
[----:B------:R-:W-:Y:S01]  /*3460*/  R2UR UR75, R3 ;  /* 0x00000000034b72ca */ /* 0x000fe200000e0000 */
[----:B------:R-:W-:Y:S01]  /*3470*/  UIADD3 UR66, UPT, UPT, UR4, 0x406, URZ ;  /* 0x0000040604427890 */ /* 0x000fe2000fffe0ff */
[----:B------:R-:W-:Y:S01]  /*3480*/  R2UR UR74, R2 ;  /* 0x00000000024a72ca */ /* 0x000fe200000e0000 */
[----:B------:R-:W-:Y:S02]  /*3490*/  UIADD3 UR22, UPT, UPT, UR6, 0x800, URZ ;  /* 0x0000080006167890 */ /* 0x000fe4000fffe0ff */
        /* <DEDUP_REMOVED lines=9> */
[----:B------:R-:W-:Y:S01]  /*3530*/  UIADD3 UR8, UPT, UPT, UR6, 0xc06, URZ ;  /* 0x00000c0606087890 */ /* 0x000fe2000fffe0ff */
[----:B------:R-:W-:Y:S01]  /*3540*/  UMOV UR46, 0x0 ;  /* 0x00000000002e7882 */ /* 0x000fe20000000000 */
[----:B------:R-:W-:Y:S01]  /*3550*/  UMOV UR47, 0x8200010 ;  /* 0x08200010002f7882 */ /* 0x000fe20000000000 */
[----:B------:R-:W-:Y:S01]  /*3560*/  UMOV UR7, 0x40004040 ;  /* 0x4000404000077882 */ /* 0x000fe20000000000 */
[----:B------:R-:W-:Y:S01]  /*3570*/  UMOV UR5, 0x40004040 ;  /* 0x4000404000057882 */ /* 0x000fe20000000000 */
[----:B------:R-:W-:Y:S01]  /*3580*/  UMOV UR48, 0x0 ;  /* 0x0000000000307882 */ /* 0x000fe20000000000 */
[----:B------:R1:W-:Y:S01]  /*3590*/  UTCHMMA gdesc[UR6], gdesc[UR4], tmem[UR13], tmem[UR46], idesc[UR47], !UPT ;  /* 0x00ff2e04060075ea */ /* 0x0003e2000f80000d */
[----:B------:R-:W-:Y:S01]  /*35a0*/  UMOV UR49, 0x8200010 ;  /* 0x0820001000317882 */ /* 0x000fe20000000000 */
[----:B------:R-:W-:Y:S01]  /*35b0*/  UMOV UR37, 0x40004040 ;  /* 0x4000404000257882 */ /* 0x000fe20000000000 */
[----:B------:R-:W-:Y:S01]  /*35c0*/  UMOV UR41, 0x40004040 ;  /* 0x4000404000297882 */ /* 0x000fe20000000000 */
[----:B------:R-:W-:Y:S01]  /*35d0*/  UMOV UR56, 0x0 ;  /* 0x0000000000387882 */ /* 0x000fe20000000000 */
[----:B------:R2:W-:Y:S01]  /*35e0*/  UTCHMMA gdesc[UR36], gdesc[UR40], tmem[UR15], tmem[UR48], idesc[UR49], UPT ;  /* 0x00ff3028240075ea */ /* 0x0005e2000b80000f */
        /* <DEDUP_REMOVED lines=19> */
[----:B-1----:R-:W-:Y:S01]  /*3720*/  UIADD3 UR46, UPT, UPT, UR4, 0x402, URZ ;  /* 0x00000402042e7890 */ /* 0x002fe2000fffe0ff */
[----:B------:R-:W-:Y:S01]  /*3730*/  R2UR UR7, R5 ;  /* 0x00000000050772ca */ /* 0x000fe200000e0000 */
[----:B------:R-:W-:Y:S01]  /*3740*/  UMOV UR47, 0x40004040 ;  /* 0x40004040002f7882 */ /* 0x000fe20000000000 */
[----:B------:R-:W-:Y:S01]  /*3750*/  UMOV UR21, 0x40004040 ;  /* 0x4000404000157882 */ /* 0x000fe20000000000 */
[----:B------:R-:W-:Y:S01]  /*3760*/  UMOV UR19, 0x40004040 ;  /* 0x4000404000137882 */ /* 0x000fe20000000000 */
[----:B--2---:R-:W-:Y:S01]  /*3770*/  UIADD3 UR48, UPT, UPT, UR4, 0x400, URZ ;  /* 0x0000040004307890 */ /* 0x004fe2000fffe0ff */
[----:B------:R-:W-:Y:S01]  /*3780*/  UMOV UR49, 0x40004040 ;  /* 0x4000404000317882 */ /* 0x000fe20000000000 */
[----:B------:R-:W-:Y:S01]  /*3790*/  UMOV UR17, 0x40004040 ;  /* 0x4000404000117882 */ /* 0x000fe20000000000 */
[----:B------:R-:W-:Y:S01]  /*37a0*/  UMOV UR15, 0x40004040 ;  /* 0x40004040000f7882 */ /* 0x000fe20000000000 */
[----:B---3--:R-:W-:Y:S01]  /*37b0*/  UIADD3 UR56, UPT, UPT, UR4, 0xc02, URZ ;  /* 0x00000c0204387890 */ /* 0x008fe2000fffe0ff */
[----:B------:R-:W-:Y:S01]  /*37c0*/  UMOV UR34, 0x0 ;  /* 0x0000000000227882 */ /* 0x000fe20000000000 */
[----:B------:R-:W-:Y:S03]  /*37d0*/  UMOV UR35, 0x8200010 ;  /* 0x0820001000237882 */ /* 0x000fe60000000000 */
[----:B------:R1:W-:Y:S01]  /*37e0*/  UTCHMMA gdesc[UR30], gdesc[UR48], tmem[UR54], tmem[UR60], idesc[UR61], UPT ;  /* 0x00ff3c301e0075ea */ /* 0x0003e2000b800036 */
[----:B----4-:R-:W-:Y:S01]  /*37f0*/  UIADD3 UR58, UPT, UPT, UR4, 0x804, URZ ;  /* 0x00000804043a7890 */ /* 0x010fe2000fffe0ff */
[----:B------:R-:W-:Y:S01]  /*3800*/  UTCHMMA gdesc[UR28], gdesc[UR46], tmem[UR68], tmem[UR34], idesc[UR35], UPT ;  /* 0x00ff222e1c0075ea */ /* 0x000fe2000b800044 */
        /* <DEDUP_REMOVED lines=13> */
[----:B-1----:R-:W-:Y:S02]  /*38e0*/  UIADD3 UR60, UPT, UPT, UR4, 0x802, URZ ;  /* 0x00000802043c7890 */ /* 0x002fe4000fffe0ff */
[----:B------:R-:W-:Y:S01]  /*38f0*/  UIADD3 UR54, UPT, UPT, UR4, 0xc04, URZ ;  /* 0x00000c0404367890 */ /* 0x000fe2000fffe0ff */
[----:B--2---:R-:W-:Y:S01]  /*3900*/  R2UR UR26, R10 ;  /* 0x000000000a1a72ca */ /* 0x004fe200000e0000 */
[----:B------:R-:W-:Y:S01]  /*3910*/  UIADD3 UR68, UPT, UPT, UR4, 0xc06, URZ ;  /* 0x00000c0604447890 */ /* 0x000fe2000fffe0ff */
[----:B------:R-:W-:Y:S01]  /*3920*/  UMOV UR61, 0x40004040 ;  /* 0x40004040003d7882 */ /* 0x000fe20000000000 */
[----:B---3--:R-:W-:Y:S01]  /*3930*/  UMOV UR45, 0x40004040 ;  /* 0x40004040002d7882 */ /* 0x008fe20000000000 */
[----:B------:R-:W-:Y:S02]  /*3940*/  UMOV UR28, 0x0 ;  /* 0x00000000001c7882 */ /* 0x000fe40000000000 */
[----:B------:R1:W-:Y:S01]  /*3950*/  UTCHMMA gdesc[UR20], gdesc[UR60], tmem[UR69], tmem[UR32], idesc[UR33], UPT ;  /* 0x00ff203c140075ea */ /* 0x0003e2000b800045 */
[----:B------:R2:W-:Y:S01]  /*3960*/  UTCHMMA gdesc[UR18], gdesc[UR58], tmem[UR7], tmem[UR34], idesc[UR35], UPT ;  /* 0x00ff223a120075ea */ /* 0x0005e2000b800007 */
[----:B------:R-:W-:Y:S01]  /*3970*/  UMOV UR29, 0x8200010 ;  /* 0x08200010001d7882 */ /* 0x000fe20000000000 */
[----:B----4-:R-:W-:Y:S01]  /*3980*/  UMOV UR43, 0x40004040 ;  /* 0x40004040002b7882 */ /* 0x010fe20000000000 */
[----:B------:R-:W-:Y:S01]  /*3990*/  UMOV UR30, 0x0 ;  /* 0x00000000001e7882 */ /* 0x000fe20000000000 */
[----:B------:R-:W-:Y:S02]  /*39a0*/  UMOV UR31, 0x8200010 ;  /* 0x08200010001f7882 */ /* 0x000fe40000000000 */
[----:B------:R-:W-:Y:S01]  /*39b0*/  UISETP.NE.AND UP4, UPT, UR26, URZ, UPT ;  /* 0x000000ff1a00728c */ /* 0x000fe2000bf85270 */
[----:B-1----:R-:W-:Y:S01]  /*39c0*/  UMOV UR69, 0x40004040 ;  /* 0x4000404000457882 */ /* 0x002fe20000000000 */
[----:B--2---:R-:W-:Y:S11]  /*39d0*/  R2UR UR7, R4 ;  /* 0x00000000040772ca */ /* 0x004ff600000e0000 */
[----:B------:R-:W-:Y:S02]  /*39e0*/  @!UPT UIADD3 URZ, UPT, UPT, URZ, URZ, URZ ;  /* 0x000000fffffff290 */ /* 0x000fe4000fffe0ff */
[----:B------:R1:W-:Y:S01]  /*39f0*/  UTCHMMA gdesc[UR16], gdesc[UR44], tmem[UR7], tmem[UR28], idesc[UR29], UPT ;  /* 0x00ff1c2c100075ea */ /* 0x0003e2000b800007 */
[----:B------:R2:W-:Y:S01]  /*3a00*/  UTCHMMA gdesc[UR14], gdesc[UR42], tmem[UR77], tmem[UR30], idesc[UR31], UPT ;  /* 0x00ff1e2a0e0075ea */ /* 0x0005e2000b80004d */
[----:B------:R2:W-:Y:S01]  /*3a10*/  UTCHMMA gdesc[UR12], gdesc[UR56], tmem[UR76], tmem[UR32], idesc[UR33], UPT ;  /* 0x00ff20380c0075ea */ /* 0x0005e2000b80004c */
[----:B------:R2:W-:Y:S01]  /*3a20*/  UTCHMMA gdesc[UR10], gdesc[UR54], tmem[UR75], tmem[UR34], idesc[UR35], UPT ;  /* 0x00ff22360a0075ea */ /* 0x0005e2000b80004b */
[----:B------:R2:W-:Y:S01]  /*3a30*/  UTCHMMA gdesc[UR8], gdesc[UR68], tmem[UR74], tmem[UR36], idesc[UR37], UPT ;  /* 0x00ff2444080075ea */ /* 0x0005e2000b80004a */
[----:B-1----:R-:W-:Y:S04]  /*3a40*/  UIADD3 UR7, UPT, UPT, UR39, 0x1, URZ ;  /* 0x0000000127077890 */ /* 0x002fe8000fffe0ff */
[----:B------:R-:W-:Y:S04]  /*3a50*/  UISETP.NE.AND UP0, UPT, UR7, 0x3, UPT ;  /* 0x000000030700788c */ /* 0x000fe8000bf05270 */
[----:B------:R-:W-:Y:S02]  /*3a60*/  USEL UR22, URZ, 0x1, UP0 ;  /* 0x00000001ff167887 */ /* 0x000fe40008000000 */
[----:B------:R-:W-:Y:S04]  /*3a70*/  USEL UR72, UR7, URZ, UP0 ;  /* 0x000000ff07487287 */ /* 0x000fe80008000000 */
[----:B------:R-:W-:Y:S01]  /*3a80*/  LOP3.LUT R5, R12, UR22, RZ, 0x3c, !PT ;  /* 0x000000160c057c12 */ /* 0x000fe2000f8e3cff */
[----:B------:R-:W-:Y:S07]  /*3a90*/  BRA.U UP4, `(.L_x_58) ;  /* 0x0000000104047547 */ /* 0x000fee000b800000 */
[----:B--2---:R-:W-:Y:S05]  /*3aa0*/  BPT.TRAP 0x1 ;  /* 0x000000040000795c */ /* 0x004fea0000300000 */
.L_x_58:
[----:B------:R-:W-:Y:S01]  /*3ab0*/  LOP3.LUT R6, R6, 0x1, RZ, 0x3c, !PT ;  /* 0x0000000106067812 */ /* 0x000fe200078e3cff */
[----:B------:R-:W-:Y:S09]  /*3ac0*/  UIADD3 UR7, UPT, UPT, UR38, 0x50050, URZ ;  /* 0x0005005026077890 */ /* 0x000ff2000fffe0ff */
[----:B------:R1:W-:Y:S01]  /*3ad0*/  UTCBAR [UR7], URZ ;  /* 0x000000ff070073e9 */ /* 0x0003e200080000ff */
[----:B------:R-:W-:Y:S05]  /*3ae0*/  BRA.U UP5, `(.L_x_59) ;  /* 0x0000000105047547 */ /* 0x000fea000b800000 */
[----:B-12---:R-:W-:Y:S05]  /*3af0*/  BPT.TRAP 0x1 ;  /* 0x000000040000795c */ /* 0x006fea0000300000 */
.L_x_59:
[----:B------:R-:W-:Y:S02]  /*3b00*/  SHF.L.U32 R3, R8, 0x1f, RZ ;  /* 0x0000001f08037819 */ /* 0x000fe400000006ff */
[----:B-1----:R-:W-:Y:S02]  /*3b10*/  R2UR UR7, R9 ;  /* 0x00000000090772ca */ /* 0x002fe400000e0000 */
[----:B------:R-:W1:Y:S11]  /*3b20*/  SYNCS.PHASECHK.TRANS64.TRYWAIT P0, [UR38+0x500a8], R3 ;  /* 0x0500a803ff0075a7 */ /* 0x000e760008001126 */
[----:B------:R-:W-:Y:S01]  /*3b30*/  UISETP.NE.AND UP3, UPT, UR7, URZ, UPT ;  /* 0x000000ff0700728c */ /* 0x000fe2000bf65270 */
[----:B-1----:R-:W-:Y:S10]  /*3b40*/  @!P0 BRA `(.L_x_60) ;  /* 0x0000027800ac8947 */ /* 0x002ff40003800000 */
.L_x_441:
[----:B------:R-:W-:Y:S05]  /*3b50*/  BRA.U UP3, `(.L_x_61) ;  /* 0x0000000103047547 */ /* 0x000fea000b800000 */
[----:B--2---:R-:W-:Y:S05]  /*3b60*/  BPT.TRAP 0x1 ;  /* 0x000000040000795c */ /* 0x004fea0000300000 */
.L_x_61:
[----:B------:R-:W-:Y:S01]  /*3b70*/  SHF.L.U32 R12, R7, 0x1f, RZ ;  /* 0x0000001f070c7819 */ /* 0x000fe200000006ff */
[----:B------:R-:W-:Y:S02]  /*3b80*/  HFMA2 R4, -RZ, RZ, 0, 2.288818359375e-05 ;  /* 0x00000180ff047431 */ /* 0x000fe400000001ff */
[----:B-1----:R-:W-:Y:S01]  /*3b90*/  IMAD.MOV.U32 R2, RZ, RZ, 0xa0 ;  /* 0x000000a0ff027424 */ /* 0x002fe200078e00ff */
[----:B------:R-:W1:Y:S02]  /*3ba0*/  SYNCS.PHASECHK.TRANS64.TRYWAIT P0, [UR38+0x50068], R12 ;  /* 0x0500680cff0075a7 */ /* 0x000e640008001126 */
[----:B-1----:R-:W-:Y:S05]  /*3bb0*/  @!P0 BRA `(.L_x_62) ;  /* 0x0000027800a88947 */ /* 0x002fea0003800000 */
.L_x_443:
[----:B------:R-:W-:Y:S01]  /*3bc0*/  ULEA UR7, UR70, UR73, 0xc ;  /* 0x0000004946077291 */ /* 0x000fe2000f8e60ff */
[----:B------:R-:W-:Y:S01]  /*3bd0*/  R2UR UR39, R2 ;  /* 0x00000000022772ca */ /* 0x000fe200000e0000 */
[----:B------:R-:W-:Y:S01]  /*3be0*/  UISETP.NE.U32.AND UP0, UPT, UR71, URZ, UPT ;  /* 0x000000ff4700728c */ /* 0x000fe2000bf05070 */
[----:B--2---:R-:W-:Y:S01]  /*3bf0*/  R2UR UR74, R4 ;  /* 0x00000000044a72ca */ /* 0x004fe200000e0000 */
[----:B------:R-:W-:Y:S01]  /*3c00*/  UIADD3 UR22, UPT, UPT, UR7, 0x4000000, URZ ;  /* 0x0400000007167890 */ /* 0x000fe2000fffe0ff */
[----:B------:R-:W-:Y:S01]  /*3c10*/  MOV.SPILL R13, UR5 ;  /* 0x00000005000d7c02 */ /* 0x000fe20009000f00 */
[----:B------:R-:W-:Y:S01]  /*3c20*/  UIADD3 UR20, UPT, UPT, UR7, 0x4000080, URZ ;  /* 0x0400008007147890 */ /* 0x000fe2000fffe0ff */
[----:B-1----:R-:W-:Y:S01]  /*3c30*/  MOV.SPILL R12, UR4 ;  /* 0x00000004000c7c02 */ /* 0x002fe20009000f00 */
[----:B------:R-:W-:Y:S01]  /*3c40*/  UIADD3 UR18, UPT, UPT, UR7, 0x4000100, URZ ;  /* 0x0400010007127890 */ /* 0x000fe2000fffe0ff */
[----:B------:R-:W-:Y:S01]  /*3c50*/  IMAD.MOV.U32 R3, RZ, RZ, 0xa8 ;  /* 0x000000a8ff037424 */ /* 0x000fe200078e00ff */
[----:B------:R-:W-:Y:S01]  /*3c60*/  UIADD3 UR16, UPT, UPT, UR7, 0x4000180, URZ ;  /* 0x0400018007107890 */ /* 0x000fe2000fffe0ff */
[----:B------:R-:W-:Y:S01]  /*3c70*/  IMAD.MOV.U32 R2, RZ, RZ, 0x180 ;  /* 0x00000180ff027424 */ /* 0x000fe200078e00ff */
[----:B------:R-:W-:Y:S01]  /*3c80*/  UMOV UR4, 0x0 ;  /* 0x0000000000047882 */ /* 0x000fe20000000000 */
[----:B------:R-:W-:Y:S01]  /*3c90*/  UMOV UR5, 0x8410010 ;  /* 0x0841001000057882 */ /* 0x000fe20000000000 */
[----:B------:R-:W-:Y:S01]  /*3ca0*/  R2UR UR36, R3 ;  /* 0x00000000032472ca */ /* 0x000fe200000e0000 */
[----:B------:R-:W-:Y:S01]  /*3cb0*/  UMOV UR23, 0x40004040 ;  /* 0x4000404000177882 */ /* 0x000fe20000000000 */
[----:B------:R-:W-:Y:S01]  /*3cc0*/  R2UR UR37, R2 ;  /* 0x00000000022572ca */ /* 0x000fe200000e0000 */
[----:B------:R1:W-:Y:S01]  /*3cd0*/  UTCHMMA tmem[UR39], gdesc[UR22], tmem[UR74], tmem[UR4], idesc[UR5], UP0 ;  /* 0x00ff0416270079ea */ /* 0x0003e2000800004a */
[----:B------:R-:W-:Y:S01]  /*3ce0*/  IMAD.MOV.U32 R3, RZ, RZ, 0xb0 ;  /* 0x000000b0ff037424 */ /* 0x000fe200078e00ff */
[----:B------:R-:W-:Y:S01]  /*3cf0*/  UMOV UR21, 0x40004040 ;  /* 0x4000404000157882 */ /* 0x000fe20000000000 */
[----:B------:R-:W-:Y:S01]  /*3d00*/  UMOV UR75, 0x8410010 ;  /* 0x08410010004b7882 */ /* 0x000fe20000000000 */
[----:B------:R-:W-:Y:S01]  /*3d10*/  UIADD3 UR14, UPT, UPT, UR7, 0x4000200, URZ ;  /* 0x04000200070e7890 */ /* 0x000fe2000fffe0ff */
[----:B------:R-:W-:Y:S01]  /*3d20*/  IMAD.MOV.U32 R2, RZ, RZ, 0xb8 ;  /* 0x000000b8ff027424 */ /* 0x000fe200078e00ff */
[----:B------:R-:W-:Y:S01]  /*3d30*/  R2UR UR34, R3 ;  /* 0x00000000032272ca */ /* 0x000fe200000e0000 */
[----:B------:R-:W-:Y:S01]  /*3d40*/  IMAD.MOV.U32 R3, RZ, RZ, 0x180 ;  /* 0x00000180ff037424 */ /* 0x000fe200078e00ff */
[----:B------:R-:W-:Y:S01]  /*3d50*/  UIADD3 UR12, UPT, UPT, UR7, 0x4000280, URZ ;  /* 0x04000280070c7890 */ /* 0x000fe2000fffe0ff */
[----:B------:R-:W-:Y:S01]  /*3d60*/  IMAD.MOV.U32 R4, RZ, RZ, 0x180 ;  /* 0x00000180ff047424 */ /* 0x000fe200078e00ff */
[----:B------:R-:W-:Y:S01]  /*3d70*/  R2UR UR32, R2 ;  /* 0x00000000022072ca */ /* 0x000fe200000e0000 */
[----:B------:R-:W-:Y:S01]  /*3d80*/  UIADD3 UR10, UPT, UPT, UR7, 0x4000300, URZ ;  /* 0x04000300070a7890 */ /* 0x000fe2000fffe0ff */
[----:B------:R-:W-:Y:S01]  /*3d90*/  R2UR UR33, R3 ;  /* 0x00000000032172ca */ /* 0x000fe200000e0000 */
[----:B------:R-:W-:Y:S01]  /*3da0*/  IMAD.MOV.U32 R3, RZ, RZ, 0xc8 ;  /* 0x000000c8ff037424 */ /* 0x000fe200078e00ff */
[C---:B------:R-:W-:Y:S01]  /*3db0*/  R2UR UR35, R4.reuse ;  /* 0x00000000042372ca */ /* 0x040fe200000e0000 */
[----:B------:R-:W-:Y:S01]  /*3dc0*/  IMAD.MOV.U32 R2, RZ, RZ, 0xc0 ;  /* 0x000000c0ff027424 */ /* 0x000fe200078e00ff */
[----:B------:R-:W-:Y:S01]  /*3dd0*/  R2UR UR31, R4 ;  /* 0x00000000041f72ca */ /* 0x000fe200000e0000 */
[----:B------:R-:W-:Y:S01]  /*3de0*/  UIADD3 UR8, UPT, UPT, UR7, 0x4000380, URZ ;  /* 0x0400038007087890 */ /* 0x000fe2000fffe0ff */
[----:B------:R-:W-:Y:S01]  /*3df0*/  R2UR UR29, R3 ;  /* 0x00000000031d72ca */ /* 0x000fe200000e0000 */
[----:B------:R-:W-:Y:S01]  /*3e00*/  UMOV UR19, 0x40004040 ;  /* 0x4000404000137882 */ /* 0x000fe20000000000 */
[----:B------:R-:W-:Y:S01]  /*3e10*/  R2UR UR30, R2 ;  /* 0x00000000021e72ca */ /* 0x000fe200000e0000 */
[----:B------:R-:W-:Y:S01]  /*3e20*/  UMOV UR17, 0x40004040 ;  /* 0x4000404000117882 */ /* 0x000fe20000000000 */
[----:B------:R-:W-:Y:S01]  /*3e30*/  UMOV UR15, 0x40004040 ;  /* 0x40004040000f7882 */ /* 0x000fe20000000000 */
[----:B------:R-:W-:Y:S01]  /*3e40*/  UMOV UR13, 0x40004040 ;  /* 0x40004040000d7882 */ /* 0x000fe20000000000 */
[----:B------:R-:W-:Y:S01]  /*3e50*/  IMAD.MOV.U32 R3, RZ, RZ, 0xd0 ;  /* 0x000000d0ff037424 */ /* 0x000fe200078e00ff */
[----:B-1----:R-:W-:Y:S01]  /*3e60*/  R2UR.FILL UR5, R13 ;  /* 0x000000000d0572ca */ /* 0x002fe200004e0000 */
[----:B------:R-:W-:Y:S01]  /*3e70*/  UMOV UR74, 0x0 ;  /* 0x00000000004a7882 */ /* 0x000fe20000000000 */
[----:B------:R-:W-:Y:S01]  /*3e80*/  IMAD.MOV.U32 R2, RZ, RZ, 0x180 ;  /* 0x00000180ff027424 */ /* 0x000fe200078e00ff */
[----:B------:R1:W-:Y:S01]  /*3e90*/  UTCHMMA tmem[UR36], gdesc[UR20], tmem[UR37], tmem[UR74], idesc[UR75], UPT ;  /* 0x00ff4a14240079ea */ /* 0x0003e2000b800025 */
[----:B------:R-:W-:Y:S01]  /*3ea0*/  R2UR UR26, R3 ;  /* 0x00000000031a72ca */ /* 0x000fe200000e0000 */
[----:B------:R-:W-:Y:S01]  /*3eb0*/  IMAD.MOV.U32 R3, RZ, RZ, 0xd8 ;  /* 0x000000d8ff037424 */ /* 0x000fe200078e00ff */
[----:B------:R-:W-:Y:S01]  /*3ec0*/  UMOV UR22, 0x0 ;  /* 0x0000000000167882 */ /* 0x000fe20000000000 */
[C---:B------:R-:W-:Y:S01]  /*3ed0*/  R2UR UR28, R2.reuse ;  /* 0x00000000021c72ca */ /* 0x040fe200000e0000 */
[----:B------:R-:W-:Y:S01]  /*3ee0*/  UMOV UR23, 0x8410010 ;  /* 0x0841001000177882 */ /* 0x000fe20000000000 */
[C---:B------:R-:W-:Y:S01]  /*3ef0*/  R2UR UR27, R2.reuse ;  /* 0x00000000021b72ca */ /* 0x040fe200000e0000 */
[----:B------:R-:W-:Y:S01]  /*3f00*/  UMOV UR76, 0x0 ;  /* 0x00000000004c7882 */ /* 0x000fe20000000000 */
[----:B------:R-:W-:Y:S01]  /*3f10*/  R2UR UR24, R3 ;  /* 0x00000000031872ca */ /* 0x000fe200000e0000 */
[----:B------:R-:W-:Y:S01]  /*3f20*/  UMOV UR77, 0x8410010 ;  /* 0x08410010004d7882 */ /* 0x000fe20000000000 */
[----:B------:R-:W-:Y:S01]  /*3f30*/  R2UR UR25, R2 ;  /* 0x00000000021972ca */ /* 0x000fe200000e0000 */
[----:B------:R-:W-:Y:S01]  /*3f40*/  UMOV UR11, 0x40004040 ;  /* 0x40004040000b7882 */ /* 0x000fe20000000000 */
[----:B------:R-:W-:Y:S01]  /*3f50*/  UMOV UR70, 0x0 ;  /* 0x0000000000467882 */ /* 0x000fe20000000000 */
[----:B------:R-:W-:Y:S01]  /*3f60*/  UMOV UR71, 0x8410010 ;  /* 0x0841001000477882 */ /* 0x000fe20000000000 */
[----:B------:R-:W-:Y:S01]  /*3f70*/  UMOV UR9, 0x40004040 ;  /* 0x4000404000097882 */ /* 0x000fe20000000000 */
[----:B------:R-:W-:Y:S01]  /*3f80*/  R2UR.FILL UR4, R12 ;  /* 0x000000000c0472ca */ /* 0x000fe200004e0000 */
[----:B-1----:R-:W-:Y:S01]  /*3f90*/  UMOV UR36, 0x0 ;  /* 0x0000000000247882 */ /* 0x002fe20000000000 */
[----:B------:R-:W-:Y:S01]  /*3fa0*/  UMOV UR37, 0x8410010 ;  /* 0x0841001000257882 */ /* 0x000fe20000000000 */
[----:B------:R-:W-:Y:S01]  /*3fb0*/  UMOV UR20, 0x0 ;  /* 0x0000000000147882 */ /* 0x000fe20000000000 */
[----:B------:R-:W-:Y:S01]  /*3fc0*/  UMOV UR21, 0x8410010 ;  /* 0x0841001000157882 */ /* 0x000fe20000000000 */
[----:B------:R1:W-:Y:S01]  /*3fd0*/  UTCHMMA tmem[UR34], gdesc[UR18], tmem[UR35], tmem[UR36], idesc[UR37], UPT ;  /* 0x00ff2412220079ea */ /* 0x0003e2000b800023 */
[----:B------:R1:W-:Y:S01]  /*3fe0*/  UTCHMMA tmem[UR32], gdesc[UR16], tmem[UR33], tmem[UR20], idesc[UR21], UPT ;  /* 0x00ff1410200079ea */ /* 0x0003e2000b800021 */
[----:B------:R1:W-:Y:S01]  /*3ff0*/  UTCHMMA tmem[UR30], gdesc[UR14], tmem[UR31], tmem[UR22], idesc[UR23], UPT ;  /* 0x00ff160e1e0079ea */ /* 0x0003e2000b80001f */
[----:B------:R1:W-:Y:S01]  /*4000*/  UTCHMMA tmem[UR29], gdesc[UR12], tmem[UR28], tmem[UR74], idesc[UR75], UPT ;  /* 0x00ff4a0c1d0079ea */ /* 0x0003e2000b80001c */
[----:B------:R1:W-:Y:S01]  /*4010*/  UTCHMMA tmem[UR26], gdesc[UR10], tmem[UR27], tmem[UR76], idesc[UR77], UPT ;  /* 0x00ff4c0a1a0079ea */ /* 0x0003e2000b80001b */
[----:B------:R1:W-:Y:S01]  /*4020*/  UTCHMMA tmem[UR24], gdesc[UR8], tmem[UR25], tmem[UR70], idesc[UR71], UPT ;  /* 0x00ff4608180079ea */ /* 0x0003e2000b800019 */
[----:B------:R-:W-:Y:S05]  /*4030*/  BRA.U UP5, `(.L_x_63) ;  /* 0x0000000105047547 */ /* 0x000fea000b800000 */
[----:B-1----:R-:W-:Y:S05]  /*4040*/  BPT.TRAP 0x1 ;  /* 0x000000040000795c */ /* 0x002fea0000300000 */
.L_x_63:
[----:B------:R-:W-:Y:S01]  /*4050*/  LOP3.LUT R8, R8, 0x1, RZ, 0x3c, !PT ;  /* 0x0000000108087812 */ /* 0x000fe200078e3cff */
[----:B------:R-:W-:Y:S09]  /*4060*/  UIADD3 UR7, UPT, UPT, UR38, 0x50098, URZ ;  /* 0x0005009826077890 */ /* 0x000ff2000fffe0ff */
[----:B------:R2:W-:Y:S01]  /*4070*/  UTCBAR [UR7], URZ ;  /* 0x000000ff070073e9 */ /* 0x0005e200080000ff */
[----:B------:R-:W-:Y:S05]  /*4080*/  BRA.U !UP1, `(.L_x_64) ;  /* 0x0000000109047547 */ /* 0x000fea000b800000 */
[----:B-12---:R-:W-:Y:S05]  /*4090*/  BPT.TRAP 0x1 ;  /* 0x000000040000795c */ /* 0x006fea0000300000 */
.L_x_64:
[----:B-1----:R-:W-:Y:S01]  /*40a0*/  UIADD3 UR10, UPT, UPT, UR6, 0x1000, URZ ;  /* 0x00001000060a7890 */ /* 0x002fe2000fffe0ff */
[----:B------:R-:W-:Y:S01]  /*40b0*/  R2UR UR8, R0 ;  /* 0x00000000000872ca */ /* 0x000fe200000e0000 */
[----:B------:R-:W-:Y:S01]  /*40c0*/  UIADD3 UR36, UPT, UPT, UR6, 0x1002, URZ ;  /* 0x0000100206247890 */ /* 0x000fe2000fffe0ff */
[----:B------:R-:W-:Y:S01]  /*40d0*/  IMAD.MOV.U32 R2, RZ, RZ, 0x80 ;  /* 0x00000080ff027424 */ /* 0x000fe200078e00ff */
[----:B------:R-:W-:Y:S01]  /*40e0*/  UIADD3 UR34, UPT, UPT, UR6, 0x1004, URZ ;  /* 0x0000100406227890 */ /* 0x000fe2000fffe0ff */
[----:B------:R-:W-:Y:S01]  /*40f0*/  MOV.SPILL R13, UR73 ;  /* 0x00000049000d7c02 */ /* 0x000fe20009000f00 */
[----:B------:R-:W-:Y:S01]  /*4100*/  UIADD3 UR32, UPT, UPT, UR6, 0x1006, URZ ;  /* 0x0000100606207890 */ /* 0x000fe2000fffe0ff */
[----:B------:R-:W-:Y:S01]  /*4110*/  MOV.SPILL R12, UR72 ;  /* 0x00000048000c7c02 */ /* 0x000fe20009000f00 */
[----:B------:R-:W-:Y:S01]  /*4120*/  UIADD3 UR30, UPT, UPT, UR6, 0x1400, URZ ;  /* 0x00001400061e7890 */ /* 0x000fe2000fffe0ff */
[C---:B------:R-:W-:Y:S01]  /*4130*/  R2UR UR21, R2.reuse ;  /* 0x00000000021572ca */ /* 0x040fe200000e0000 */
[----:B------:R-:W-:Y:S01]  /*4140*/  UIADD3 UR28, UPT, UPT, UR6, 0x1402, URZ ;  /* 0x00001402061c7890 */ /* 0x000fe2000fffe0ff */
[C---:B------:R-:W-:Y:S01]  /*4150*/  R2UR UR17, R2.reuse ;  /* 0x00000000021172ca */ /* 0x040fe200000e0000 */
[----:B------:R-:W-:Y:S01]  /*4160*/  UIADD3 UR26, UPT, UPT, UR6, 0x1404, URZ ;  /* 0x00001404061a7890 */ /* 0x000fe2000fffe0ff */
[C---:B------:R-:W-:Y:S01]  /*4170*/  R2UR UR77, R2.reuse ;  /* 0x00000000024d72ca */ /* 0x040fe200000e0000 */
[----:B------:R-:W-:Y:S01]  /*4180*/  ULEA UR5, UR8, UR38, 0x3 ;  /* 0x0000002608057291 */ /* 0x000fe2000f8e18ff */
[C---:B------:R-:W-:Y:S01]  /*4190*/  R2UR UR75, R2.reuse ;  /* 0x00000000024b72ca */ /* 0x040fe200000e0000 */
[----:B------:R-:W-:Y:S01]  /*41a0*/  UIADD3 UR24, UPT, UPT, UR6, 0x1406, URZ ;  /* 0x0000140606187890 */ /* 0x000fe2000fffe0ff */
[C---:B------:R-:W-:Y:S01]  /*41b0*/  R2UR UR69, R2.reuse ;  /* 0x00000000024572ca */ /* 0x040fe200000e0000 */
[----:B--2---:R-:W-:Y:S01]  /*41c0*/  UIADD3 UR7, UPT, UPT, UR5, 0x50038, URZ ;  /* 0x0005003805077890 */ /* 0x004fe2000fffe0ff */
[----:B------:R-:W-:Y:S01]  /*41d0*/  R2UR UR55, R2 ;  /* 0x00000000023772ca */ /* 0x000fe200000e0000 */
[----:B------:R-:W-:Y:S01]  /*41e0*/  UIADD3 UR22, UPT, UPT, UR6, 0x1800, URZ ;  /* 0x0000180006167890 */ /* 0x000fe2000fffe0ff */
[----:B------:R-:W-:Y:S01]  /*41f0*/  IMAD.MOV.U32 R0, RZ, RZ, 0x80 ;  /* 0x00000080ff007424 */ /* 0x000fe200078e00ff */
[----:B------:R-:W-:Y:S01]  /*4200*/  UIADD3 UR20, UPT, UPT, UR6, 0x1802, URZ ;  /* 0x0000180206147890 */ /* 0x000fe2000fffe0ff */
[----:B------:R-:W-:Y:S01]  /*4210*/  IMAD.MOV.U32 R4, RZ, RZ, 0x80 ;  /* 0x00000080ff047424 */ /* 0x000fe200078e00ff */
[----:B------:R-:W-:Y:S01]  /*4220*/  UIADD3 UR18, UPT, UPT, UR6, 0x1804, URZ ;  /* 0x0000180406127890 */ /* 0x000fe2000fffe0ff */
[----:B------:R-:W-:Y:S01]  /*4230*/  IMAD.MOV.U32 R3, RZ, RZ, 0x80 ;  /* 0x00000080ff037424 */ /* 0x000fe200078e00ff */
[----:B------:R-:W-:Y:S01]  /*4240*/  UIADD3 UR16, UPT, UPT, UR6, 0x1806, URZ ;  /* 0x0000180606107890 */ /* 0x000fe2000fffe0ff */
[----:B------:R1:W-:Y:S01]  /*4250*/  UTCBAR [UR7], URZ ;  /* 0x000000ff070073e9 */ /* 0x0003e200080000ff */
[----:B------:R-:W-:Y:S01]  /*4260*/  UIADD3 UR14, UPT, UPT, UR6, 0x1c00, URZ ;  /* 0x00001c00060e7890 */ /* 0x000fe2000fffe0ff */
[----:B------:R-:W-:Y:S01]  /*4270*/  R2UR UR13, R0 ;  /* 0x00000000000d72ca */ /* 0x000fe200000e0000 */
[----:B------:R-:W-:Y:S01]  /*4280*/  UIADD3 UR12, UPT, UPT, UR6, 0x1c02, URZ ;  /* 0x00001c02060c7890 */ /* 0x000fe2000fffe0ff */
[----:B------:R-:W-:Y:S01]  /*4290*/  R2UR UR9, R4 ;  /* 0x00000000040972ca */ /* 0x000fe200000e0000 */
[----:B------:R-:W-:Y:S01]  /*42a0*/  UMOV UR72, 0x0 ;  /* 0x0000000000487882 */ /* 0x000fe20000000000 */
[----:B------:R-:W-:Y:S01]  /*42b0*/  UMOV UR73, 0x8200010 ;  /* 0x0820001000497882 */ /* 0x000fe20000000000 */
[----:B------:R-:W-:Y:S01]  /*42c0*/  UMOV UR70, UR4 ;  /* 0x0000000400467c82 */ /* 0x000fe20008000000 */
[----:B------:R-:W-:Y:S01]  /*42d0*/  UIADD3 UR4, UPT, UPT, UR6, 0x1c06, URZ ;  /* 0x00001c0606047890 */ /* 0x000fe2000fffe0ff */
[----:B------:R-:W-:Y:S01]  /*42e0*/  R2UR UR15, R3 ;  /* 0x00000000030f72ca */ /* 0x000fe200000e0000 */
        /* <DEDUP_REMOVED lines=8> */
[----:B------:R-:W-:Y:S01]  /*4370*/  UMOV UR33, 0x40004040 ;  /* 0x4000404000217882 */ /* 0x000fe20000000000 */
[----:B------:R-:W-:Y:S01]  /*4380*/  UMOV UR49, 0x40004040 ;  /* 0x4000404000317882 */ /* 0x000fe20000000000 */
[----:B------:R-:W-:Y:S01]  /*4390*/  UMOV UR31, 0x40004040 ;  /* 0x40004040001f7882 */ /* 0x000fe20000000000 */
[C---:B------:R-:W-:Y:S01]  /*43a0*/  R2UR UR19, R0.reuse ;  /* 0x00000000001372ca */ /* 0x040fe200000e0000 */
[----:B------:R-:W-:Y:S01]  /*43b0*/  UMOV UR47, 0x40004040 ;  /* 0x40004040002f7882 */ /* 0x000fe20000000000 */
[----:B------:R-:W-:Y:S01]  /*43c0*/  UMOV UR29, 0x40004040 ;  /* 0x40004040001d7882 */ /* 0x000fe20000000000 */
[----:B------:R-:W-:Y:S01]  /*43d0*/  UMOV UR65, 0x40004040 ;  /* 0x4000404000417882 */ /* 0x000fe20000000000 */
[----:B------:R-:W-:Y:S01]  /*43e0*/  UMOV UR27, 0x40004040 ;  /* 0x40004040001b7882 */ /* 0x000fe20000000000 */
[C---:B------:R-:W-:Y:S01]  /*43f0*/  R2UR UR76, R0.reuse ;  /* 0x00000000004c72ca */ /* 0x040fe200000e0000 */
[----:B------:R-:W-:Y:S01]  /*4400*/  UMOV UR67, 0x40004040 ;  /* 0x4000404000437882 */ /* 0x000fe20000000000 */
[C---:B------:R-:W-:Y:S01]  /*4410*/  R2UR UR74, R0.reuse ;  /* 0x00000000004a72ca */ /* 0x040fe200000e0000 */
[----:B------:R-:W-:Y:S01]  /*4420*/  UMOV UR25, 0x40004040 ;  /* 0x4000404000197882 */ /* 0x000fe20000000000 */
[C---:B------:R-:W-:Y:S01]  /*4430*/  R2UR UR57, R0.reuse ;  /* 0x00000000003972ca */ /* 0x040fe200000e0000 */
[----:B------:R-:W-:Y:S01]  /*4440*/  UMOV UR63, 0x40004040 ;  /* 0x40004040003f7882 */ /* 0x000fe20000000000 */
[----:B------:R-:W-:Y:S01]  /*4450*/  UMOV UR23, 0x40004040 ;  /* 0x4000404000177882 */ /* 0x000fe20000000000 */
[----:B------:R-:W-:Y:S01]  /*4460*/  UMOV UR61, 0x40004040 ;  /* 0x40004040003d7882 */ /* 0x000fe20000000000 */
[----:B------:R-:W-:Y:S01]  /*4470*/  R2UR UR39, R0 ;  /* 0x00000000002772ca */ /* 0x000fe200000e0000 */
[----:B------:R-:W-:Y:S01]  /*4480*/  UMOV UR59, 0x40004040 ;  /* 0x40004040003b7882 */ /* 0x000fe20000000000 */
[----:B------:R-:W-:Y:S01]  /*4490*/  UMOV UR45, 0x40004040 ;  /* 0x40004040002d7882 */ /* 0x000fe20000000000 */
[----:B-1----:R-:W-:Y:S01]  /*44a0*/  UMOV UR7, 0x8200010 ;  /* 0x0820001000077882 */ /* 0x002fe20000000000 */
[----:B--2---:R-:W-:Y:S01]  /*44b0*/  UMOV UR10, 0x0 ;  /* 0x00000000000a7882 */ /* 0x004fe20000000000 */
[----:B------:R-:W-:Y:S01]  /*44c0*/  UMOV UR11, 0x8200010 ;  /* 0x08200010000b7882 */ /* 0x000fe20000000000 */
[----:B------:R-:W-:Y:S01]  /*44d0*/  UMOV UR21, 0x40004040 ;  /* 0x4000404000157882 */ /* 0x000fe20000000000 */
[----:B------:R1:W-:Y:S01]  /*44e0*/  UTCHMMA gdesc[UR36], gdesc[UR40], tmem[UR13], tmem[UR10], idesc[UR11], UPT ;  /* 0x00ff0a28240075ea */ /* 0x0003e2000b80000d */
[----:B------:R-:W-:Y:S01]  /*44f0*/  UTCHMMA gdesc[UR34], gdesc[UR52], tmem[UR9], tmem[UR10], idesc[UR11], UPT ;  /* 0x00ff0a34220075ea */ /* 0x000fe2000b800009 */
[----:B------:R2:W-:Y:S01]  /*4500*/  UTCHMMA gdesc[UR32], gdesc[UR50], tmem[UR15], tmem[UR10], idesc[UR11], UPT ;  /* 0x00ff0a32200075ea */ /* 0x0005e2000b80000f */
[----:B------:R3:W-:Y:S01]  /*4510*/  UTCHMMA gdesc[UR30], gdesc[UR48], tmem[UR17], tmem[UR10], idesc[UR11], UPT ;  /* 0x00ff0a301e0075ea */ /* 0x0007e2000b800011 */
[----:B------:R-:W-:Y:S01]  /*4520*/  UMOV UR43, 0x40004040 ;  /* 0x40004040002b7882 */ /* 0x000fe20000000000 */
[----:B------:R-:W-:Y:S01]  /*4530*/  UMOV UR70, 0x0 ;  /* 0x0000000000467882 */ /* 0x000fe20000000000 */
[----:B------:R-:W-:Y:S01]  /*4540*/  UMOV UR5, 0x40004040 ;  /* 0x4000404000057882 */ /* 0x000fe20000000000 */
[----:B------:R-:W-:Y:S01]  /*4550*/  UMOV UR71, UR8 ;  /* 0x0000000800477c82 */ /* 0x000fe20008000000 */
[----:B------:R-:W-:Y:S01]  /*4560*/  UIADD3 UR8, UPT, UPT, UR6, 0x1c04, URZ ;  /* 0x00001c0406087890 */ /* 0x000fe2000fffe0ff */
[----:B------:R-:W-:Y:S02]  /*4570*/  R2UR.FILL UR73, R13 ;  /* 0x000000000d4972ca */ /* 0x000fe400004e0000 */
[----:B------:R-:W-:Y:S01]  /*4580*/  UMOV UR6, 0x0 ;  /* 0x0000000000067882 */ /* 0x000fe20000000000 */
[----:B------:R-:W-:Y:S01]  /*4590*/  R2UR.FILL UR72, R12 ;  /* 0x000000000c4872ca */ /* 0x000fe200004e0000 */
[----:B-1----:R-:W-:Y:S01]  /*45a0*/  UMOV UR36, UR56 ;  /* 0x0000003800247c82 */ /* 0x002fe20008000000 */
[----:B------:R-:W-:Y:S01]  /*45b0*/  UMOV UR13, 0x40004040 ;  /* 0x40004040000d7882 */ /* 0x000fe20000000000 */
[----:B--2---:R-:W-:Y:S01]  /*45c0*/  R2UR UR50, R4 ;  /* 0x00000000043272ca */ /* 0x004fe200000e0000 */
[----:B---3--:R-:W-:Y:S01]  /*45d0*/  UMOV UR48, 0x0 ;  /* 0x0000000000307882 */ /* 0x008fe20000000000 */
        /* <DEDUP_REMOVED lines=11> */
[----:B------:R2:W-:Y:S01]  /*4690*/  UTCHMMA gdesc[UR26], gdesc[UR64], tmem[UR50], tmem[UR48], idesc[UR49], UPT ;  /* 0x00ff30401a0075ea */ /* 0x0005e2000b800032 */
[----:B------:R-:W-:Y:S01]  /*46a0*/  UMOV UR9, 0x40004040 ;  /* 0x4000404000097882 */ /* 0x000fe20000000000 */
[----:B------:R-:W-:Y:S01]  /*46b0*/  UMOV UR10, UR68 ;  /* 0x00000044000a7c82 */ /* 0x000fe20008000000 */
[----:B------:R-:W-:Y:S01]  /*46c0*/  UMOV UR11, 0x40004040 ;  /* 0x40004040000b7882 */ /* 0x000fe20000000000 */
[----:B------:R-:W-:Y:S01]  /*46d0*/  UMOV UR40, 0x0 ;  /* 0x0000000000287882 */ /* 0x000fe20000000000 */
[----:B------:R-:W-:Y:S01]  /*46e0*/  UMOV UR41, 0x8200010 ;  /* 0x0820001000297882 */ /* 0x000fe20000000000 */
[----:B------:R-:W-:Y:S01]  /*46f0*/  UMOV UR51, UR71 ;  /* 0x0000004700337c82 */ /* 0x000fe20008000000 */
[----:B------:R-:W-:Y:S01]  /*4700*/  UMOV UR71, 0x8200010 ;  /* 0x0820001000477882 */ /* 0x000fe20000000000 */
[----:B-1----:R-:W-:Y:S01]  /*4710*/  UMOV UR28, 0x0 ;  /* 0x00000000001c7882 */ /* 0x002fe20000000000 */
[----:B------:R-:W-:Y:S01]  /*4720*/  UMOV UR29, 0x8200010 ;  /* 0x08200010001d7882 */ /* 0x000fe20000000000 */
[----:B------:R-:W-:Y:S01]  /*4730*/  UMOV UR46, 0x0 ;  /* 0x00000000002e7882 */ /* 0x000fe20000000000 */
[----:B------:R-:W-:Y:S01]  /*4740*/  UMOV UR47, 0x8200010 ;  /* 0x08200010002f7882 */ /* 0x000fe20000000000 */
[----:B------:R-:W-:Y:S01]  /*4750*/  UMOV UR19, 0x40004040 ;  /* 0x4000404000137882 */ /* 0x000fe20000000000 */
[----:B--2---:R-:W-:Y:S11]  /*4760*/  R2UR UR50, R3 ;  /* 0x00000000033272ca */ /* 0x004ff600000e0000 */
[----:B------:R-:W-:Y:S02]  /*4770*/  @!UPT UIADD3 URZ, UPT, UPT, URZ, URZ, URZ ;  /* 0x000000fffffff290 */ /* 0x000fe4000fffe0ff */
[----:B------:R-:W-:Y:S01]  /*4780*/  UTCHMMA gdesc[UR24], gdesc[UR66], tmem[UR50], tmem[UR28], idesc[UR29], UPT ;  /* 0x00ff1c42180075ea */ /* 0x000fe2000b800032 */
[----:B------:R-:W-:Y:S01]  /*4790*/  UTCHMMA gdesc[UR22], gdesc[UR62], tmem[UR77], tmem[UR46], idesc[UR47], UPT ;  /* 0x00ff2e3e160075ea */ /* 0x000fe2000b80004d */
[----:B------:R-:W-:Y:S01]  /*47a0*/  UTCHMMA gdesc[UR20], gdesc[UR60], tmem[UR76], tmem[UR30], idesc[UR31], UPT ;  /* 0x00ff1e3c140075ea */ /* 0x000fe2000b80004c */
[----:B------:R-:W-:Y:S01]  /*47b0*/  UTCHMMA gdesc[UR18], gdesc[UR58], tmem[UR75], tmem[UR48], idesc[UR49], UPT ;  /* 0x00ff303a120075ea */ /* 0x000fe2000b80004b */
[----:B------:R1:W-:Y:S01]  /*47c0*/  UTCHMMA gdesc[UR16], gdesc[UR44], tmem[UR74], tmem[UR6], idesc[UR7], UPT ;  /* 0x00ff062c100075ea */ /* 0x0003e2000b80004a */
[----:B------:R2:W-:Y:S01]  /*47d0*/  UTCHMMA gdesc[UR14], gdesc[UR42], tmem[UR69], tmem[UR32], idesc[UR33], UPT ;  /* 0x00ff202a0e0075ea */ /* 0x0005e2000b800045 */
[----:B------:R2:W-:Y:S01]  /*47e0*/  UTCHMMA gdesc[UR12], gdesc[UR36], tmem[UR57], tmem[UR70], idesc[UR71], UPT ;  /* 0x00ff46240c0075ea */ /* 0x0005e2000b800039 */
[----:B------:R2:W-:Y:S01]  /*47f0*/  UTCHMMA gdesc[UR8], gdesc[UR34], tmem[UR55], tmem[UR52], idesc[UR53], UPT ;  /* 0x00ff3422080075ea */ /* 0x0005e2000b800037 */
[----:B------:R2:W-:Y:S01]  /*4800*/  UTCHMMA gdesc[UR4], gdesc[UR10], tmem[UR39], tmem[UR40], idesc[UR41], UPT ;  /* 0x00ff280a040075ea */ /* 0x0005e2000b800027 */
[----:B-1----:R-:W-:Y:S04]  /*4810*/  UIADD3 UR6, UPT, UPT, UR51, 0x1, URZ ;  /* 0x0000000133067890 */ /* 0x002fe8000fffe0ff */
[----:B------:R-:W-:Y:S04]  /*4820*/  UISETP.NE.AND UP0, UPT, UR6, 0x3, UPT ;  /* 0x000000030600788c */ /* 0x000fe8000bf05270 */
[----:B------:R-:W-:Y:S01]  /*4830*/  USEL UR6, UR6, URZ, UP0 ;  /* 0x000000ff06067287 */ /* 0x000fe20008000000 */
[----:B------:R-:W-:Y:S11]  /*4840*/  BRA.U UP3, `(.L_x_65) ;  /* 0x0000000103047547 */ /* 0x000ff6000b800000 */
[----:B--2---:R-:W-:Y:S05]  /*4850*/  BPT.TRAP 0x1 ;  /* 0x000000040000795c */ /* 0x004fea0000300000 */
.L_x_65:
[----:B--2---:R-:W-:Y:S09]  /*4860*/  UIADD3 UR4, UPT, UPT, UR38, 0x50060, URZ ;  /* 0x0005006026047890 */ /* 0x004ff2000fffe0ff */
[----:B------:R1:W-:Y:S01]  /*4870*/  UTCBAR [UR4], URZ ;  /* 0x000000ff040073e9 */ /* 0x0003e200080000ff */
[----:B------:R-:W-:Y:S05]  /*4880*/  BRA.U !UP1, `(.L_x_66) ;  /* 0x0000000109047547 */ /* 0x000fea000b800000 */
[----:B-1----:R-:W-:Y:S05]  /*4890*/  BPT.TRAP 0x1 ;  /* 0x000000040000795c */ /* 0x002fea0000300000 */
.L_x_66:
[----:B-1----:R-:W-:Y:S04]  /*48a0*/  ULEA UR4, UR6, UR38, 0x3 ;  /* 0x0000002606047291 */ /* 0x002fe8000f8e18ff */
[----:B------:R-:W-:Y:S02]  /*48b0*/  UIADD3 UR5, UPT, UPT, UR4, 0x50038, URZ ;  /* 0x0005003804057890 */ /* 0x000fe4000fffe0ff */
[----:B------:R-:W-:Y:S04]  /*48c0*/  UIADD3 UR4, UPT, UPT, UR6, 0x1, URZ ;  /* 0x0000000106047890 */ /* 0x000fe8000fffe0ff */
[----:B------:R-:W-:Y:S03]  /*48d0*/  UISETP.NE.AND UP0, UPT, UR4, 0x3, UPT ;  /* 0x000000030400788c */ /* 0x000fe6000bf05270 */
[----:B------:R1:W-:Y:S01]  /*48e0*/  UTCBAR [UR5], URZ ;  /* 0x000000ff050073e9 */ /* 0x0003e200080000ff */
[----:B------:R-:W-:Y:S06]  /*48f0*/  USEL UR4, UR4, URZ, UP0 ;  /* 0x000000ff04047287 */ /* 0x000fec0008000000 */
[----:B------:R-:W-:Y:S01]  /*4900*/  MOV R0, UR4 ;  /* 0x0000000400007c02 */ /* 0x000fe20008000f00 */
[----:B------:R-:W-:Y:S06]  /*4910*/  BRA.U !UP1, `(.L_x_67) ;  /* 0x0000000109047547 */ /* 0x000fec000b800000 */
[----:B-1----:R-:W-:Y:S05]  /*4920*/  BPT.TRAP 0x1 ;  /* 0x000000040000795c */ /* 0x002fea0000300000 */
.L_x_67:
[----:B------:R-:W-:Y:S01]  /*4930*/  ULEA UR4, UR72, UR38, 0x3 ;  /* 0x0000002648047291 */ /* 0x000fe2000f8e18ff */
[----:B------:R-:W-:Y:S08]  /*4940*/  SHF.L.U32 R3, R5, 0x1f, RZ ;  /* 0x0000001f05037819 */ /* 0x000ff000000006ff */
[----:B------:R-:W2:Y:S02]  /*4950*/  SYNCS.PHASECHK.TRANS64.TRYWAIT P0, [UR4+0x50020], R3 ;  /* 0x05002003ff0075a7 */ /* 0x000ea40008001104 */
[----:B--2---:R-:W-:Y:S05]  /*4960*/  @!P0 BRA `(.L_x_68) ;  /* 0x0000026c00548947 */ /* 0x004fea0003800000 */
.L_x_445:
[----:B------:R-:W-:Y:S05]  /*4970*/  BRA.U UP5, `(.L_x_69) ;  /* 0x0000000105047547 */ /* 0x000fea000b800000 */
[----:B-1----:R-:W-:Y:S05]  /*4980*/  BPT.TRAP 0x1 ;  /* 0x000000040000795c */ /* 0x002fea0000300000 */
.L_x_69:
[----:B--2---:R-:W-:Y:S04]  /*4990*/  SHF.L.U32 R3, R8, 0x1f, RZ ;  /* 0x0000001f08037819 */ /* 0x004fe800000006ff */
[----:B------:R-:W2:Y:S02]  /*49a0*/  SYNCS.PHASECHK.TRANS64.TRYWAIT P0, [UR38+0x500a0], R3 ;  /* 0x0500a003ff0075a7 */ /* 0x000ea40008001126 */
[----:B--2---:R-:W-:Y:S05]  /*49b0*/  @!P0 BRA `(.L_x_70) ;  /* 0x0000026c00588947 */ /* 0x004fea0003800000 */
.L_x_447:
[----:B------:R-:W-:Y:S05]  /*49c0*/  BRA.U UP4, `(.L_x_71) ;  /* 0x0000000104047547 */ /* 0x000fea000b800000 */
[----:B-1----:R-:W-:Y:S05]  /*49d0*/  BPT.TRAP 0x1 ;  /* 0x000000040000795c */ /* 0x002fea0000300000 */
.L_x_71:
[----:B------:R-:W-:Y:S01]  /*49e0*/  SHF.L.U32 R4, R6, 0x1f, RZ ;  /* 0x0000001f06047819 */ /* 0x000fe200000006ff */
[----:B------:R-:W-:Y:S02]  /*49f0*/  HFMA2 R12, -RZ, RZ, 0, 1.52587890625e-05 ;  /* 0x00000100ff0c7431 */ /* 0x000fe400000001ff */
[----:B--2---:R-:W-:Y:S01]  /*4a00*/  IMAD.MOV.U32 R2, RZ, RZ, 0x20 ;  /* 0x00000020ff027424 */ /* 0x004fe200078e00ff */
[----:B------:R-:W2:Y:S02]  /*4a10*/  SYNCS.PHASECHK.TRANS64.TRYWAIT P0, [UR38+0x50058], R4 ;  /* 0x05005804ff0075a7 */ /* 0x000ea40008001126 */
[----:B--2---:R-:W-:Y:S05]  /*4a20*/  @!P0 BRA `(.L_x_72) ;  /* 0x0000026c00548947 */ /* 0x004fea0003800000 */
.L_x_449:
[----:B------:R-:W-:Y:S01]  /*4a30*/  USHF.L.U32 UR20, UR72, 0xc, URZ ;  /* 0x0000000c48147899 */ /* 0x000fe200080006ff */
[----:B--2---:R-:W-:Y:S01]  /*4a40*/  IMAD.MOV.U32 R3, RZ, RZ, 0x100 ;  /* 0x00000100ff037424 */ /* 0x004fe200078e00ff */
[----:B------:R-:W-:Y:S01]  /*4a50*/  ULOP3.LUT UR37, UR73, 0x4000000, URZ, 0xfc, !UPT ;  /* 0x0400000049257892 */ /* 0x000fe2000f8efcff */
[----:B------:R-:W-:Y:S01]  /*4a60*/  R2UR UR35, R2 ;  /* 0x00000000022372ca */ /* 0x000fe200000e0000 */
[----:B------:R-:W-:Y:S01]  /*4a70*/  IMAD.MOV.U32 R4, RZ, RZ, 0x28 ;  /* 0x00000028ff047424 */ /* 0x000fe200078e00ff */
[----:B------:R-:W-:Y:S01]  /*4a80*/  R2UR UR36, R12 ;  /* 0x000000000c2472ca */ /* 0x000fe200000e0000 */
[----:B------:R-:W-:Y:S01]  /*4a90*/  UIADD3 UR4, UPT, UPT, UR20, UR37, URZ ;  /* 0x0000002514047290 */ /* 0x000fe2000fffe0ff */
[----:B------:R-:W-:Y:S01]  /*4aa0*/  IMAD.MOV.U32 R2, RZ, RZ, 0x30 ;  /* 0x00000030ff027424 */ /* 0x000fe200078e00ff */
[C---:B------:R-:W-:Y:S01]  /*4ab0*/  R2UR UR34, R3.reuse ;  /* 0x00000000032272ca */ /* 0x040fe200000e0000 */
[----:B------:R-:W-:Y:S01]  /*4ac0*/  IMAD.MOV.U32 R12, RZ, RZ, 0x100 ;  /* 0x00000100ff0c7424 */ /* 0x000fe200078e00ff */
[----:B------:R-:W-:Y:S01]  /*4ad0*/  UIADD3 UR18, UPT, UPT, UR4, 0x80, URZ ;  /* 0x0000008004127890 */ /* 0x000fe2000fffe0ff */
[----:B------:R-:W-:Y:S01]  /*4ae0*/  R2UR UR30, R3 ;  /* 0x00000000031e72ca */ /* 0x000fe200000e0000 */
[----:B------:R-:W-:Y:S01]  /*4af0*/  UIADD3 UR16, UPT, UPT, UR4, 0x100, URZ ;  /* 0x0000010004107890 */ /* 0x000fe2000fffe0ff */
[----:B------:R-:W-:Y:S01]  /*4b00*/  IMAD.MOV.U32 R3, RZ, RZ, 0x48 ;  /* 0x00000048ff037424 */ /* 0x000fe200078e00ff */
[----:B------:R-:W-:Y:S01]  /*4b10*/  UIADD3 UR14, UPT, UPT, UR4, 0x180, URZ ;  /* 0x00000180040e7890 */ /* 0x000fe2000fffe0ff */
[----:B------:R-:W-:Y:S01]  /*4b20*/  R2UR UR33, R4 ;  /* 0x00000000042172ca */ /* 0x000fe200000e0000 */
[----:B------:R-:W-:Y:S01]  /*4b30*/  UIADD3 UR12, UPT, UPT, UR4, 0x200, URZ ;  /* 0x00000200040c7890 */ /* 0x000fe2000fffe0ff */
[----:B------:R-:W-:Y:S01]  /*4b40*/  R2UR UR31, R2 ;  /* 0x00000000021f72ca */ /* 0x000fe200000e0000 */
[----:B------:R-:W-:Y:S01]  /*4b50*/  UIADD3 UR10, UPT, UPT, UR4, 0x280, URZ ;  /* 0x00000280040a7890 */ /* 0x000fe2000fffe0ff */
[----:B------:R-:W-:Y:S01]  /*4b60*/  IMAD.MOV.U32 R4, RZ, RZ, 0x38 ;  /* 0x00000038ff047424 */ /* 0x000fe200078e00ff */
[----:B------:R-:W-:Y:S01]  /*4b70*/  UIADD3 UR8, UPT, UPT, UR4, 0x300, URZ ;  /* 0x0000030004087890 */ /* 0x000fe2000fffe0ff */
[----:B------:R-:W-:Y:S01]  /*4b80*/  IMAD.MOV.U32 R2, RZ, RZ, 0x40 ;  /* 0x00000040ff027424 */ /* 0x000fe200078e00ff */
[----:B------:R-:W-:Y:S01]  /*4b90*/  UIADD3 UR6, UPT, UPT, UR4, 0x380, URZ ;  /* 0x0000038004067890 */ /* 0x000fe2000fffe0ff */
[----:B------:R-:W-:Y:S01]  /*4ba0*/  R2UR UR25, R3 ;  /* 0x00000000031972ca */ /* 0x000fe200000e0000 */
[----:B------:R-:W-:Y:S01]  /*4bb0*/  IMAD.MOV.U32 R3, RZ, RZ, 0x50 ;  /* 0x00000050ff037424 */ /* 0x000fe200078e00ff */
[----:B------:R-:W-:Y:S01]  /*4bc0*/  R2UR UR29, R4 ;  /* 0x00000000041d72ca */ /* 0x000fe200000e0000 */
[----:B------:R-:W-:Y:S01]  /*4bd0*/  IMAD.MOV.U32 R4, RZ, RZ, 0x100 ;  /* 0x00000100ff047424 */ /* 0x000fe200078e00ff */
[----:B------:R-:W-:Y:S01]  /*4be0*/  R2UR UR27, R2 ;  /* 0x00000000021b72ca */ /* 0x000fe200000e0000 */
[----:B------:R-:W-:Y:S01]  /*4bf0*/  IMAD.MOV.U32 R2, RZ, RZ, 0x100 ;  /* 0x00000100ff027424 */ /* 0x000fe200078e00ff */
[----:B------:R-:W-:Y:S01]  /*4c00*/  R2UR UR23, R3 ;  /* 0x00000000031772ca */ /* 0x000fe200000e0000 */
[----:B------:R-:W-:Y:S01]  /*4c10*/  IMAD.MOV.U32 R3, RZ, RZ, 0x58 ;  /* 0x00000058ff037424 */ /* 0x000fe200078e00ff */
[----:B------:R-:W-:Y:S01]  /*4c20*/  R2UR UR32, R12 ;  /* 0x000000000c2072ca */ /* 0x000fe200000e0000 */
[----:B------:R-:W-:Y:S01]  /*4c30*/  UMOV UR54, 0x0 ;  /* 0x0000000000367882 */ /* 0x000fe20000000000 */
[----:B------:R-:W-:Y:S01]  /*4c40*/  R2UR UR28, R4 ;  /* 0x00000000041c72ca */ /* 0x000fe200000e0000 */
[----:B------:R-:W-:Y:S01]  /*4c50*/  UMOV UR55, 0x8410010 ;  /* 0x0841001000377882 */ /* 0x000fe20000000000 */
[C---:B------:R-:W-:Y:S01]  /*4c60*/  R2UR UR26, R2.reuse ;  /* 0x00000000021a72ca */ /* 0x040fe200000e0000 */
[----:B-1----:R-:W-:Y:S01]  /*4c70*/  UMOV UR5, 0x40004040 ;  /* 0x4000404000057882 */ /* 0x002fe20000000000 */
[C---:B------:R-:W-:Y:S01]  /*4c80*/  R2UR UR24, R2.reuse ;  /* 0x00000000021872ca */ /* 0x040fe200000e0000 */
[----:B------:R1:W-:Y:S01]  /*4c90*/  UTCHMMA tmem[UR35], gdesc[UR4], tmem[UR36], tmem[UR54], idesc[UR55], UPT ;  /* 0x00ff3604230079ea */ /* 0x0003e2000b800024 */
[----:B------:R-:W-:Y:S01]  /*4ca0*/  R2UR UR21, R3 ;  /* 0x00000000031572ca */ /* 0x000fe200000e0000 */
[----:B------:R-:W-:Y:S01]  /*4cb0*/  UMOV UR52, 0x0 ;  /* 0x0000000000347882 */ /* 0x000fe20000000000 */
[----:B------:R-:W-:Y:S01]  /*4cc0*/  R2UR UR22, R2 ;  /* 0x00000000021672ca */ /* 0x000fe200000e0000 */
        /* <DEDUP_REMOVED lines=25> */
[----:B------:R-:W-:Y:S02]  /*4e60*/  UMOV UR7, 0x40004040 ;  /* 0x4000404000077882 */ /* 0x000fe40000000000 */
[----:B------:R1:W-:Y:S01]  /*4e70*/  UTCHMMA tmem[UR21], gdesc[UR6], tmem[UR22], tmem[UR40], idesc[UR41], UPT ;  /* 0x00ff2806150079ea */ /* 0x0003e2000b800016 */
[----:B------:R-:W-:Y:S05]  /*4e80*/  BRA.U UP5, `(.L_x_73) ;  /* 0x0000000105047547 */ /* 0x000fea000b800000 */
[----:B-1----:R-:W-:Y:S05]  /*4e90*/  BPT.TRAP 0x1 ;  /* 0x000000040000795c */ /* 0x002fea0000300000 */
.L_x_73:
[----:B-1----:R-:W-:Y:S01]  /*4ea0*/  UIADD3 UR4, UPT, UPT, UR38, 0x50090, URZ ;  /* 0x0005009026047890 */ /* 0x002fe2000fffe0ff */
[----:B------:R-:W-:Y:S01]  /*4eb0*/  R2UR UR6, R11 ;  /* 0x000000000b0672ca */ /* 0x000fe200000e0000 */
[----:B------:R-:W-:Y:S01]  /*4ec0*/  UIADD3 UR5, UPT, UPT, UR72, 0x1, URZ ;  /* 0x0000000148057890 */ /* 0x000fe2000fffe0ff */
[----:B------:R-:W-:Y:S01]  /*4ed0*/  LOP3.LUT R7, R7, 0x1, RZ, 0x3c, !PT ;  /* 0x0000000107077812 */ /* 0x000fe200078e3cff */
[----:B------:R-:W-:Y:S01]  /*4ee0*/  UMOV UR71, 0x1 ;  /* 0x0000000100477882 */ /* 0x000fe20000000000 */
[----:B------:R-:W-:Y:S01]  /*4ef0*/  UMOV UR70, UR72 ;  /* 0x0000004800467c82 */ /* 0x000fe20008000000 */
[----:B------:R-:W-:Y:S03]  /*4f00*/  UISETP.NE.AND UP2, UPT, UR5, 0x3, UPT ;  /* 0x000000030500788c */ /* 0x000fe6000bf45270 */
[----:B------:R1:W-:Y:S01]  /*4f10*/  UTCBAR [UR4], URZ ;  /* 0x000000ff040073e9 */ /* 0x0003e200080000ff */
[----:B------:R-:W-:Y:S04]  /*4f20*/  USEL UR39, UR5, URZ, UP2 ;  /* 0x000000ff05277287 */ /* 0x000fe80009000000 */
[----:B------:R-:W-:Y:S02]  /*4f30*/  UISETP.GT.AND UP0, UPT, UR6, 0x2, UPT ;  /* 0x000000020600788c */ /* 0x000fe4000bf04270 */
[----:B------:R-:W-:Y:S06]  /*4f40*/  UIADD3 UR6, UPT, UPT, UR6, -0x1, URZ ;  /* 0xffffffff06067890 */ /* 0x000fec000fffe0ff */
[----:B------:R-:W-:Y:S01]  /*4f50*/  IMAD.U32 R11, RZ, RZ, UR6 ;  /* 0x00000006ff0b7e24 */ /* 0x000fe2000f8e00ff */
[----:B------:R-:W-:Y:S06]  /*4f60*/  USEL UR6, URZ, 0x1, UP2 ;  /* 0x00000001ff067887 */ /* 0x000fec0009000000 */
[----:B------:R-:W-:Y:S01]  /*4f70*/  LOP3.LUT R12, R5, UR6, RZ, 0x3c, !PT ;  /* 0x00000006050c7c12 */ /* 0x000fe2000f8e3cff */
[----:B------:R-:W-:Y:S05]  /*4f80*/  BRA.U UP0, `(.L_x_74) ;  /* 0xffffffe100887547 */ /* 0x000fea000b83ffff */
.L_x_55:
[----:B------:R-:W-:Y:S04]  /*4f90*/  BSSY.RECONVERGENT B0, `(.L_x_75) ;  /* 0x0000003000007945 */ /* 0x000fe80003800200 */
[----:B------:R-:W-:Y:S05]  /*4fa0*/  @!P4 BRA `(.L_x_76) ;  /* 0x000000000004c947 */ /* 0x000fea0003800000 */
[----:B-1----:R-:W-:Y:S05]  /*4fb0*/  BPT.TRAP 0x1 ;  /* 0x000000040000795c */ /* 0x002fea0000300000 */
.L_x_76:
[----:B-1----:R-:W-:Y:S05]  /*4fc0*/  BSYNC.RECONVERGENT B0 ;  /* 0x0000000000007941 */ /* 0x002fea0003800200 */
.L_x_75:
[----:B------:R-:W1:Y:S01]  /*4fd0*/  S2UR UR4, SR_CgaCtaId ;  /* 0x00000000000479c3 */ /* 0x000e620000008800 */
[----:B------:R-:W-:Y:S01]  /*4fe0*/  UMOV UR5, 0x400 ;  /* 0x0000040000057882 */ /* 0x000fe20000000000 */
[----:B------:R-:W-:Y:S01]  /*4ff0*/  BSSY.RECONVERGENT B0, `(.L_x_77) ;  /* 0x0000006000007945 */ /* 0x000fe20003800200 */
[----:B-1----:R-:W-:-:S04]  /*5000*/  ULEA UR4, UR4, UR5, 0x18 ;  /* 0x0000000504047291 */ /* 0x002fc8000f8ec0ff */
[----:B------:R-:W-:-:S09]  /*5010*/  UIADD3 UR4, UPT, UPT, UR4, 0x50010, URZ ;  /* 0x0005001004047890 */ /* 0x000fd2000fffe0ff */
[----:B------:R1:W-:Y:S01]  /*5020*/  UTCBAR [UR4], URZ ;  /* 0x000000ff040073e9 */ /* 0x0003e200080000ff */
[----:B------:R-:W-:Y:S05]  /*5030*/  @!P4 BRA `(.L_x_78) ;  /* 0x000000000004c947 */ /* 0x000fea0003800000 */
[----:B-1----:R-:W-:Y:S05]  /*5040*/  BPT.TRAP 0x1 ;  /* 0x000000040000795c */ /* 0x002fea0000300000 */
.L_x_78:
[----:B-1----:R-:W-:Y:S05]  /*5050*/  BSYNC.RECONVERGENT B0 ;  /* 0x0000000000007941 */ /* 0x002fea0003800200 */
.L_x_77:
[----:B------:R-:W1:Y:S01]  /*5060*/  S2UR UR4, SR_CgaCtaId ;  /* 0x00000000000479c3 */ /* 0x000e620000008800 */
[----:B------:R-:W-:Y:S02]  /*5070*/  UMOV UR5, 0x400 ;  /* 0x0000040000057882 */ /* 0x000fe40000000000 */
[----:B-1----:R-:W-:-:S04]  /*5080*/  ULEA UR4, UR4, UR5, 0x18 ;  /* 0x0000000504047291 */ /* 0x002fc8000f8ec0ff */
[----:B------:R-:W-:-:S09]  /*5090*/  UIADD3 UR4, UPT, UPT, UR4, 0x50018, URZ ;  /* 0x0005001804047890 */ /* 0x000fd2000fffe0ff */
[----:B------:R1:W-:Y:S01]  /*50a0*/  UTCBAR [UR4], URZ ;  /* 0x000000ff040073e9 */ /* 0x0003e200080000ff */
[----:B------:R-:W-:Y:S05]  /*50b0*/  BRA.U UP5, `(.L_x_79) ;  /* 0x0000000105047547 */ /* 0x000fea000b800000 */
[----:B-1----:R-:W-:Y:S05]  /*50c0*/  BPT.TRAP 0x1 ;  /* 0x000000040000795c */ /* 0x002fea0000300000 */
.L_x_79:
[----:B------:R-:W2:Y:S01]  /*50d0*/  S2UR UR21, SR_CgaCtaId ;  /* 0x00000000001579c3 */ /* 0x000ea20000008800 */
[----:B-1----:R-:W-:Y:S01]  /*50e0*/  UMOV UR4, 0x400 ;  /* 0x0000040000047882 */ /* 0x002fe20000000000 */
[----:B------:R-:W-:Y:S01]  /*50f0*/  SHF.L.U32 R3, R8, 0x1f, RZ ;  /* 0x0000001f08037819 */ /* 0x000fe200000006ff */
[----:B--2---:R-:W-:-:S09]  /*5100*/  ULEA UR21, UR21, UR4, 0x18 ;  /* 0x0000000415157291 */ /* 0x004fd2000f8ec0ff */
[----:B------:R-:W1:Y:S02]  /*5110*/  SYNCS.PHASECHK.TRANS64.TRYWAIT P0, [UR21+0x500a8], R3 ;  /* 0x0500a803ff0075a7 */ /* 0x000e640008001115 */
[----:B-1----:R-:W-:Y:S05]  /*5120*/  @!P0 BRA `(.L_x_80) ;  /* 0x0000026400ac8947 */ /* 0x002fea0003800000 */
.L_x_451:
[----:B------:R-:W-:Y:S05]  /*5130*/  BRA.U UP3, `(.L_x_81) ;  /* 0x0000000103047547 */ /* 0x000fea000b800000 */
[----:B------:R-:W-:Y:S05]  /*5140*/  BPT.TRAP 0x1 ;  /* 0x000000040000795c */ /* 0x000fea0000300000 */
.L_x_81:
[----:B------:R-:W-:Y:S01]  /*5150*/  SHF.L.U32 R7, R7, 0x1f, RZ ;  /* 0x0000001f07077819 */ /* 0x000fe200000006ff */
[----:B------:R-:W-:Y:S02]  /*5160*/  HFMA2 R4, -RZ, RZ, 0, 2.288818359375e-05 ;  /* 0x00000180ff047431 */ /* 0x000fe400000001ff */
[----:B------:R-:W-:Y:S01]  /*5170*/  IMAD.MOV.U32 R5, RZ, RZ, 0xa0 ;  /* 0x000000a0ff057424 */ /* 0x000fe200078e00ff */
[----:B------:R-:W2:Y:S02]  /*5180*/  SYNCS.PHASECHK.TRANS64.TRYWAIT P0, [UR21+0x50068], R7 ;  /* 0x05006807ff0075a7 */ /* 0x000ea40008001115 */
[----:B--2---:R-:W-:Y:S05]  /*5190*/  @!P0 BRA `(.L_x_82) ;  /* 0x0000026400a88947 */ /* 0x004fea0003800000 */
.L_x_453:
[----:B-1----:R-:W-:Y:S01]  /*51a0*/  IMAD.MOV.U32 R3, RZ, RZ, 0xa8 ;  /* 0x000000a8ff037424 */ /* 0x002fe200078e00ff */
        /* <DEDUP_REMOVED lines=12> */
[----:B------:R-:W-:Y:S01]  /*5270*/  UIADD3 UR4, UPT, UPT, UR20, UR37, URZ ;  /* 0x0000002514047290 */ /* 0x000fe2000fffe0ff */
[----:B------:R-:W-:Y:S01]  /*5280*/  R2UR UR32, R4 ;  /* 0x00000000042072ca */ /* 0x000fe200000e0000 */
[----:B------:R-:W-:Y:S01]  /*5290*/  UISETP.NE.U32.AND UP0, UPT, UR71, URZ, UPT ;  /* 0x000000ff4700728c */ /* 0x000fe2000bf05070 */
[----:B------:R-:W-:Y:S01]  /*52a0*/  R2UR UR30, R2 ;  /* 0x00000000021e72ca */ /* 0x000fe200000e0000 */
        /* <DEDUP_REMOVED lines=8> */
[----:B------:R-:W-:Y:S01]  /*5330*/  IMAD.MOV.U32 R3, RZ, RZ, 0xd8 ;  /* 0x000000d8ff037424 */ /* 0x000fe200078e00ff */
[C---:B------:R-:W-:Y:S01]  /*5340*/  R2UR UR26, R2.reuse ;  /* 0x00000000021a72ca */ /* 0x040fe200000e0000 */
[----:B------:R-:W-:Y:S01]  /*5350*/  UIADD3 UR12, UPT, UPT, UR4, 0x200, URZ ;  /* 0x00000200040c7890 */ /* 0x000fe2000fffe0ff */
[C---:B------:R-:W-:Y:S01]  /*5360*/  R2UR UR24, R2.reuse ;  /* 0x00000000021872ca */ /* 0x040fe200000e0000 */
[----:B------:R-:W-:Y:S01]  /*5370*/  UIADD3 UR10, UPT, UPT, UR4, 0x280, URZ ;  /* 0x00000280040a7890 */ /* 0x000fe2000fffe0ff */
[----:B------:R-:W-:Y:S01]  /*5380*/  R2UR UR20, R3 ;  /* 0x00000000031472ca */ /* 0x000fe200000e0000 */
[----:B------:R-:W-:Y:S01]  /*5390*/  UIADD3 UR8, UPT, UPT, UR4, 0x300, URZ ;  /* 0x0000030004087890 */ /* 0x000fe2000fffe0ff */
[----:B------:R-:W-:Y:S01]  /*53a0*/  R2UR UR22, R2 ;  /* 0x00000000021672ca */ /* 0x000fe200000e0000 */
[----:B------:R-:W-:Y:S01]  /*53b0*/  UMOV UR52, 0x0 ;  /* 0x0000000000347882 */ /* 0x000fe20000000000 */
[----:B------:R-:W-:Y:S01]  /*53c0*/  UMOV UR53, 0x8410010 ;  /* 0x0841001000357882 */ /* 0x000fe20000000000 */
[----:B------:R-:W-:Y:S01]  /*53d0*/  UMOV UR5, 0x40004040 ;  /* 0x4000404000057882 */ /* 0x000fe20000000000 */
[----:B------:R-:W-:Y:S01]  /*53e0*/  UIADD3 UR6, UPT, UPT, UR4, 0x380, URZ ;  /* 0x0000038004067890 */ /* 0x000fe2000fffe0ff */
[----:B------:R1:W-:Y:S01]  /*53f0*/  UTCHMMA tmem[UR35], gdesc[UR4], tmem[UR36], tmem[UR52], idesc[UR53], UP0 ;  /* 0x00ff3404230079ea */ /* 0x0003e20008000024 */
        /* <DEDUP_REMOVED lines=30> */
.L_x_83:
[----:B-1----:R-:W-:-:S09]  /*55e0*/  UIADD3 UR4, UPT, UPT, UR21, 0x50098, URZ ;  /* 0x0005009815047890 */ /* 0x002fd2000fffe0ff */
[----:B------:R1:W-:Y:S01]  /*55f0*/  UTCBAR [UR4], URZ ;  /* 0x000000ff040073e9 */ /* 0x0003e200080000ff */
[----:B------:R-:W-:Y:S05]  /*5600*/  BRA.U !UP1, `(.L_x_84) ;  /* 0x0000000109047547 */ /* 0x000fea000b800000 */
[----:B-1----:R-:W-:Y:S05]  /*5610*/  BPT.TRAP 0x1 ;  /* 0x000000040000795c */ /* 0x002fea0000300000 */
.L_x_84:
[----:B-1----:R-:W-:-:S13]  /*5620*/  R2UR UR4, R0 ;  /* 0x00000000000472ca */ /* 0x002fda00000e0000 */
[----:B------:R-:W-:-:S04]  /*5630*/  ULEA UR4, UR4, UR21, 0x3 ;  /* 0x0000001504047291 */ /* 0x000fc8000f8e18ff */
[----:B------:R-:W-:-:S09]  /*5640*/  UIADD3 UR4, UPT, UPT, UR4, 0x50038, URZ ;  /* 0x0005003804047890 */ /* 0x000fd2000fffe0ff */
[----:B------:R1:W-:Y:S01]  /*5650*/  UTCBAR [UR4], URZ ;  /* 0x000000ff040073e9 */ /* 0x0003e200080000ff */
[----:B------:R-:W-:Y:S05]  /*5660*/  BRA.U UP4, `(.L_x_85) ;  /* 0x0000000104047547 */ /* 0x000fea000b800000 */
[----:B-1----:R-:W-:Y:S05]  /*5670*/  BPT.TRAP 0x1 ;  /* 0x000000040000795c */ /* 0x002fea0000300000 */
.L_x_85:
[----:B-1----:R-:W-:-:S09]  /*5680*/  UIADD3 UR4, UPT, UPT, UR21, 0x50050, URZ ;  /* 0x0005005015047890 */ /* 0x002fd2000fffe0ff */
[----:B------:R1:W-:Y:S01]  /*5690*/  UTCBAR [UR4], URZ ;  /* 0x000000ff040073e9 */ /* 0x0003e200080000ff */
[----:B------:R-:W-:Y:S05]  /*56a0*/  BRA.U UP3, `(.L_x_86) ;  /* 0x0000000103047547 */ /* 0x000fea000b800000 */
[----:B-1----:R-:W-:Y:S05]  /*56b0*/  BPT.TRAP 0x1 ;  /* 0x000000040000795c */ /* 0x002fea0000300000 */
.L_x_86:
[----:B------:R-:W-:-:S13]  /*56c0*/  ELECT P0, URZ, PT ;  /* 0x0000000000ff782f */ /* 0x000fda0003800000 */
[----:B-1----:R-:W-:Y:S05]  /*56d0*/  @!P0 EXIT ;  /* 0x000000000000894d */ /* 0x002fea0003800000 */
[----:B------:R-:W-:-:S09]  /*56e0*/  UIADD3 UR4, UPT, UPT, UR21, 0x50060, URZ ;  /* 0x0005006015047890 */ /* 0x000fd2000fffe0ff */
[----:B------:R1:W-:Y:S01]  /*56f0*/  UTCBAR [UR4], URZ ;  /* 0x000000ff040073e9 */ /* 0x0003e200080000ff */
[----:B------:R-:W-:Y:S01]  /*5700*/  NOP ;  /* 0x0000000000007918 */ /* 0x000fe20000000000 */
[----:B-1----:R-:W-:Y:S05]  /*5710*/  EXIT ;  /* 0x000000000000794d */ /* 0x002fea0003800000 */
.L_x_28:
[----:B------:R-:W-:-:S08]  /*5720*/  NOP ;  /* 0x0000000000007918 */ /* 0x000fd00000000000 */
[----:B------:R-:W1:-:S00]  /*5730*/  USETMAXREG.DEALLOC.CTAPOOL 0x60 ;  /* 0x00000060000079c8 */ /* 0x000e4000080e0500 */
[----:B-1----:R-:W1:Y:S01]  /*5740*/  S2R R0, SR_CTAID.X ;  /* 0x0000000000007919 */ /* 0x002e620000002500 */
[----:B------:R-:W2:Y:S01]  /*5750*/  LDCU UR4, c[0x0][0x380] ;  /* 0x00007000ff0477ac */ /* 0x000ea20008000800 */
[----:B-1----:R-:W-:-:S04]  /*5760*/  SHF.L.U32 R18, R0, 0x8, RZ ;  /* 0x0000000800127819 */ /* 0x002fc800000006ff */
[----:B--2---:R-:W-:-:S13]  /*5770*/  ISETP.GE.U32.AND P0, PT, R18, UR4, PT ;  /* 0x0000000412007c0c */ /* 0x004fda000bf06070 */
[----:B------:R-:W-:Y:S05]  /*5780*/  @P0 EXIT ;  /* 0x000000000000094d */ /* 0x000fea0003800000 */
[----:B------:R-:W1:Y:S01]  /*5790*/  LDCU UR4, c[0x0][0x384] ;  /* 0x00007080ff0477ac */ /* 0x000e620008000800 */
[----:B------:R-:W2:Y:S01]  /*57a0*/  LDCU.64 UR46, c[0x0][0x358] ;  /* 0x00006b00ff2e77ac */ /* 0x000ea20008000a00 */
[----:B-1----:R-:W-:-:S09]  /*57b0*/  UISETP.NE.AND UP0, UPT, UR4, URZ, UPT ;  /* 0x000000ff0400728c */ /* 0x002fd2000bf05270 */
[----:B--2---:R-:W-:Y:S05]  /*57c0*/  BRA.U UP0, `(.L_x_87) ;  /* 0x0000007d00b07547 */ /* 0x004fea000b800000 */
[----:B------:R-:W-:-:S09]  /*57d0*/  UISETP.NE.AND UP0, UPT, UR41, URZ, UPT ;  /* 0x000000ff2900728c */ /* 0x000fd2000bf05270 */
[----:B------:R-:W-:Y:S05]  /*57e0*/  BRA.U UP0, `(.L_x_88) ;  /* 0x0000000100047547 */ /* 0x000fea000b800000 */
[----:B------:R-:W-:Y:S05]  /*57f0*/  BPT.TRAP 0x1 ;  /* 0x000000040000795c */ /* 0x000fea0000300000 */
.L_x_88:
[----:B------:R-:W1:Y:S01]  /*5800*/  S2R R17, SR_CgaCtaId ;  /* 0x0000000000117919 */ /* 0x000e620000008800 */
[----:B------:R-:W-:Y:S01]  /*5810*/  IMAD.MOV.U32 R2, RZ, RZ, 0x1 ;  /* 0x00000001ff027424 */ /* 0x000fe200078e00ff */
[----:B------:R-:W-:Y:S02]  /*5820*/  MOV R4, 0x400 ;  /* 0x0000040000047802 */ /* 0x000fe40000000f00 */
[----:B------:R-:W-:Y:S02]  /*5830*/  LOP3.LUT P1, R19, R16, 0x7f, RZ, 0xc0, !PT ;  /* 0x0000007f10137812 */ /* 0x000fe4000782c0ff */
[----:B------:R-:W-:Y:S02]  /*5840*/  SHF.L.U32 R2, R2, 0x1f, RZ ;  /* 0x0000001f02027819 */ /* 0x000fe400000006ff */
[----:B-1----:R-:W-:-:S04]  /*5850*/  LEA R17, R17, R4, 0x18 ;  /* 0x0000000411117211 */ /* 0x002fc800078ec0ff */
[----:B------:R-:W1:Y:S02]  /*5860*/  SYNCS.PHASECHK.TRANS64.TRYWAIT P0, [R17+URZ+0x500c0], R2 ;  /* 0x0500c002110075a7 */ /* 0x000e6400080011ff */
[----:B-1----:R-:W-:Y:S05]  /*5870*/  @!P0 BRA `(.L_x_89) ;  /* 0x0000026000088947 */ /* 0x002fea0003800000 */
.L_x_454:
[----:B------:R-:W-:Y:S04]  /*5880*/  BSSY.RECONVERGENT B6, `(.L_x_90) ;  /* 0x000023d000067945 */ /* 0x000fe80003800200 */
[----:B------:R-:W-:Y:S05]  /*5890*/  @P1 BRA `(.L_x_91) ;  /* 0x0000002000ec1947 */ /* 0x000fea0003800000 */
[----:B------:R-:W2:Y:S01]  /*58a0*/  S2UR UR4, SR_CTAID.Z ;  /* 0x00000000000479c3 */ /* 0x000ea20000002700 */
[----:B------:R-:W3:Y:S01]  /*58b0*/  S2R R3, SR_CTAID.Y ;  /* 0x0000000000037919 */ /* 0x000ee20000002600 */
[----:B------:R-:W2:Y:S01]  /*58c0*/  LDCU UR5, c[0x0][0x370] ;  /* 0x00006e00ff0577ac */ /* 0x000ea20008000800 */
[----:B------:R-:W4:Y:S01]  /*58d0*/  LDCU UR6, c[0x0][0x374] ;  /* 0x00006e80ff0677ac */ /* 0x000f220008000800 */
[----:B--2---:R-:W-:-:S04]  /*58e0*/  UIMAD UR4, UR5, UR4, URZ ;  /* 0x00000004050472a4 */ /* 0x004fc8000f8e02ff */
[----:B------:R-:W-:-:S04]  /*58f0*/  UIADD3 UR4, UPT, UPT, URZ, -UR4, URZ ;  /* 0x80000004ff047290 */ /* 0x000fc8000fffe0ff */
[----:B----4-:R-:W-:Y:S01]  /*5900*/  UIMAD UR4, UR4, UR6, URZ ;  /* 0x00000006040472a4 */ /* 0x010fe2000f8e02ff */
[----:B---3--:R-:W-:-:S05]  /*5910*/  IMAD R3, R3, UR5, R0 ;  /* 0x0000000503037c24 */ /* 0x008fca000f8e0200 */
[----:B------:R-:W-:-:S13]  /*5920*/  ISETP.NE.AND P0, PT, R3, UR4, PT ;  /* 0x0000000403007c0c */ /* 0x000fda000bf05270 */
[----:B------:R-:W-:Y:S05]  /*5930*/  @P0 BRA `(.L_x_91) ;  /* 0x0000002000c40947 */ /* 0x000fea0003800000 */
[----:B------:R-:W2:Y:S01]  /*5940*/  LDC.64 R8, c[0x4][0xa0] ;  /* 0x01002800ff087b82 */ /* 0x000ea20000000a00 */
[----:B------:R-:W-:Y:S01]  /*5950*/  MOV R26, 0x0 ;  /* 0x00000000001a7802 */ /* 0x000fe20000000f00 */
[----:B------:R-:W3:Y:S01]  /*5960*/  LDCU.64 UR4, c[0x4][0xd0] ;  /* 0x01001a00ff0477ac */ /* 0x000ee20008000a00 */
[----:B------:R-:W-:Y:S01]  /*5970*/  IADD3 R25, P0, PT, R23, 0x8, RZ ;  /* 0x0000000817197810 */ /* 0x000fe20007f1e0ff */
[----:B------:R-:W-:Y:S01]  /*5980*/  IMAD.MOV.U32 R6, RZ, RZ, R23 ;  /* 0x000000ffff067224 */ /* 0x000fe200078e0017 */
[----:B------:R-:W-:-:S03]  /*5990*/  MOV R7, R22 ;  /* 0x0000001600077202 */ /* 0x000fc60000000f00 */
[----:B-1----:R1:W4:Y:S01]  /*59a0*/  LDC.64 R2, c[0x4][R26] ;  /* 0x010000001a027b82 */ /* 0x0023220000000a00 */
[----:B------:R-:W-:Y:S02]  /*59b0*/  IMAD.X R24, RZ, RZ, R22, P0 ;  /* 0x000000ffff187224 */ /* 0x000fe400000e0616 */
[----:B---3--:R-:W-:Y:S01]  /*59c0*/  IMAD.U32 R4, RZ, RZ, UR4 ;  /* 0x00000004ff047e24 */ /* 0x008fe2000f8e00ff */
[----:B------:R-:W-:Y:S01]  /*59d0*/  MOV R5, UR5 ;  /* 0x0000000500057c02 */ /* 0x000fe20008000f00 */
[----:B--2---:R1:W-:Y:S04]  /*59e0*/  STL.64 [R1], R8 ;  /* 0x0000000801007387 */ /* 0x0043e80000100a00 */
[----:B------:R-:W-:-:S07]  /*59f0*/  LEPC R20, `(.L_x_92) ;  /* 0x000000001014794e */ /* 0x000fce0000000000 */
[----:B-1--4-:R-:W-:Y:S05]  /*5a00*/  CALL.ABS.NOINC R2 ;  /* 0x0000000002007343 */ /* 0x012fea0003c00000 */
.L_x_92:
[----:B------:R-:W-:Y:S01]  /*5a10*/  IMAD.MOV.U32 R2, RZ, RZ, 0x3 ;  /* 0x00000003ff027424 */ /* 0x000fe200078e00ff */
[----:B------:R1:W2:Y:S01]  /*5a20*/  LDC.64 R8, c[0x4][R26] ;  /* 0x010000001a087b82 */ /* 0x0002a20000000a00 */
[----:B------:R-:W-:Y:S01]  /*5a30*/  IMAD.MOV.U32 R3, RZ, RZ, 0x4 ;  /* 0x00000004ff037424 */ /* 0x000fe200078e00ff */
[----:B------:R-:W3:Y:S01]  /*5a40*/  LDCU.64 UR4, c[0x4][0xe8] ;  /* 0x01001d00ff0477ac */ /* 0x000ee20008000a00 */
[----:B------:R-:W-:Y:S01]  /*5a50*/  MOV R6, R25 ;  /* 0x0000001900067202 */ /* 0x000fe20000000f00 */
[----:B------:R1:W-:Y:S01]  /*5a60*/  STL [R1+0x10], R2 ;  /* 0x0000100201007387 */ /* 0x0003e20000100800 */
[----:B------:R-:W-:-:S03]  /*5a70*/  MOV R7, R24 ;  /* 0x0000001800077202 */ /* 0x000fc60000000f00 */
[----:B------:R1:W-:Y:S01]  /*5a80*/  STL.64 [R1+0x8], R2 ;  /* 0x0000080201007387 */ /* 0x0003e20000100a00 */
[----:B---3--:R-:W-:Y:S01]  /*5a90*/  MOV R4, UR4 ;  /* 0x0000000400047c02 */ /* 0x008fe20008000f00 */
[----:B------:R-:W-:Y:S02]  /*5aa0*/  IMAD.U32 R5, RZ, RZ, UR5 ;  /* 0x00000005ff057e24 */ /* 0x000fe4000f8e00ff */
[----:B------:R-:W-:-:S07]  /*5ab0*/  LEPC R20, `(.L_x_93) ;  /* 0x000000001014794e */ /* 0x000fce0000000000 */
[----:B-12---:R-:W-:Y:S05]  /*5ac0*/  CALL.ABS.NOINC R8 ;  /* 0x0000000008007343 */ /* 0x006fea0003c00000 */
.L_x_93:
[----:B------:R1:W2:Y:S01]  /*5ad0*/  LDC.64 R2, c[0x4][R26] ;  /* 0x010000001a027b82 */ /* 0x0002a20000000a00 */
[----:B------:R-:W3:Y:S01]  /*5ae0*/  LDCU.64 UR4, c[0x4][0xe0] ;  /* 0x01001c00ff0477ac */ /* 0x000ee20008000a00 */
[----:B------:R-:W-:Y:S01]  /*5af0*/  CS2R R6, SRZ ;  /* 0x0000000000067805 */ /* 0x000fe2000001ff00 */
[----:B---3--:R-:W-:Y:S01]  /*5b00*/  IMAD.U32 R4, RZ, RZ, UR4 ;  /* 0x00000004ff047e24 */ /* 0x008fe2000f8e00ff */
[----:B------:R-:W-:-:S04]  /*5b10*/  MOV R5, UR5 ;  /* 0x0000000500057c02 */ /* 0x000fc80008000f00 */
[----:B------:R-:W-:-:S07]  /*5b20*/  LEPC R20, `(.L_x_94) ;  /* 0x000000001014794e */ /* 0x000fce0000000000 */
[----:B-12---:R-:W-:Y:S05]  /*5b30*/  CALL.ABS.NOINC R2 ;  /* 0x0000000002007343 */ /* 0x006fea0003c00000 */
.L_x_94:
[----:B------:R1:W2:Y:S01]  /*5b40*/  LDC.64 R2, c[0x4][R26] ;  /* 0x010000001a027b82 */ /* 0x0002a20000000a00 */
[----:B------:R-:W3:Y:S01]  /*5b50*/  LDCU.64 UR4, c[0x4][0xf0] ;  /* 0x01001e00ff0477ac */ /* 0x000ee20008000a00 */
[----:B------:R-:W-:Y:S01]  /*5b60*/  CS2R R6, SRZ ;  /* 0x0000000000067805 */ /* 0x000fe2000001ff00 */
[----:B---3--:R-:W-:Y:S01]  /*5b70*/  IMAD.U32 R4, RZ, RZ, UR4 ;  /* 0x00000004ff047e24 */ /* 0x008fe2000f8e00ff */
[----:B------:R-:W-:-:S04]  /*5b80*/  MOV R5, UR5 ;  /* 0x0000000500057c02 */ /* 0x000fc80008000f00 */
[----:B------:R-:W-:-:S07]  /*5b90*/  LEPC R20, `(.L_x_95) ;  /* 0x000000001014794e */ /* 0x000fce0000000000 */
[----:B-12---:R-:W-:Y:S05]  /*5ba0*/  CALL.ABS.NOINC R2 ;  /* 0x0000000002007343 */ /* 0x006fea0003c00000 */
.L_x_95:
[----:B------:R1:W2:Y:S01]  /*5bb0*/  LDC.64 R2, c[0x4][R26] ;  /* 0x010000001a027b82 */ /* 0x0002a20000000a00 */
[----:B------:R-:W3:Y:S01]  /*5bc0*/  LDCU.64 UR4, c[0x4][0xf8] ;  /* 0x01001f00ff0477ac */ /* 0x000ee20008000a00 */
[----:B------:R-:W-:Y:S01]  /*5bd0*/  CS2R R6, SRZ ;  /* 0x0000000000067805 */ /* 0x000fe2000001ff00 */
[----:B---3--:R-:W-:Y:S01]  /*5be0*/  IMAD.U32 R4, RZ, RZ, UR4 ;  /* 0x00000004ff047e24 */ /* 0x008fe2000f8e00ff */
[----:B------:R-:W-:-:S04]  /*5bf0*/  MOV R5, UR5 ;  /* 0x0000000500057c02 */ /* 0x000fc80008000f00 */
[----:B------:R-:W-:-:S07]  /*5c00*/  LEPC R20, `(.L_x_96) ;  /* 0x000000001014794e */ /* 0x000fce0000000000 */
[----:B-12---:R-:W-:Y:S05]  /*5c10*/  CALL.ABS.NOINC R2 ;  /* 0x0000000002007343 */ /* 0x006fea0003c00000 */
.L_x_96:
[----:B------:R-:W-:Y:S01]  /*5c20*/  HFMA2 R0, -RZ, RZ, 0, 9.5367431640625e-07 ;  /* 0x00000010ff007431 */ /* 0x000fe200000001ff */
[----:B------:R1:W2:Y:S01]  /*5c30*/  LDC.64 R2, c[0x4][R26] ;  /* 0x010000001a027b82 */ /* 0x0002a20000000a00 */
[----:B------:R-:W3:Y:S01]  /*5c40*/  LDCU.64 UR4, c[0x4][0xc8] ;  /* 0x01001900ff0477ac */ /* 0x000ee20008000a00 */
[----:B------:R-:W-:Y:S01]  /*5c50*/  MOV R6, R23 ;  /* 0x0000001700067202 */ /* 0x000fe20000000f00 */
[----:B------:R-:W-:Y:S01]  /*5c60*/  IMAD.MOV.U32 R7, RZ, RZ, R22 ;  /* 0x000000ffff077224 */ /* 0x000fe200078e0016 */
[----:B------:R1:W-:Y:S01]  /*5c70*/  STL [R1], R0 ;  /* 0x0000000001007387 */ /* 0x0003e20000100800 */
[----:B---3--:R-:W-:Y:S01]  /*5c80*/  MOV R4, UR4 ;  /* 0x0000000400047c02 */ /* 0x008fe20008000f00 */
[----:B------:R-:W-:-:S04]  /*5c90*/  IMAD.U32 R5, RZ, RZ, UR5 ;  /* 0x00000005ff057e24 */ /* 0x000fc8000f8e00ff */
[----:B------:R-:W-:-:S07]  /*5ca0*/  LEPC R20, `(.L_x_97) ;  /* 0x000000001014794e */ /* 0x000fce0000000000 */
[----:B-12---:R-:W-:Y:S05]  /*5cb0*/  CALL.ABS.NOINC R2 ;  /* 0x0000000002007343 */ /* 0x006fea0003c00000 */
.L_x_97:
[----:B------:R-:W1:Y:S01]  /*5cc0*/  S2R R0, SR_SWINHI ;  /* 0x0000000000007919 */ /* 0x000e620000002f00 */
[----:B------:R2:W3:Y:S01]  /*5cd0*/  LDC.64 R2, c[0x4][R26] ;  /* 0x010000001a027b82 */ /* 0x0004e20000000a00 */
[----:B------:R-:W4:Y:S01]  /*5ce0*/  LDCU.64 UR4, c[0x4][0x100] ;  /* 0x01002000ff0477ac */ /* 0x000f220008000a00 */
[----:B------:R-:W-:Y:S02]  /*5cf0*/  MOV R6, R23 ;  /* 0x0000001700067202 */ /* 0x000fe40000000f00 */
[----:B------:R-:W-:Y:S01]  /*5d00*/  MOV R7, R22 ;  /* 0x0000001600077202 */ /* 0x000fe20000000f00 */
[----:B----4-:R-:W-:Y:S02]  /*5d10*/  IMAD.U32 R4, RZ, RZ, UR4 ;  /* 0x00000004ff047e24 */ /* 0x010fe4000f8e00ff */
[----:B------:R-:W-:Y:S01]  /*5d20*/  IMAD.U32 R5, RZ, RZ, UR5 ;  /* 0x00000005ff057e24 */ /* 0x000fe2000f8e00ff */
[----:B------:R-:W-:Y:S02]  /*5d30*/  MOV R8, R17 ;  /* 0x0000001100087202 */ /* 0x000fe40000000f00 */
[----:B-1----:R-:W-:-:S05]  /*5d40*/  MOV R9, R0 ;  /* 0x0000000000097202 */ /* 0x002fca0000000f00 */
[----:B------:R2:W-:Y:S02]  /*5d50*/  STL.64 [R1], R8 ;  /* 0x0000000801007387 */ /* 0x0005e40000100a00 */
[----:B------:R-:W-:-:S07]  /*5d60*/  LEPC R20, `(.L_x_98) ;  /* 0x000000001014794e */ /* 0x000fce0000000000 */
[----:B--23--:R-:W-:Y:S05]  /*5d70*/  CALL.ABS.NOINC R2 ;  /* 0x0000000002007343 */ /* 0x00cfea0003c00000 */
.L_x_98:
[----:B------:R-:W1:Y:S01]  /*5d80*/  LDC.64 R8, c[0x4][0xd8] ;  /* 0x01003600ff087b82 */ /* 0x000e620000000a00 */
[----:B------:R-:W2:Y:S01]  /*5d90*/  LDCU.64 UR4, c[0x4][0xd0] ;  /* 0x01001a00ff0477ac */ /* 0x000ea20008000a00 */
[----:B------:R-:W-:Y:S02]  /*5da0*/  MOV R6, R23 ;  /* 0x0000001700067202 */ /* 0x000fe40000000f00 */
[----:B------:R-:W-:-:S04]  /*5db0*/  MOV R7, R22 ;  /* 0x0000001600077202 */ /* 0x000fc80000000f00 */
[----:B------:R3:W4:Y:S01]  /*5dc0*/  LDC.64 R2, c[0x4][R26] ;  /* 0x010000001a027b82 */ /* 0x0007220000000a00 */
[----:B--2---:R-:W-:Y:S02]  /*5dd0*/  IMAD.U32 R4, RZ, RZ, UR4 ;  /* 0x00000004ff047e24 */ /* 0x004fe4000f8e00ff */
[----:B------:R-:W-:Y:S01]  /*5de0*/  IMAD.U32 R5, RZ, RZ, UR5 ;  /* 0x00000005ff057e24 */ /* 0x000fe2000f8e00ff */
[----:B-1----:R3:W-:Y:S04]  /*5df0*/  STL.64 [R1], R8 ;  /* 0x0000000801007387 */ /* 0x0027e80000100a00 */
[----:B------:R-:W-:-:S07]  /*5e00*/  LEPC R20, `(.L_x_99) ;  /* 0x000000001014794e */ /* 0x000fce0000000000 */
[----:B---34-:R-:W-:Y:S05]  /*5e10*/  CALL.ABS.NOINC R2 ;  /* 0x0000000002007343 */ /* 0x018fea0003c00000 */
.L_x_99:
[----:B------:R-:W-:Y:S01]  /*5e20*/  HFMA2 R0, -RZ, RZ, 0, 2.384185791015625e-06 ;  /* 0x00000028ff007431 */ /* 0x000fe200000001ff */
        /* <DEDUP_REMOVED lines=9> */
.L_x_100:
        /* <DEDUP_REMOVED lines=10> */
.L_x_101:
[----:B------:R1:W2:Y:S01]  /*5f60*/  LDC.64 R2, c[0x4][R26] ;  /* 0x010000001a027b82 */ /* 0x0002a20000000a00 */
[----:B------:R-:W3:Y:S01]  /*5f70*/  LDCU.64 UR4, c[0x4][0xe0] ;  /* 0x01001c00ff0477ac */ /* 0x000ee20008000a00 */
[----:B------:R-:W-:Y:S01]  /*5f80*/  CS2R R6, SRZ ;  /* 0x0000000000067805 */ /* 0x000fe2000001ff00 */
[----:B---3--:R-:W-:Y:S01]  /*5f90*/  IMAD.U32 R4, RZ, RZ, UR4 ;  /* 0x00000004ff047e24 */ /* 0x008fe2000f8e00ff */
[----:B------:R-:W-:-:S04]  /*5fa0*/  MOV R5, UR5 ;  /* 0x0000000500057c02 */ /* 0x000fc80008000f00 */
[----:B------:R-:W-:-:S07]  /*5fb0*/  LEPC R20, `(.L_x_102) ;  /* 0x000000001014794e */ /* 0x000fce0000000000 */
[----:B-12---:R-:W-:Y:S05]  /*5fc0*/  CALL.ABS.NOINC R2 ;  /* 0x0000000002007343 */ /* 0x006fea0003c00000 */
.L_x_102:
[----:B------:R-:W-:Y:S01]  /*5fd0*/  HFMA2 R0, -RZ, RZ, 0, 4.76837158203125e-07 ;  /* 0x00000008ff007431 */ /* 0x000fe200000001ff */
        /* <DEDUP_REMOVED lines=9> */
.L_x_103:
[----:B------:R-:W-:Y:S01]  /*6070*/  HFMA2 R0, -RZ, RZ, 0, 2.6226043701171875e-06 ;  /* 0x0000002cff007431 */ /* 0x000fe200000001ff */
        /* <DEDUP_REMOVED lines=9> */
.L_x_104:
[----:B------:R1:W2:Y:S01]  /*6110*/  LDC.64 R2, c[0x4][R26] ;  /* 0x010000001a027b82 */ /* 0x0002a20000000a00 */
[----:B------:R-:W3:Y:S01]  /*6120*/  LDCU.64 UR4, c[0x4][0xe0] ;  /* 0x01001c00ff0477ac */ /* 0x000ee20008000a00 */
[----:B------:R-:W-:Y:S01]  /*6130*/  CS2R R6, SRZ ;  /* 0x0000000000067805 */ /* 0x000fe2000001ff00 */
[----:B---3--:R-:W-:Y:S01]  /*6140*/  IMAD.U32 R4, RZ, RZ, UR4 ;  /* 0x00000004ff047e24 */ /* 0x008fe2000f8e00ff */
[----:B------:R-:W-:-:S04]  /*6150*/  MOV R5, UR5 ;  /* 0x0000000500057c02 */ /* 0x000fc80008000f00 */
[----:B------:R-:W-:-:S07]  /*6160*/  LEPC R20, `(.L_x_105) ;  /* 0x000000001014794e */ /* 0x000fce0000000000 */
[----:B-12---:R-:W-:Y:S05]  /*6170*/  CALL.ABS.NOINC R2 ;  /* 0x0000000002007343 */ /* 0x006fea0003c00000 */
.L_x_105:
        /* <DEDUP_REMOVED lines=10> */
.L_x_106:
[----:B------:R-:W-:Y:S01]  /*6220*/  HFMA2 R0, -RZ, RZ, 0, 2.443790435791015625e-06 ;  /* 0x00000029ff007431 */ /* 0x000fe200000001ff */
        /* <DEDUP_REMOVED lines=9> */
.L_x_107:
        /* <DEDUP_REMOVED lines=10> */
.L_x_108:
        /* <DEDUP_REMOVED lines=10> */
.L_x_109:
[----:B------:R1:W2:Y:S01]  /*6400*/  LDC.64 R2, c[0x4][R26] ;  /* 0x010000001a027b82 */ /* 0x0002a20000000a00 */
[----:B------:R-:W3:Y:S01]  /*6410*/  LDCU.64 UR4, c[0x4][0xe0] ;  /* 0x01001c00ff0477ac */ /* 0x000ee20008000a00 */
[----:B------:R-:W-:Y:S01]  /*6420*/  CS2R R6, SRZ ;  /* 0x0000000000067805 */ /* 0x000fe2000001ff00 */
[----:B---3--:R-:W-:Y:S01]  /*6430*/  IMAD.U32 R4, RZ, RZ, UR4 ;  /* 0x00000004ff047e24 */ /* 0x008fe2000f8e00ff */
[----:B------:R-:W-:-:S04]  /*6440*/  MOV R5, UR5 ;  /* 0x0000000500057c02 */ /* 0x000fc80008000f00 */
[----:B------:R-:W-:-:S07]  /*6450*/  LEPC R20, `(.L_x_110) ;  /* 0x000000001014794e */ /* 0x000fce0000000000 */
[----:B-12---:R-:W-:Y:S05]  /*6460*/  CALL.ABS.NOINC R2 ;  /* 0x0000000002007343 */ /* 0x006fea0003c00000 */
.L_x_110:
[----:B------:R-:W-:Y:S01]  /*6470*/  HFMA2 R0, -RZ, RZ, 0, 3.814697265625e-06 ;  /* 0x00000040ff007431 */ /* 0x000fe200000001ff */
        /* <DEDUP_REMOVED lines=9> */
.L_x_111:
        /* <DEDUP_REMOVED lines=10> */
.L_x_112:
[----:B------:R1:W2:Y:S01]  /*65b0*/  LDC.64 R2, c[0x4][R26] ;  /* 0x010000001a027b82 */ /* 0x0002a20000000a00 */
[----:B------:R-:W3:Y:S01]  /*65c0*/  LDCU.64 UR4, c[0x4][0xe0] ;  /* 0x01001c00ff0477ac */ /* 0x000ee20008000a00 */
[----:B------:R-:W-:Y:S01]  /*65d0*/  CS2R R6, SRZ ;  /* 0x0000000000067805 */ /* 0x000fe2000001ff00 */
[----:B---3--:R-:W-:Y:S01]  /*65e0*/  IMAD.U32 R4, RZ, RZ, UR4 ;  /* 0x00000004ff047e24 */ /* 0x008fe2000f8e00ff */
[----:B------:R-:W-:-:S04]  /*65f0*/  MOV R5, UR5 ;  /* 0x0000000500057c02 */ /* 0x000fc80008000f00 */
[----:B------:R-:W-:-:S07]  /*6600*/  LEPC R20, `(.L_x_113) ;  /* 0x000000001014794e */ /* 0x000fce0000000000 */
[----:B-12---:R-:W-:Y:S05]  /*6610*/  CALL.ABS.NOINC R2 ;  /* 0x0000000002007343 */ /* 0x006fea0003c00000 */
.L_x_113:
        /* <DEDUP_REMOVED lines=10> */
.L_x_114:
        /* <DEDUP_REMOVED lines=10> */
.L_x_115:
        /* <DEDUP_REMOVED lines=10> */
.L_x_116:
        /* <DEDUP_REMOVED lines=10> */
.L_x_117:
[----:B------:R1:W2:Y:S01]  /*68a0*/  LDC.64 R2, c[0x4][R26] ;  /* 0x010000001a027b82 */ /* 0x0002a20000000a00 */
[----:B------:R-:W3:Y:S01]  /*68b0*/  LDCU.64 UR4, c[0x4][0xe0] ;  /* 0x01001c00ff0477ac */ /* 0x000ee20008000a00 */
[----:B------:R-:W-:Y:S01]  /*68c0*/  CS2R R6, SRZ ;  /* 0x0000000000067805 */ /* 0x000fe2000001ff00 */
[----:B---3--:R-:W-:Y:S01]  /*68d0*/  IMAD.U32 R4, RZ, RZ, UR4 ;  /* 0x00000004ff047e24 */ /* 0x008fe2000f8e00ff */
[----:B------:R-:W-:-:S04]  /*68e0*/  MOV R5, UR5 ;  /* 0x0000000500057c02 */ /* 0x000fc80008000f00 */
[----:B------:R-:W-:-:S07]  /*68f0*/  LEPC R20, `(.L_x_118) ;  /* 0x000000001014794e */ /* 0x000fce0000000000 */
[----:B-12---:R-:W-:Y:S05]  /*6900*/  CALL.ABS.NOINC R2 ;  /* 0x0000000002007343 */ /* 0x006fea0003c00000 */
.L_x_118:
[----:B------:R-:W-:Y:S01]  /*6910*/  HFMA2 R0, -RZ, RZ, 0, 5.9604644775390625e-08 ;  /* 0x00000001ff007431 */ /* 0x000fe200000001ff */
        /* <DEDUP_REMOVED lines=9> */
.L_x_119:
        /* <DEDUP_REMOVED lines=10> */
.L_x_120:
[----:B------:R1:W2:Y:S01]  /*6a50*/  LDC.64 R2, c[0x4][R26] ;  /* 0x010000001a027b82 */ /* 0x0002a20000000a00 */
[----:B------:R-:W3:Y:S01]  /*6a60*/  LDCU.64 UR4, c[0x4][0xe0] ;  /* 0x01001c00ff0477ac */ /* 0x000ee20008000a00 */
[----:B------:R-:W-:Y:S01]  /*6a70*/  CS2R R6, SRZ ;  /* 0x0000000000067805 */ /* 0x000fe2000001ff00 */
[----:B---3--:R-:W-:Y:S01]  /*6a80*/  IMAD.U32 R4, RZ, RZ, UR4 ;  /* 0x00000004ff047e24 */ /* 0x008fe2000f8e00ff */
[----:B------:R-:W-:-:S04]  /*6a90*/  MOV R5, UR5 ;  /* 0x0000000500057c02 */ /* 0x000fc80008000f00 */
[----:B------:R-:W-:-:S07]  /*6aa0*/  LEPC R20, `(.L_x_121) ;  /* 0x000000001014794e */ /* 0x000fce0000000000 */
[----:B-12---:R-:W-:Y:S05]  /*6ab0*/  CALL.ABS.NOINC R2 ;  /* 0x0000000002007343 */ /* 0x006fea0003c00000 */
.L_x_121:
[----:B------:R-:W-:Y:S01]  /*6ac0*/  HFMA2 R0, -RZ, RZ, 0, 1.1920928955078125e-07 ;  /* 0x00000002ff007431 */ /* 0x000fe200000001ff */
        /* <DEDUP_REMOVED lines=9> */
.L_x_122:
        /* <DEDUP_REMOVED lines=10> */
.L_x_123:
        /* <DEDUP_REMOVED lines=10> */
.L_x_124:
        /* <DEDUP_REMOVED lines=10> */
.L_x_125:
        /* <DEDUP_REMOVED lines=10> */
.L_x_126:
        /* <DEDUP_REMOVED lines=10> */
.L_x_127:
[----:B------:R1:W2:Y:S01]  /*6e80*/  LDC.64 R2, c[0x4][R26] ;  /* 0x010000001a027b82 */ /* 0x0002a20000000a00 */
[----:B------:R-:W3:Y:S01]  /*6e90*/  LDCU.64 UR4, c[0x4][0xe0] ;  /* 0x01001c00ff0477ac */ /* 0x000ee20008000a00 */
[----:B------:R-:W-:Y:S01]  /*6ea0*/  CS2R R6, SRZ ;  /* 0x0000000000067805 */ /* 0x000fe2000001ff00 */
[----:B---3--:R-:W-:Y:S01]  /*6eb0*/  IMAD.U32 R4, RZ, RZ, UR4 ;  /* 0x00000004ff047e24 */ /* 0x008fe2000f8e00ff */
[----:B------:R-:W-:-:S04]  /*6ec0*/  MOV R5, UR5 ;  /* 0x0000000500057c02 */ /* 0x000fc80008000f00 */
[----:B------:R-:W-:-:S07]  /*6ed0*/  LEPC R20, `(.L_x_128) ;  /* 0x000000001014794e */ /* 0x000fce0000000000 */
[----:B-12---:R-:W-:Y:S05]  /*6ee0*/  CALL.ABS.NOINC R2 ;  /* 0x0000000002007343 */ /* 0x006fea0003c00000 */
.L_x_128:
        /* <DEDUP_REMOVED lines=10> */
.L_x_129:
        /* <DEDUP_REMOVED lines=10> */
.L_x_130:
[----:B------:R1:W2:Y:S01]  /*7030*/  LDC.64 R2, c[0x4][R26] ;  /* 0x010000001a027b82 */ /* 0x0002a20000000a00 */
[----:B------:R-:W3:Y:S01]  /*7040*/  LDCU.64 UR4, c[0x4][0xe0] ;  /* 0x01001c00ff0477ac */ /* 0x000ee20008000a00 */
[----:B------:R-:W-:Y:S01]  /*7050*/  CS2R R6, SRZ ;  /* 0x0000000000067805 */ /* 0x000fe2000001ff00 */
[----:B---3--:R-:W-:Y:S01]  /*7060*/  IMAD.U32 R4, RZ, RZ, UR4 ;  /* 0x00000004ff047e24 */ /* 0x008fe2000f8e00ff */
[----:B------:R-:W-:-:S04]  /*7070*/  MOV R5, UR5 ;  /* 0x0000000500057c02 */ /* 0x000fc80008000f00 */
[----:B------:R-:W-:-:S07]  /*7080*/  LEPC R20, `(.L_x_131) ;  /* 0x000000001014794e */ /* 0x000fce0000000000 */
[----:B-12---:R-:W-:Y:S05]  /*7090*/  CALL.ABS.NOINC R2 ;  /* 0x0000000002007343 */ /* 0x006fea0003c00000 */
.L_x_131:
[----:B------:R-:W-:Y:S01]  /*70a0*/  HFMA2 R0, -RZ, RZ, 0, 0.0001220703125 ;  /* 0x00000800ff007431 */ /* 0x000fe200000001ff */
        /* <DEDUP_REMOVED lines=9> */
.L_x_132:
        /* <DEDUP_REMOVED lines=10> */
.L_x_133:
        /* <DEDUP_REMOVED lines=10> */
.L_x_134:
        /* <DEDUP_REMOVED lines=10> */
.L_x_135:
[----:B------:R1:W2:Y:S01]  /*7320*/  LDC.64 R2, c[0x4][R26] ;  /* 0x010000001a027b82 */ /* 0x0002a20000000a00 */
[----:B------:R-:W3:Y:S01]  /*7330*/  LDCU.64 UR4, c[0x4][0xe0] ;  /* 0x01001c00ff0477ac */ /* 0x000ee20008000a00 */
[----:B------:R-:W-:Y:S01]  /*7340*/  CS2R R6, SRZ ;  /* 0x0000000000067805 */ /* 0x000fe2000001ff00 */
[----:B---3--:R-:W-:Y:S01]  /*7350*/  IMAD.U32 R4, RZ, RZ, UR4 ;  /* 0x00000004ff047e24 */ /* 0x008fe2000f8e00ff */
[----:B------:R-:W-:-:S04]  /*7360*/  MOV R5, UR5 ;  /* 0x0000000500057c02 */ /* 0x000fc80008000f00 */
[----:B------:R-:W-:-:S07]  /*7370*/  LEPC R20, `(.L_x_136) ;  /* 0x000000001014794e */ /* 0x000fce0000000000 */
[----:B-12---:R-:W-:Y:S05]  /*7380*/  CALL.ABS.NOINC R2 ;  /* 0x0000000002007343 */ /* 0x006fea0003c00000 */
.L_x_136:
        /* <DEDUP_REMOVED lines=10> */
.L_x_137:
        /* <DEDUP_REMOVED lines=10> */
.L_x_138:
[----:B------:R1:W2:Y:S01]  /*74d0*/  LDC.64 R2, c[0x4][R26] ;  /* 0x010000001a027b82 */ /* 0x0002a20000000a00 */
[----:B------:R-:W3:Y:S01]  /*74e0*/  LDCU.64 UR4, c[0x4][0xe0] ;  /* 0x01001c00ff0477ac */ /* 0x000ee20008000a00 */
[----:B------:R-:W-:Y:S01]  /*74f0*/  CS2R R6, SRZ ;  /* 0x0000000000067805 */ /* 0x000fe2000001ff00 */
[----:B---3--:R-:W-:Y:S01]  /*7500*/  IMAD.U32 R4, RZ, RZ, UR4 ;  /* 0x00000004ff047e24 */ /* 0x008fe2000f8e00ff */
[----:B------:R-:W-:-:S04]  /*7510*/  MOV R5, UR5 ;  /* 0x0000000500057c02 */ /* 0x000fc80008000f00 */
[----:B------:R-:W-:-:S07]  /*7520*/  LEPC R20, `(.L_x_139) ;  /* 0x000000001014794e */ /* 0x000fce0000000000 */
[----:B-12---:R-:W-:Y:S05]  /*7530*/  CALL.ABS.NOINC R2 ;  /* 0x0000000002007343 */ /* 0x006fea0003c00000 */
.L_x_139:
[----:B------:R-:W-:Y:S01]  /*7540*/  HFMA2 R0, -RZ, RZ, 0, 3.0517578125e-05 ;  /* 0x00000200ff007431 */ /* 0x000fe200000001ff */
        /* <DEDUP_REMOVED lines=9> */
.L_x_140:
        /* <DEDUP_REMOVED lines=10> */
.L_x_141:
        /* <DEDUP_REMOVED lines=10> */
.L_x_142:
        /* <DEDUP_REMOVED lines=10> */
.L_x_143:
[----:B------:R1:W2:Y:S01]  /*77c0*/  LDC.64 R2, c[0x4][R26] ;  /* 0x010000001a027b82 */ /* 0x0002a20000000a00 */
[----:B------:R-:W3:Y:S01]  /*77d0*/  LDCU.64 UR4, c[0x4][0xe0] ;  /* 0x01001c00ff0477ac */ /* 0x000ee20008000a00 */
[----:B------:R-:W-:Y:S01]  /*77e0*/  CS2R R6, SRZ ;  /* 0x0000000000067805 */ /* 0x000fe2000001ff00 */
[----:B---3--:R-:W-:Y:S01]  /*77f0*/  IMAD.U32 R4, RZ, RZ, UR4 ;  /* 0x00000004ff047e24 */ /* 0x008fe2000f8e00ff */
[----:B------:R-:W-:-:S04]  /*7800*/  MOV R5, UR5 ;  /* 0x0000000500057c02 */ /* 0x000fc80008000f00 */
[----:B------:R-:W-:-:S07]  /*7810*/  LEPC R20, `(.L_x_144) ;  /* 0x000000001014794e */ /* 0x000fce0000000000 */
[----:B-12---:R-:W-:Y:S05]  /*7820*/  CALL.ABS.NOINC R2 ;  /* 0x0000000002007343 */ /* 0x006fea0003c00000 */
.L_x_144:
[----:B------:R1:W-:Y:S01]  /*7830*/  STL [R1], RZ ;  /* 0x000000ff01007387 */ /* 0x0003e20000100800 */
[----:B------:R1:W2:Y:S01]  /*7840*/  LDC.64 R2, c[0x4][R26] ;  /* 0x010000001a027b82 */ /* 0x0002a20000000a00 */
[----:B------:R-:W3:Y:S01]  /*7850*/  LDCU.64 UR4, c[0x4][0xc8] ;  /* 0x01001900ff0477ac */ /* 0x000ee20008000a00 */
[----:B------:R-:W-:Y:S02]  /*7860*/  MOV R6, R23 ;  /* 0x0000001700067202 */ /* 0x000fe40000000f00 */
[----:B------:R-:W-:Y:S01]  /*7870*/  MOV R7, R22 ;  /* 0x0000001600077202 */ /* 0x000fe20000000f00 */
[----:B---3--:R-:W-:Y:S02]  /*7880*/  IMAD.U32 R4, RZ, RZ, UR4 ;  /* 0x00000004ff047e24 */ /* 0x008fe4000f8e00ff */
[----:B------:R-:W-:Y:S02]  /*7890*/  IMAD.U32 R5, RZ, RZ, UR5 ;  /* 0x00000005ff057e24 */ /* 0x000fe4000f8e00ff */
[----:B------:R-:W-:-:S07]  /*78a0*/  LEPC R20, `(.L_x_145) ;  /* 0x000000001014794e */ /* 0x000fce0000000000 */
[----:B-12---:R-:W-:Y:S05]  /*78b0*/  CALL.ABS.NOINC R2 ;  /* 0x0000000002007343 */ /* 0x006fea0003c00000 */
.L_x_145:
        /* <DEDUP_REMOVED lines=10> */
.L_x_146:
[----:B------:R1:W2:Y:S01]  /*7960*/  LDC.64 R2, c[0x4][R26] ;  /* 0x010000001a027b82 */ /* 0x0002a20000000a00 */
[----:B------:R-:W3:Y:S01]  /*7970*/  LDCU.64 UR4, c[0x4][0xe0] ;  /* 0x01001c00ff0477ac */ /* 0x000ee20008000a00 */
[----:B------:R-:W-:Y:S01]  /*7980*/  CS2R R6, SRZ ;  /* 0x0000000000067805 */ /* 0x000fe2000001ff00 */
[----:B---3--:R-:W-:Y:S01]  /*7990*/  IMAD.U32 R4, RZ, RZ, UR4 ;  /* 0x00000004ff047e24 */ /* 0x008fe2000f8e00ff */
[----:B------:R-:W-:-:S04]  /*79a0*/  MOV R5, UR5 ;  /* 0x0000000500057c02 */ /* 0x000fc80008000f00 */
[----:B------:R-:W-:-:S07]  /*79b0*/  LEPC R20, `(.L_x_147) ;  /* 0x000000001014794e */ /* 0x000fce0000000000 */
[----:B-12---:R-:W-:Y:S05]  /*79c0*/  CALL.ABS.NOINC R2 ;  /* 0x0000000002007343 */ /* 0x006fea0003c00000 */
.L_x_147:
[----:B------:R-:W-:Y:S01]  /*79d0*/  HFMA2 R0, -RZ, RZ, 0, -0.0 ;  /* 0x00008000ff007431 */ /* 0x000fe200000001ff */
        /* <DEDUP_REMOVED lines=9> */
.L_x_148:
        /* <DEDUP_REMOVED lines=10> */
.L_x_149:
        /* <DEDUP_REMOVED lines=10> */
.L_x_150:
[----:B------:R-:W1:Y:S01]  /*7bb0*/  LDC.64 R2, c[0x4][0xa8] ;  /* 0x01002a00ff027b82 */ /* 0x000e620000000a00 */
[----:B------:R-:W2:Y:S01]  /*7bc0*/  LDCU.64 UR4, c[0x4][0xd0] ;  /* 0x01001a00ff0477ac */ /* 0x000ea20008000a00 */
[----:B------:R-:W-:Y:S02]  /*7bd0*/  MOV R6, R23 ;  /* 0x0000001700067202 */ /* 0x000fe40000000f00 */
[----:B------:R-:W-:-:S04]  /*7be0*/  MOV R7, R22 ;  /* 0x0000001600077202 */ /* 0x000fc80000000f00 */
[----:B------:R-:W3:Y:S01]  /*7bf0*/  LDC.64 R26, c[0x4][R26] ;  /* 0x010000001a1a7b82 */ /* 0x000ee20000000a00 */
[----:B--2---:R-:W-:Y:S02]  /*7c00*/  IMAD.U32 R4, RZ, RZ, UR4 ;  /* 0x00000004ff047e24 */ /* 0x004fe4000f8e00ff */
[----:B------:R-:W-:Y:S01]  /*7c10*/  IMAD.U32 R5, RZ, RZ, UR5 ;  /* 0x00000005ff057e24 */ /* 0x000fe2000f8e00ff */
[----:B-1----:R1:W-:Y:S04]  /*7c20*/  STL.64 [R1], R2 ;  /* 0x0000000201007387 */ /* 0x0023e80000100a00 */
[----:B------:R-:W-:-:S07]  /*7c30*/  LEPC R20, `(.L_x_91) ;  /* 0x000000001014794e */ /* 0x000fce0000000000 */
[----:B-1-3--:R-:W-:Y:S05]  /*7c40*/  CALL.ABS.NOINC R26 ;  /* 0x000000001a007343 */ /* 0x00afea0003c00000 */
.L_x_91:
[----:B------:R-:W-:Y:S05]  /*7c50*/  BSYNC.RECONVERGENT B6 ;  /* 0x0000000000067941 */ /* 0x000fea0003800200 */
.L_x_90:
[----:B------:R-:W2:Y:S01]  /*7c60*/  S2R R0, SR_SWINHI ;  /* 0x0000000000007919 */ /* 0x000ea20000002f00 */
[----:B------:R-:W-:Y:S01]  /*7c70*/  IMAD.SHL.U32 R44, R16, 0x2, RZ ;  /* 0x00000002102c7824 */ /* 0x000fe200078e00ff */
[----:B------:R-:W3:Y:S04]  /*7c80*/  LDCU.64 UR4, c[0x0][0x880] ;  /* 0x00011000ff0477ac */ /* 0x000ee80008000a00 */
[----:B------:R-:W-:Y:S02]  /*7c90*/  LOP3.LUT R44, R44, 0xfe, RZ, 0xc0, !PT ;  /* 0x000000fe2c2c7812 */ /* 0x000fe400078ec0ff */
[----:B---3--:R-:W-:-:S04]  /*7ca0*/  ISETP.NE.U32.AND P6, PT, RZ, UR4, PT ;  /* 0x00000004ff007c0c */ /* 0x008fc8000bfc5070 */
[----:B------:R-:W-:Y:S02]  /*7cb0*/  ISETP.NE.AND.EX P6, PT, RZ, UR5, PT, P6 ;  /* 0x00000005ff007c0c */ /* 0x000fe4000bfc5360 */
[----:B-1----:R-:W-:Y:S02]  /*7cc0*/  MOV R2, R17 ;  /* 0x0000001100027202 */ /* 0x002fe40000000f00 */
[----:B--2---:R-:W-:-:S03]  /*7cd0*/  MOV R3, R0 ;  /* 0x0000000000037202 */ /* 0x004fc60000000f00 */
[----:B------:R-:W-:-:S03]  /*7ce0*/  IMAD.WIDE.U32 R44, R44, 0x2, R2 ;  /* 0x000000022c2c7825 */ /* 0x000fc600078e0002 */
[C---:B------:R-:W-:Y:S02]  /*7cf0*/  IADD3 R3, P2, PT, R44.reuse, 0x200, RZ ;  /* 0x000002002c037810 */ /* 0x040fe40007f5e0ff */
[C---:B------:R-:W-:Y:S02]  /*7d00*/  IADD3 R5, P1, PT, R44.reuse, 0x1000, RZ ;  /* 0x000010002c057810 */ /* 0x040fe40007f3e0ff */
[C---:B------:R-:W-:Y:S01]  /*7d10*/  IADD3 R7, P0, PT, R44.reuse, 0x1200, RZ ;  /* 0x000012002c077810 */ /* 0x040fe20007f1e0ff */
[--C-:B------:R-:W-:Y:S01]  /*7d20*/  IMAD.X R11, RZ, RZ, R45.reuse, P2 ;  /* 0x000000ffff0b7224 */ /* 0x100fe200010e062d */
[--C-:B------:R-:W-:Y:S01]  /*7d30*/  SHF.R.U64 R13, R44, 0x3, R45.reuse ;  /* 0x000000032c0d7819 */ /* 0x100fe2000000122d */
[--C-:B------:R-:W-:Y:S02]  /*7d40*/  IMAD.X R87, RZ, RZ, R45.reuse, P1 ;  /* 0x000000ffff577224 */ /* 0x100fe400008e062d */
[----:B------:R-:W-:Y:S01]  /*7d50*/  IMAD.X R69, RZ, RZ, R45, P0 ;  /* 0x000000ffff457224 */ /* 0x000fe200000e062d */
[----:B------:R-:W-:-:S02]  /*7d60*/  SHF.R.U64 R0, R3, 0x3, R11 ;  /* 0x0000000303007819 */ /* 0x000fc4000000120b */
[----:B------:R-:W-:Y:S02]  /*7d70*/  SHF.R.U64 R2, R5, 0x3, R87 ;  /* 0x0000000305027819 */ /* 0x000fe40000001257 */
[----:B------:R-:W-:Y:S02]  /*7d80*/  LOP3.LUT R10, R3, 0x70, R0, 0x78, !PT ;  /* 0x00000070030a7812 */ /* 0x000fe400078e7800 */
[----:B------:R-:W-:Y:S02]  /*7d90*/  LOP3.LUT R86, R5, 0x70, R2, 0x78, !PT ;  /* 0x0000007005567812 */ /* 0x000fe400078e7802 */
[C---:B------:R-:W-:Y:S02]  /*7da0*/  IADD3 R3, P3, PT, R44.reuse, 0x2000, RZ ;  /* 0x000020002c037810 */ /* 0x040fe40007f7e0ff */
[C---:B------:R-:W-:Y:S02]  /*7db0*/  SHF.R.U64 R4, R7.reuse, 0x3, R69 ;  /* 0x0000000307047819 */ /* 0x040fe40000001245 */
[----:B------:R-:W-:Y:S01]  /*7dc0*/  IADD3 R5, P2, PT, R44, 0x2200, RZ ;  /* 0x000022002c057810 */ /* 0x000fe20007f5e0ff */
[----:B------:R-:W-:Y:S01]  /*7dd0*/  IMAD.X R85, RZ, RZ, R45, P3 ;  /* 0x000000ffff557224 */ /* 0x000fe200018e062d */
[----:B------:R-:W-:-:S02]  /*7de0*/  LOP3.LUT R68, R7, 0x70, R4, 0x78, !PT ;  /* 0x0000007007447812 */ /* 0x000fc400078e7804 */
[C---:B------:R-:W-:Y:S01]  /*7df0*/  IADD3 R7, P1, PT, R44.reuse, 0x3000, RZ ;  /* 0x000030002c077810 */ /* 0x040fe20007f3e0ff */
[----:B------:R-:W-:Y:S01]  /*7e00*/  IMAD.X R67, RZ, RZ, R45, P2 ;  /* 0x000000ffff437224 */ /* 0x000fe200010e062d */
[----:B------:R-:W-:Y:S02]  /*7e10*/  IADD3 R9, P0, PT, R44, 0x3200, RZ ;  /* 0x000032002c097810 */ /* 0x000fe40007f1e0ff */
[----:B------:R-:W-:Y:S01]  /*7e20*/  SHF.R.U64 R0, R3, 0x3, R85 ;  /* 0x0000000303007819 */ /* 0x000fe20000001255 */
[----:B------:R-:W-:Y:S01]  /*7e30*/  IMAD.X R65, RZ, RZ, R45, P1 ;  /* 0x000000ffff417224 */ /* 0x000fe200008e062d */
[----:B------:R-:W-:Y:S01]  /*7e40*/  SHF.R.U64 R2, R5, 0x3, R67 ;  /* 0x0000000305027819 */ /* 0x000fe20000001243 */
[----:B------:R-:W-:Y:S01]  /*7e50*/  IMAD.X R63, RZ, RZ, R45, P0 ;  /* 0x000000ffff3f7224 */ /* 0x000fe200000e062d */
[----:B------:R-:W-:Y:S02]  /*7e60*/  LOP3.LUT R84, R3, 0x70, R0, 0x78, !PT ;  /* 0x0000007003547812 */ /* 0x000fe400078e7800 */
[----:B------:R-:W-:-:S02]  /*7e70*/  LOP3.LUT R66, R5, 0x70, R2, 0x78, !PT ;  /* 0x0000007005427812 */ /* 0x000fc400078e7802 */
[C---:B------:R-:W-:Y:S02]  /*7e80*/  IADD3 R3, P3, PT, R44.reuse, 0x4000, RZ ;  /* 0x000040002c037810 */ /* 0x040fe40007f7e0ff */
[----:B------:R-:W-:Y:S02]  /*7e90*/  SHF.R.U64 R4, R7, 0x3, R65 ;  /* 0x0000000307047819 */ /* 0x000fe40000001241 */
[----:B------:R-:W-:Y:S01]  /*7ea0*/  IADD3 R5, P2, PT, R44, 0x4200, RZ ;  /* 0x000042002c057810 */ /* 0x000fe20007f5e0ff */
[----:B------:R-:W-:Y:S01]  /*7eb0*/  IMAD.X R83, RZ, RZ, R45, P3 ;  /* 0x000000ffff537224 */ /* 0x000fe200018e062d */
[----:B------:R-:W-:Y:S02]  /*7ec0*/  SHF.R.U64 R6, R9, 0x3, R63 ;  /* 0x0000000309067819 */ /* 0x000fe4000000123f */
[----:B------:R-:W-:Y:S01]  /*7ed0*/  LOP3.LUT R64, R7, 0x70, R4, 0x78, !PT ;  /* 0x0000007007407812 */ /* 0x000fe200078e7804 */
[----:B------:R-:W-:Y:S01]  /*7ee0*/  IMAD.X R81, RZ, RZ, R45, P2 ;  /* 0x000000ffff517224 */ /* 0x000fe200010e062d */
[----:B------:R-:W-:-:S02]  /*7ef0*/  LOP3.LUT R62, R9, 0x70, R6, 0x78, !PT ;  /* 0x00000070093e7812 */ /* 0x000fc400078e7806 */
[C---:B------:R-:W-:Y:S02]  /*7f00*/  IADD3 R7, P1, PT, R44.reuse, 0x5000, RZ ;  /* 0x000050002c077810 */ /* 0x040fe40007f3e0ff */
        /* <DEDUP_REMOVED lines=96> */
[C---:B------:R-:W-:Y:S02]  /*8510*/  IADD3 R9, P0, PT, R44.reuse, 0x1600, RZ ;  /* 0x000016002c097810 */ /* 0x040fe40007f1e0ff */
[----:B------:R-:W-:Y:S01]  /*8520*/  SHF.R.U64 R0, R3, 0x3, R25 ;  /* 0x0000000303007819 */ /* 0x000fe20000001219 */
[----:B------:R-:W-:Y:S01]  /*8530*/  IMAD.X R21, RZ, RZ, R45, P1 ;  /* 0x000000ffff157224 */ /* 0x000fe200008e062d */
[----:B------:R-:W-:Y:S01]  /*8540*/  SHF.R.U64 R2, R5, 0x3, R23 ;  /* 0x0000000305027819 */ /* 0x000fe20000001217 */
[----:B------:R-:W-:Y:S01]  /*8550*/  IMAD.X R15, RZ, RZ, R45, P0 ;  /* 0x000000ffff0f7224 */ /* 0x000fe200000e062d */
[----:B------:R-:W-:Y:S01]  /*8560*/  LOP3.LUT R12, R44, 0x70, R13, 0x78, !PT ;  /* 0x000000702c0c7812 */ /* 0x000fe200078e780d */
[----:B------:R-:W-:Y:S01]  /*8570*/  IMAD.MOV.U32 R13, RZ, RZ, R45 ;  /* 0x000000ffff0d7224 */ /* 0x000fe200078e002d */
[----:B------:R-:W-:-:S02]  /*8580*/  LOP3.LUT R24, R3, 0x70, R0, 0x78, !PT ;  /* 0x0000007003187812 */ /* 0x000fc400078e7800 */
[----:B------:R-:W-:Y:S02]  /*8590*/  LOP3.LUT R22, R5, 0x70, R2, 0x78, !PT ;  /* 0x0000007005167812 */ /* 0x000fe400078e7802 */
[C---:B------:R-:W-:Y:S01]  /*85a0*/  IADD3 R3, P1, PT, R44.reuse, 0x2400, RZ ;  /* 0x000024002c037810 */ /* 0x040fe20007f3e0ff */
[----:B------:R1:W-:Y:S01]  /*85b0*/  ST.E desc[UR46][R12.64], RZ ;  /* 0x000000ff0c007985 */ /* 0x0003e2000c10192e */
[----:B------:R-:W-:Y:S02]  /*85c0*/  SHF.R.U64 R4, R7, 0x3, R21 ;  /* 0x0000000307047819 */ /* 0x000fe40000001215 */
[----:B------:R-:W-:Y:S01]  /*85d0*/  IADD3 R5, P0, PT, R44, 0x2600, RZ ;  /* 0x000026002c057810 */ /* 0x000fe20007f1e0ff */
[----:B------:R-:W-:Y:S01]  /*85e0*/  IMAD.X R91, RZ, RZ, R45, P1 ;  /* 0x000000ffff5b7224 */ /* 0x000fe200008e062d */
[----:B------:R-:W-:Y:S01]  /*85f0*/  SHF.R.U64 R6, R9, 0x3, R15 ;  /* 0x0000000309067819 */ /* 0x000fe2000000120f */
[----:B------:R2:W-:Y:S01]  /*8600*/  ST.E desc[UR46][R10.64], RZ ;  /* 0x000000ff0a007985 */ /* 0x0005e2000c10192e */
[----:B------:R-:W-:-:S02]  /*8610*/  LOP3.LUT R20, R7, 0x70, R4, 0x78, !PT ;  /* 0x0000007007147812 */ /* 0x000fc400078e7804 */
[----:B------:R-:W-:Y:S01]  /*8620*/  LOP3.LUT R14, R9, 0x70, R6, 0x78, !PT ;  /* 0x00000070090e7812 */ /* 0x000fe200078e7806 */
[----:B------:R3:W-:Y:S01]  /*8630*/  ST.E desc[UR46][R86.64], RZ ;  /* 0x000000ff56007985 */ /* 0x0007e2000c10192e */
[C---:B------:R-:W-:Y:S02]  /*8640*/  IADD3 R7, P1, PT, R44.reuse, 0x3400, RZ ;  /* 0x000034002c077810 */ /* 0x040fe40007f3e0ff */
[C---:B------:R-:W-:Y:S01]  /*8650*/  SHF.R.U64 R0, R3.reuse, 0x3, R91 ;  /* 0x0000000303007819 */ /* 0x040fe2000000125b */
[----:B------:R4:W-:Y:S03]  /*8660*/  ST.E desc[UR46][R68.64], RZ ;  /* 0x000000ff44007985 */ /* 0x0009e6000c10192e */
[----:B------:R-:W-:Y:S01]  /*8670*/  LOP3.LUT R90, R3, 0x70, R0, 0x78, !PT ;  /* 0x00000070035a7812 */ /* 0x000fe200078e7800 */
[----:B------:R-:W-:Y:S04]  /*8680*/  ST.E desc[UR46][R84.64], RZ ;  /* 0x000000ff54007985 */ /* 0x000fe8000c10192e */
[----:B------:R5:W-:Y:S01]  /*8690*/  ST.E desc[UR46][R66.64], RZ ;  /* 0x000000ff42007985 */ /* 0x000be2000c10192e */
[----:B-1----:R-:W-:Y:S01]  /*86a0*/  IMAD.X R13, RZ, RZ, R45, P0 ;  /* 0x000000ffff0d7224 */ /* 0x002fe200000e062d */
[----:B------:R-:W-:-:S02]  /*86b0*/  IADD3 R9, P0, PT, R44, 0x3600, RZ ;  /* 0x000036002c097810 */ /* 0x000fc40007f1e0ff */
[----:B------:R1:W-:Y:S02]  /*86c0*/  ST.E desc[UR46][R64.64], RZ ;  /* 0x000000ff40007985 */ /* 0x0003e4000c10192e */
[C---:B------:R-:W-:Y:S01]  /*86d0*/  SHF.R.U64 R2, R5.reuse, 0x3, R13 ;  /* 0x0000000305027819 */ /* 0x040fe2000000120d */
[--C-:B--2---:R-:W-:Y:S01]  /*86e0*/  IMAD.X R11, RZ, RZ, R45.reuse, P1 ;  /* 0x000000ffff0b7224 */ /* 0x104fe200008e062d */
[C---:B------:R-:W-:Y:S01]  /*86f0*/  IADD3 R3, P1, PT, R44.reuse, 0x4400, RZ ;  /* 0x000044002c037810 */ /* 0x040fe20007f3e0ff */
[----:B------:R-:W-:Y:S01]  /*8700*/  IMAD.X R89, RZ, RZ, R45, P0 ;  /* 0x000000ffff597224 */ /* 0x000fe200000e062d */
[----:B------:R-:W-:Y:S01]  /*8710*/  LOP3.LUT R12, R5, 0x70, R2, 0x78, !PT ;  /* 0x00000070050c7812 */ /* 0x000fe200078e7802 */
[----:B------:R2:W-:Y:S01]  /*8720*/  ST.E desc[UR46][R62.64], RZ ;  /* 0x000000ff3e007985 */ /* 0x0005e2000c10192e */
[----:B------:R-:W-:Y:S01]  /*8730*/  SHF.R.U64 R0, R7, 0x3, R11 ;  /* 0x0000000307007819 */ /* 0x000fe2000000120b */
[----:B---3--:R-:W-:Y:S01]  /*8740*/  IMAD.X R87, RZ, RZ, R45, P1 ;  /* 0x000000ffff577224 */ /* 0x008fe200008e062d */
[----:B------:R-:W-:Y:S01]  /*8750*/  IADD3 R5, P0, PT, R44, 0x4600, RZ ;  /* 0x000046002c057810 */ /* 0x000fe20007f1e0ff */
[----:B------:R3:W-:Y:S01]  /*8760*/  ST.E desc[UR46][R82.64], RZ ;  /* 0x000000ff52007985 */ /* 0x0007e2000c10192e */
[----:B------:R-:W-:-:S02]  /*8770*/  SHF.R.U64 R2, R9, 0x3, R89 ;  /* 0x0000000309027819 */ /* 0x000fc40000001259 */
[----:B------:R-:W-:Y:S01]  /*8780*/  LOP3.LUT R10, R7, 0x70, R0, 0x78, !PT ;  /* 0x00000070070a7812 */ /* 0x000fe200078e7800 */
[----:B----4-:R-:W-:Y:S01]  /*8790*/  IMAD.X R69, RZ, RZ, R45, P0 ;  /* 0x000000ffff457224 */ /* 0x010fe200000e062d */
[----:B------:R-:W-:Y:S01]  /*87a0*/  LOP3.LUT R88, R9, 0x70, R2, 0x78, !PT ;  /* 0x0000007009587812 */ /* 0x000fe200078e7802 */
[----:B------:R4:W-:Y:S01]  /*87b0*/  ST.E desc[UR46][R80.64], RZ ;  /* 0x000000ff50007985 */ /* 0x0009e2000c10192e */
[C---:B------:R-:W-:Y:S02]  /*87c0*/  IADD3 R7, P1, PT, R44.reuse, 0x5400, RZ ;  /* 0x000054002c077810 */ /* 0x040fe40007f3e0ff */
[----:B------:R-:W-:Y:S01]  /*87d0*/  IADD3 R9, P0, PT, R44, 0x5600, RZ ;  /* 0x000056002c097810 */ /* 0x000fe20007f1e0ff */
[----:B------:R4:W-:Y:S01]  /*87e0*/  ST.E desc[UR46][R78.64], RZ ;  /* 0x000000ff4e007985 */ /* 0x0009e2000c10192e */
[----:B------:R-:W-:Y:S01]  /*87f0*/  SHF.R.U64 R0, R3, 0x3, R87 ;  /* 0x0000000303007819 */ /* 0x000fe20000001257 */
[----:B-----5:R-:W-:Y:S01]  /*8800*/  IMAD.X R67, RZ, RZ, R45, P1 ;  /* 0x000000ffff437224 */ /* 0x020fe200008e062d */
[----:B------:R-:W-:Y:S01]  /*8810*/  SHF.R.U64 R2, R5, 0x3, R69 ;  /* 0x0000000305027819 */ /* 0x000fe20000001245 */
[----:B-1----:R-:W-:Y:S01]  /*8820*/  IMAD.X R65, RZ, RZ, R45, P0 ;  /* 0x000000ffff417224 */ /* 0x002fe200000e062d */
[----:B------:R-:W-:Y:S01]  /*8830*/  LOP3.LUT R86, R3, 0x70, R0, 0x78, !PT ;  /* 0x0000007003567812 */ /* 0x000fe200078e7800 */
[----:B------:R1:W-:Y:S01]  /*8840*/  ST.E desc[UR46][R76.64], RZ ;  /* 0x000000ff4c007985 */ /* 0x0003e2000c10192e */
[----:B------:R-:W-:-:S02]  /*8850*/  LOP3.LUT R68, R5, 0x70, R2, 0x78, !PT ;  /* 0x0000007005447812 */ /* 0x000fc400078e7802 */
[C---:B------:R-:W-:Y:S01]  /*8860*/  IADD3 R3, P1, PT, R44.reuse, 0x6400, RZ ;  /* 0x000064002c037810 */ /* 0x040fe20007f3e0ff */
[----:B------:R5:W-:Y:S01]  /*8870*/  ST.E desc[UR46][R74.64], RZ ;  /* 0x000000ff4a007985 */ /* 0x000be2000c10192e */
[----:B------:R-:W-:Y:S02]  /*8880*/  SHF.R.U64 R0, R7, 0x3, R67 ;  /* 0x0000000307007819 */ /* 0x000fe40000001243 */
[C---:B------:R-:W-:Y:S01]  /*8890*/  IADD3 R5, P0, PT, R44.reuse, 0x6600, RZ ;  /* 0x000066002c057810 */ /* 0x040fe20007f1e0ff */
[----:B------:R-:W-:Y:S01]  /*88a0*/  IMAD.X R85, RZ, RZ, R45, P1 ;  /* 0x000000ffff557224 */ /* 0x000fe200008e062d */
[----:B------:R-:W-:Y:S01]  /*88b0*/  SHF.R.U64 R2, R9, 0x3, R65 ;  /* 0x0000000309027819 */ /* 0x000fe20000001241 */
[----:B------:R5:W-:Y:S01]  /*88c0*/  ST.E desc[UR46][R72.64], RZ ;  /* 0x000000ff48007985 */ /* 0x000be2000c10192e */
[----:B------:R-:W-:Y:S01]  /*88d0*/  LOP3.LUT R66, R7, 0x70, R0, 0x78, !PT ;  /* 0x0000007007427812 */ /* 0x000fe200078e7800 */
[----:B--2---:R-:W-:Y:S01]  /*88e0*/  IMAD.X R63, RZ, RZ, R45, P0 ;  /* 0x000000ffff3f7224 */ /* 0x004fe200000e062d */
[----:B------:R-:W-:Y:S01]  /*88f0*/  LOP3.LUT R64, R9, 0x70, R2, 0x78, !PT ;  /* 0x0000007009407812 */ /* 0x000fe200078e7802 */
[----:B------:R2:W-:Y:S01]  /*8900*/  ST.E desc[UR46][R70.64], RZ ;  /* 0x000000ff46007985 */ /* 0x0005e2000c10192e */
[----:B------:R-:W-:-:S02]  /*8910*/  IADD3 R7, P1, PT, R44, 0x7400, RZ ;  /* 0x000074002c077810 */ /* 0x000fc40007f3e0ff */
[C---:B------:R-:W-:Y:S01]  /*8920*/  IADD3 R9, P0, PT, R44.reuse, 0x7600, RZ ;  /* 0x000076002c097810 */ /* 0x040fe20007f1e0ff */
[----:B------:R2:W-:Y:S01]  /*8930*/  ST.E desc[UR46][R60.64], RZ ;  /* 0x000000ff3c007985 */ /* 0x0005e2000c10192e */
[----:B------:R-:W-:Y:S01]  /*8940*/  SHF.R.U64 R0, R3, 0x3, R85 ;  /* 0x0000000303007819 */ /* 0x000fe20000001255 */
[----:B---3--:R-:W-:Y:S01]  /*8950*/  IMAD.X R83, RZ, RZ, R45, P1 ;  /* 0x000000ffff537224 */ /* 0x008fe200008e062d */
[----:B------:R-:W-:Y:S01]  /*8960*/  SHF.R.U64 R2, R5, 0x3, R63 ;  /* 0x0000000305027819 */ /* 0x000fe2000000123f */
[----:B----4-:R-:W-:Y:S01]  /*8970*/  IMAD.X R81, RZ, RZ, R45, P0 ;  /* 0x000000ffff517224 */ /* 0x010fe200000e062d */
[----:B------:R-:W-:Y:S01]  /*8980*/  LOP3.LUT R84, R3, 0x70, R0, 0x78, !PT ;  /* 0x0000007003547812 */ /* 0x000fe200078e7800 */
[----:B------:R3:W-:Y:S01]  /*8990*/  ST.E desc[UR46][R58.64], RZ ;  /* 0x000000ff3a007985 */ /* 0x0007e2000c10192e */
[----:B------:R-:W-:Y:S02]  /*89a0*/  LOP3.LUT R62, R5, 0x70, R2, 0x78, !PT ;  /* 0x00000070053e7812 */ /* 0x000fe400078e7802 */
[----:B------:R-:W-:Y:S01]  /*89b0*/  IADD3 R3, P1, PT, R44, 0x8400, RZ ;  /* 0x000084002c037810 */ /* 0x000fe20007f3e0ff */
[----:B------:R4:W-:Y:S01]  /*89c0*/  ST.E desc[UR46][R56.64], RZ ;  /* 0x000000ff38007985 */ /* 0x0009e2000c10192e */
[----:B------:R-:W-:-:S02]  /*89d0*/  SHF.R.U64 R0, R7, 0x3, R83 ;  /* 0x0000000307007819 */ /* 0x000fc40000001253 */
[C---:B------:R-:W-:Y:S01]  /*89e0*/  IADD3 R5, P0, PT, R44.reuse, 0x8600, RZ ;  /* 0x000086002c057810 */ /* 0x040fe20007f1e0ff */
[----:B------:R-:W-:Y:S01]  /*89f0*/  IMAD.X R79, RZ, RZ, R45, P1 ;  /* 0x000000ffff4f7224 */ /* 0x000fe200008e062d */
[----:B------:R-:W-:Y:S01]  /*8a00*/  SHF.R.U64 R2, R9, 0x3, R81 ;  /* 0x0000000309027819 */ /* 0x000fe20000001251 */
[----:B------:R4:W-:Y:S01]  /*8a10*/  ST.E desc[UR46][R54.64], RZ ;  /* 0x000000ff36007985 */ /* 0x0009e2000c10192e */
[----:B------:R-:W-:Y:S01]  /*8a20*/  LOP3.LUT R82, R7, 0x70, R0, 0x78, !PT ;  /* 0x0000007007527812 */ /* 0x000fe200078e7800 */
[----:B-1----:R-:W-:Y:S01]  /*8a30*/  IMAD.X R77, RZ, RZ, R45, P0 ;  /* 0x000000ffff4d7224 */ /* 0x002fe200000e062d */
        /* <DEDUP_REMOVED lines=8> */
[----:B------:R-:W-:Y:S01]  /*8ac0*/  IMAD.X R73, RZ, RZ, R45, P0 ;  /* 0x000000ffff497224 */ /* 0x000fe200000e062d */
[----:B------:R-:W-:Y:S01]  /*8ad0*/  LOP3.LUT R78, R3, 0x70, R0, 0x78, !PT ;  /* 0x00000070034e7812 */ /* 0x000fe200078e7800 */
[----:B------:R5:W-:Y:S01]  /*8ae0*/  ST.E desc[UR46][R48.64], RZ ;  /* 0x000000ff30007985 */ /* 0x000be2000c10192e */
[----:B------:R-:W-:-:S02]  /*8af0*/  LOP3.LUT R76, R5, 0x70, R2, 0x78, !PT ;  /* 0x00000070054c7812 */ /* 0x000fc400078e7802 */
[C---:B------:R-:W-:Y:S01]  /*8b00*/  IADD3 R3, P1, PT, R44.reuse, 0xa400, RZ ;  /* 0x0000a4002c037810 */ /* 0x040fe20007f3e0ff */
[----:B------:R5:W-:Y:S01]  /*8b10*/  ST.E desc[UR46][R46.64], RZ ;  /* 0x000000ff2e007985 */ /* 0x000be2000c10192e */
[----:B------:R-:W-:Y:S02]  /*8b20*/  SHF.R.U64 R0, R7, 0x3, R75 ;  /* 0x0000000307007819 */ /* 0x000fe4000000124b */
[C---:B------:R-:W-:Y:S01]  /*8b30*/  IADD3 R5, P0, PT, R44.reuse, 0xa600, RZ ;  /* 0x0000a6002c057810 */ /* 0x040fe20007f1e0ff */
[----:B--2---:R-:W-:Y:S01]  /*8b40*/  IMAD.X R71, RZ, RZ, R45, P1 ;  /* 0x000000ffff477224 */ /* 0x004fe200008e062d */
[----:B------:R-:W-:Y:S01]  /*8b50*/  SHF.R.U64 R2, R9, 0x3, R73 ;  /* 0x0000000309027819 */ /* 0x000fe20000001249 */
[----:B------:R2:W-:Y:S01]  /*8b60*/  ST.E desc[UR46][R42.64], RZ ;  /* 0x000000ff2a007985 */ /* 0x0005e2000c10192e */
[----:B------:R-:W-:Y:S01]  /*8b70*/  LOP3.LUT R74, R7, 0x70, R0, 0x78, !PT ;  /* 0x00000070074a7812 */ /* 0x000fe200078e7800 */
[----:B------:R-:W-:Y:S01]  /*8b80*/  IMAD.X R61, RZ, RZ, R45, P0 ;  /* 0x000000ffff3d7224 */ /* 0x000fe200000e062d */
        /* <DEDUP_REMOVED lines=27> */
[----:B------:R-:W-:Y:S01]  /*8d40*/  IMAD.X R51, RZ, RZ, R45, P1 ;  /* 0x000000ffff337224 */ /* 0x000fe200008e062d */
[----:B------:R-:W-:Y:S01]  /*8d50*/  SHF.R.U64 R2, R5, 0x3, R53 ;  /* 0x0000000305027819 */ /* 0x000fe20000001235 */
[----:B-----5:R-:W-:Y:S01]  /*8d60*/  IMAD.X R49, RZ, RZ, R45, P0 ;  /* 0x000000ffff317224 */ /* 0x020fe200000e062d */
        /* <DEDUP_REMOVED lines=18> */
[----:B------:R-:W-:Y:S01]  /*8e90*/  IMAD.X R41, RZ, RZ, R45, P1 ;  /* 0x000000ffff297224 */ /* 0x000fe200008e062d */
[----:B------:R-:W-:Y:S01]  /*8ea0*/  SHF.R.U64 R2, R5, 0x3, R43 ;  /* 0x0000000305027819 */ /* 0x000fe2000000122b */
[----:B------:R-:W-:Y:S01]  /*8eb0*/  IMAD.X R39, RZ, RZ, R45, P0 ;  /* 0x000000ffff277224 */ /* 0x000fe200000e062d */
[----:B------:R-:W-:Y:S01]  /*8ec0*/  LOP3.LUT R46, R3, 0x70, R0, 0x78, !PT ;  /* 0x00000070032e7812 */ /* 0x000fe200078e7800 */
[----:B------:R-:W-:Y:S01]  /*8ed0*/  ST.E desc[UR46][R90.64], RZ ;  /* 0x000000ff5a007985 */ /* 0x000fe2000c10192e */
[----:B------:R-:W-:Y:S02]  /*8ee0*/  LOP3.LUT R42, R5, 0x70, R2, 0x78, !PT ;  /* 0x00000070052a7812 */ /* 0x000fe400078e7802 */
[----:B------:R-:W-:Y:S01]  /*8ef0*/  IADD3 R3, P1, PT, R44, 0x800, RZ ;  /* 0x000008002c037810 */ /* 0x000fe20007f3e0ff */
[----:B------:R2:W-:Y:S01]  /*8f00*/  ST.E desc[UR46][R12.64], RZ ;  /* 0x000000ff0c007985 */ /* 0x0005e2000c10192e */
[----:B------:R-:W-:-:S02]  /*8f10*/  SHF.R.U64 R0, R7, 0x3, R41 ;  /* 0x0000000307007819 */ /* 0x000fc40000001229 */
[C---:B------:R-:W-:Y:S01]  /*8f20*/  IADD3 R5, P0, PT, R44.reuse, 0xa00, RZ ;  /* 0x00000a002c057810 */ /* 0x040fe20007f1e0ff */
[----:B---3--:R-:W-:Y:S01]  /*8f30*/  IMAD.X R37, RZ, RZ, R45, P1 ;  /* 0x000000ffff257224 */ /* 0x008fe200008e062d */
[----:B------:R-:W-:Y:S01]  /*8f40*/  SHF.R.U64 R2, R9, 0x3, R39 ;  /* 0x0000000309027819 */ /* 0x000fe20000001227 */
[----:B------:R3:W-:Y:S01]  /*8f50*/  ST.E desc[UR46][R10.64], RZ ;  /* 0x000000ff0a007985 */ /* 0x0007e2000c10192e */
[----:B------:R-:W-:Y:S01]  /*8f60*/  LOP3.LUT R40, R7, 0x70, R0, 0x78, !PT ;  /* 0x0000007007287812 */ /* 0x000fe200078e7800 */
[----:B----4-:R-:W-:Y:S01]  /*8f70*/  IMAD.X R35, RZ, RZ, R45, P0 ;  /* 0x000000ffff237224 */ /* 0x010fe200000e062d */
[----:B------:R-:W-:Y:S01]  /*8f80*/  LOP3.LUT R38, R9, 0x70, R2, 0x78, !PT ;  /* 0x0000007009267812 */ /* 0x000fe200078e7802 */
[----:B------:R4:W-:Y:S01]  /*8f90*/  ST.E desc[UR46][R88.64], RZ ;  /* 0x000000ff58007985 */ /* 0x0009e2000c10192e */
[C---:B------:R-:W-:Y:S02]  /*8fa0*/  IADD3 R7, P1, PT, R44.reuse, 0x1800, RZ ;  /* 0x000018002c077810 */ /* 0x040fe40007f3e0ff */
[----:B------:R-:W-:Y:S01]  /*8fb0*/  IADD3 R9, P0, PT, R44, 0x1a00, RZ ;  /* 0x00001a002c097810 */ /* 0x000fe20007f1e0ff */
[----:B------:R-:W-:Y:S01]  /*8fc0*/  ST.E desc[UR46][R86.64], RZ ;  /* 0x000000ff56007985 */ /* 0x000fe2000c10192e */
[----:B------:R-:W-:Y:S01]  /*8fd0*/  SHF.R.U64 R0, R3, 0x3, R37 ;  /* 0x0000000303007819 */ /* 0x000fe20000001225 */
[----:B------:R-:W-:Y:S01]  /*8fe0*/  IMAD.X R33, RZ, RZ, R45, P1 ;  /* 0x000000ffff217224 */ /* 0x000fe200008e062d */
        /* <DEDUP_REMOVED lines=13> */
[----:B-----5:R-:W-:Y:S01]  /*90c0*/  IMAD.X R27, RZ, RZ, R45, P0 ;  /* 0x000000ffff1b7224 */ /* 0x020fe200000e062d */
[----:B------:R-:W-:Y:S01]  /*90d0*/  LOP3.LUT R30, R9, 0x70, R2, 0x78, !PT ;  /* 0x00000070091e7812 */ /* 0x000fe200078e7802 */
[----:B------:R-:W-:Y:S01]  /*90e0*/  ST.E desc[UR46][R84.64], RZ ;  /* 0x000000ff54007985 */ /* 0x000fe2000c10192e */
        /* <DEDUP_REMOVED lines=8> */
[----:B------:R5:W-:Y:S01]  /*9170*/  ST.E desc[UR46][R82.64], RZ ;  /* 0x000000ff52007985 */ /* 0x000be2000c10192e */
[----:B------:R-:W-:Y:S02]  /*9180*/  LOP3.LUT R26, R5, 0x70, R2, 0x78, !PT ;  /* 0x00000070051a7812 */ /* 0x000fe400078e7802 */
[----:B------:R-:W-:Y:S01]  /*9190*/  IADD3 R3, P1, PT, R44, 0x4800, RZ ;  /* 0x000048002c037810 */ /* 0x000fe20007f3e0ff */
[----:B------:R5:W-:Y:S01]  /*91a0*/  ST.E desc[UR46][R80.64], RZ ;  /* 0x000000ff50007985 */ /* 0x000be2000c10192e */
[----:B------:R-:W-:-:S02]  /*91b0*/  SHF.R.U64 R0, R7, 0x3, R25 ;  /* 0x0000000307007819 */ /* 0x000fc40000001219 */
        /* <DEDUP_REMOVED lines=14> */
[----:B---3--:R-:W-:Y:S01]  /*92a0*/  IMAD.X R11, RZ, RZ, R45, P0 ;  /* 0x000000ffff0b7224 */ /* 0x008fe200000e062d */
        /* <DEDUP_REMOVED lines=11> */
[----:B----4-:R-:W-:Y:S01]  /*9360*/  IMAD.X R89, RZ, RZ, R45, P0 ;  /* 0x000000ffff597224 */ /* 0x010fe200000e062d */
[----:B------:R-:W-:Y:S01]  /*9370*/  LOP3.LUT R10, R9, 0x70, R2, 0x78, !PT ;  /* 0x00000070090a7812 */ /* 0x000fe200078e7802 */
[----:B------:R4:W-:Y:S01]  /*9380*/  ST.E desc[UR46][R58.64], RZ ;  /* 0x000000ff3a007985 */ /* 0x0009e2000c10192e */
[----:B------:R-:W-:-:S02]  /*9390*/  IADD3 R7, P1, PT, R44, 0x7800, RZ ;  /* 0x000078002c077810 */ /* 0x000fc40007f3e0ff */
[C---:B------:R-:W-:Y:S01]  /*93a0*/  IADD3 R9, P0, PT, R44.reuse, 0x7a00, RZ ;  /* 0x00007a002c097810 */ /* 0x040fe20007f1e0ff */
[----:B------:R4:W-:Y:S01]  /*93b0*/  ST.E desc[UR46][R56.64], RZ ;  /* 0x000000ff38007985 */ /* 0x0009e2000c10192e */
[----:B------:R-:W-:Y:S01]  /*93c0*/  SHF.R.U64 R0, R3, 0x3, R91 ;  /* 0x0000000303007819 */ /* 0x000fe2000000125b */
[----:B-1----:R-:W-:Y:S01]  /*93d0*/  IMAD.X R69, RZ, RZ, R45, P1 ;  /* 0x000000ffff457224 */ /* 0x002fe200008e062d */
        /* <DEDUP_REMOVED lines=41> */
[----:B--2---:R-:W-:Y:S01]  /*9670*/  IMAD.X R79, RZ, RZ, R45, P1 ;  /* 0x000000ffff4f7224 */ /* 0x004fe200008e062d */
        /* <DEDUP_REMOVED lines=13> */
[----:B---3--:R-:W-:Y:S01]  /*9750*/  IMAD.X R73, RZ, RZ, R45, P0 ;  /* 0x000000ffff497224 */ /* 0x008fe200000e062d */
        /* <DEDUP_REMOVED lines=16> */
[----:B----4-:R-:W-:Y:S01]  /*9860*/  IMAD.X R59, RZ, RZ, R45, P1 ;  /* 0x000000ffff3b7224 */ /* 0x010fe200008e062d */
        /* <DEDUP_REMOVED lines=14> */
[----:B------:R-:W-:Y:S01]  /*9950*/  ST.E desc[UR46][R90.64], RZ ;  /* 0x000000ff5a007985 */ /* 0x000fe2000c10192e */
[----:B------:R-:W-:Y:S02]  /*9960*/  LOP3.LUT R56, R5, 0x70, R2, 0x78, !PT ;  /* 0x0000007005387812 */ /* 0x000fe400078e7802 */
[----:B------:R-:W-:Y:S01]  /*9970*/  IADD3 R3, P1, PT, R44, 0xc00, RZ ;  /* 0x00000c002c037810 */ /* 0x000fe20007f3e0ff */
[----:B------:R-:W-:Y:S01]  /*9980*/  ST.E desc[UR46][R88.64], RZ ;  /* 0x000000ff58007985 */ /* 0x000fe2000c10192e */
        /* <DEDUP_REMOVED lines=46> */
[----:B------:R-:W-:Y:S01]  /*9c70*/  ST.E desc[UR46][R74.64], RZ ;  /* 0x000000ff4a007985 */ /* 0x000fe2000c10192e */
        /* <DEDUP_REMOVED lines=26> */
[----:B------:R-:W-:Y:S01]  /*9e20*/  IADD3 R9, P0, PT, R44, 0x7e00, RZ ;  /* 0x00007e002c097810 */ /* 0x000fe20007f1e0ff */
[----:B------:R3:W-:Y:S01]  /*9e30*/  ST.E desc[UR46][R52.64], RZ ;  /* 0x000000ff34007985 */ /* 0x0007e2000c10192e */
[----:B------:R-:W-:Y:S01]  /*9e40*/  SHF.R.U64 R0, R3, 0x3, R25 ;  /* 0x0000000303007819 */ /* 0x000fe20000001219 */
[----:B------:R-:W-:Y:S01]  /*9e50*/  IMAD.X R21, RZ, RZ, R45, P1 ;  /* 0x000000ffff157224 */ /* 0x000fe200008e062d */
[----:B------:R-:W-:Y:S01]  /*9e60*/  SHF.R.U64 R2, R5, 0x3, R23 ;  /* 0x0000000305027819 */ /* 0x000fe20000001217 */
[----:B----4-:R-:W-:Y:S01]  /*9e70*/  IMAD.X R15, RZ, RZ, R45, P0 ;  /* 0x000000ffff0f7224 */ /* 0x010fe200000e062d */
[----:B------:R-:W-:Y:S01]  /*9e80*/  LOP3.LUT R24, R3, 0x70, R0, 0x78, !PT ;  /* 0x0000007003187812 */ /* 0x000fe200078e7800 */
[----:B------:R3:W-:Y:S01]  /*9e90*/  ST.E desc[UR46][R50.64], RZ ;  /* 0x000000ff32007985 */ /* 0x0007e2000c10192e */
[----:B------:R-:W-:Y:S02]  /*9ea0*/  LOP3.LUT R22, R5, 0x70, R2, 0x78, !PT ;  /* 0x0000007005167812 */ /* 0x000fe400078e7802 */
[----:B------:R-:W-:Y:S01]  /*9eb0*/  SHF.R.U64 R0, R7, 0x3, R21 ;  /* 0x0000000307007819 */ /* 0x000fe20000001215 */
[----:B------:R3:W-:Y:S01]  /*9ec0*/  ST.E desc[UR46][R48.64], RZ ;  /* 0x000000ff30007985 */ /* 0x0007e2000c10192e */
[----:B------:R-:W-:-:S02]  /*9ed0*/  SHF.R.U64 R2, R9, 0x3, R15 ;  /* 0x0000000309027819 */ /* 0x000fc4000000120f */
[----:B------:R-:W-:Y:S01]  /*9ee0*/  LOP3.LUT R20, R7, 0x70, R0, 0x78, !PT ;  /* 0x0000007007147812 */ /* 0x000fe200078e7800 */
[----:B------:R3:W-:Y:S01]  /*9ef0*/  ST.E desc[UR46][R46.64], RZ ;  /* 0x000000ff2e007985 */ /* 0x0007e2000c10192e */
[----:B------:R-:W-:Y:S02]  /*9f00*/  LOP3.LUT R14, R9, 0x70, R2, 0x78, !PT ;  /* 0x00000070090e7812 */ /* 0x000fe400078e7802 */
[C---:B------:R-:W-:Y:S01]  /*9f10*/  IADD3 R0, P1, PT, R44.reuse, 0x8c00, RZ ;  /* 0x00008c002c007810 */ /* 0x040fe20007f3e0ff */
[----:B------:R3:W-:Y:S01]  /*9f20*/  ST.E desc[UR46][R42.64], RZ ;  /* 0x000000ff2a007985 */ /* 0x0007e2000c10192e */
[----:B------:R-:W-:-:S03]  /*9f30*/  IADD3 R2, P0, PT, R44, 0x8e00, RZ ;  /* 0x00008e002c027810 */ /* 0x000fc60007f1e0ff */
[--C-:B------:R-:W-:Y:S01]  /*9f40*/  IMAD.X R13, RZ, RZ, R45.reuse, P1 ;  /* 0x000000ffff0d7224 */ /* 0x100fe200008e062d */
[C---:B------:R-:W-:Y:S01]  /*9f50*/  IADD3 R4, P1, PT, R44.reuse, 0x9c00, RZ ;  /* 0x00009c002c047810 */ /* 0x040fe20007f3e0ff */
[----:B------:R-:W-:Y:S01]  /*9f60*/  IMAD.X R11, RZ, RZ, R45, P0 ;  /* 0x000000ffff0b7224 */ /* 0x000fe200000e062d */
        /* <DEDUP_REMOVED lines=9> */
[----:B------:R-:W-:Y:S01]  /*a000*/  IADD3 R0, P1, PT, R44, 0xac00, RZ ;  /* 0x0000ac002c007810 */ /* 0x000fe20007f3e0ff */
[----:B------:R3:W-:Y:S01]  /*a010*/  ST.E desc[UR46][R36.64], RZ ;  /* 0x000000ff24007985 */ /* 0x0007e2000c10192e */
[----:B------:R-:W-:Y:S02]  /*a020*/  SHF.R.U64 R3, R4, 0x3, R9 ;  /* 0x0000000304037819 */ /* 0x000fe40000001209 */
[----:B------:R-:W-:Y:S01]  /*a030*/  IADD3 R2, P0, PT, R44, 0xae00, RZ ;  /* 0x0000ae002c027810 */ /* 0x000fe20007f1e0ff */
[----:B-1----:R-:W-:Y:S01]  /*a040*/  IMAD.X R69, RZ, RZ, R45, P1 ;  /* 0x000000ffff457224 */ /* 0x002fe200008e062d */
[----:B------:R-:W-:Y:S01]  /*a050*/  LOP3.LUT R8, R4, 0x70, R3, 0x78, !PT ;  /* 0x0000007004087812 */ /* 0x000fe200078e7803 */
[----:B------:R3:W-:Y:S01]  /*a060*/  ST.E desc[UR46][R34.64], RZ ;  /* 0x000000ff22007985 */ /* 0x0007e2000c10192e */
[----:B------:R-:W-:Y:S01]  /*a070*/  SHF.R.U64 R5, R6, 0x3, R7 ;  /* 0x0000000306057819 */ /* 0x000fe20000001207 */
[----:B------:R-:W-:Y:S01]  /*a080*/  IMAD.X R67, RZ, RZ, R45, P0 ;  /* 0x000000ffff437224 */ /* 0x000fe200000e062d */
[C---:B------:R-:W-:Y:S01]  /*a090*/  IADD3 R4, P1, PT, R44.reuse, 0xbc00, RZ ;  /* 0x0000bc002c047810 */ /* 0x040fe20007f3e0ff */
[----:B------:R3:W-:Y:S01]  /*a0a0*/  ST.E desc[UR46][R32.64], RZ ;  /* 0x000000ff20007985 */ /* 0x0007e2000c10192e */
[----:B------:R-:W-:-:S02]  /*a0b0*/  IADD3 R16, P0, PT, R44, 0xbe00, RZ ;  /* 0x0000be002c107810 */ /* 0x000fc40007f1e0ff */
[----:B------:R-:W-:Y:S01]  /*a0c0*/  LOP3.LUT R6, R6, 0x70, R5, 0x78, !PT ;  /* 0x0000007006067812 */ /* 0x000fe200078e7805 */
[----:B-----5:R-:W-:Y:S01]  /*a0d0*/  IMAD.X R65, RZ, RZ, R45, P1 ;  /* 0x000000ffff417224 */ /* 0x020fe200008e062d */
[----:B------:R-:W-:Y:S01]  /*a0e0*/  SHF.R.U64 R3, R0, 0x3, R69 ;  /* 0x0000000300037819 */ /* 0x000fe20000001245 */
[----:B------:R-:W-:Y:S01]  /*a0f0*/  IMAD.X R63, RZ, RZ, R45, P0 ;  /* 0x000000ffff3f7224 */ /* 0x000fe200000e062d */
[----:B------:R-:W-:Y:S01]  /*a100*/  SHF.R.U64 R5, R2, 0x3, R67 ;  /* 0x0000000302057819 */ /* 0x000fe20000001243 */
[----:B------:R3:W-:Y:S01]  /*a110*/  ST.E desc[UR46][R30.64], RZ ;  /* 0x000000ff1e007985 */ /* 0x0007e2000c10192e */
[----:B------:R-:W-:Y:S02]  /*a120*/  LOP3.LUT R68, R0, 0x70, R3, 0x78, !PT ;  /* 0x0000007000447812 */ /* 0x000fe400078e7803 */
[----:B------:R-:W-:Y:S01]  /*a130*/  LOP3.LUT R66, R2, 0x70, R5, 0x78, !PT ;  /* 0x0000007002427812 */ /* 0x000fe200078e7805 */
[----:B------:R3:W-:Y:S01]  /*a140*/  ST.E desc[UR46][R28.64], RZ ;  /* 0x000000ff1c007985 */ /* 0x0007e2000c10192e */
[----:B------:R-:W-:-:S02]  /*a150*/  IADD3 R0, P1, PT, R44, 0xcc00, RZ ;  /* 0x0000cc002c007810 */ /* 0x000fc40007f3e0ff */
[----:B------:R-:W-:Y:S01]  /*a160*/  SHF.R.U64 R3, R4, 0x3, R65 ;  /* 0x0000000304037819 */ /* 0x000fe20000001241 */
[----:B------:R3:W-:Y:S01]  /*a170*/  ST.E desc[UR46][R26.64], RZ ;  /* 0x000000ff1a007985 */ /* 0x0007e2000c10192e */
[----:B------:R-:W-:Y:S01]  /*a180*/  IADD3 R2, P0, PT, R44, 0xce00, RZ ;  /* 0x0000ce002c027810 */ /* 0x000fe20007f1e0ff */
        /* <DEDUP_REMOVED lines=32> */
[----:B--2---:R-:W-:Y:S01]  /*a390*/  IMAD.X R73, RZ, RZ, R45, P1 ;  /* 0x000000ffff497224 */ /* 0x004fe200008e062d */
[----:B------:R-:W-:Y:S01]  /*a3a0*/  SHF.R.U64 R5, R2, 0x3, R77 ;  /* 0x0000000302057819 */ /* 0x000fe2000000124d */
[----:B------:R-:W-:Y:S01]  /*a3b0*/  IMAD.X R71, RZ, RZ, R45, P0 ;  /* 0x000000ffff477224 */ /* 0x000fe200000e062d */
[----:B------:R-:W-:Y:S01]  /*a3c0*/  LOP3.LUT R82, R0, 0x70, R3, 0x78, !PT ;  /* 0x0000007000527812 */ /* 0x000fe200078e7803 */
[----:B------:R3:W-:Y:S01]  /*a3d0*/  ST.E desc[UR46][R68.64], RZ ;  /* 0x000000ff44007985 */ /* 0x0007e2000c10192e */
[----:B------:R-:W-:-:S02]  /*a3e0*/  LOP3.LUT R76, R2, 0x70, R5, 0x78, !PT ;  /* 0x00000070024c7812 */ /* 0x000fc400078e7805 */
[----:B------:R-:W-:Y:S01]  /*a3f0*/  SHF.R.U64 R3, R4, 0x3, R73 ;  /* 0x0000000304037819 */ /* 0x000fe20000001249 */
[----:B------:R3:W-:Y:S01]  /*a400*/  ST.E desc[UR46][R66.64], RZ ;  /* 0x000000ff42007985 */ /* 0x0007e2000c10192e */
[----:B------:R-:W-:Y:S02]  /*a410*/  SHF.R.U64 R5, R16, 0x3, R71 ;  /* 0x0000000310057819 */ /* 0x000fe40000001247 */
[----:B------:R-:W-:Y:S01]  /*a420*/  LOP3.LUT R72, R4, 0x70, R3, 0x78, !PT ;  /* 0x0000007004487812 */ /* 0x000fe200078e7803 */
[----:B------:R3:W-:Y:S01]  /*a430*/  ST.E desc[UR46][R64.64], RZ ;  /* 0x000000ff40007985 */ /* 0x0007e2000c10192e */
[----:B------:R-:W-:-:S03]  /*a440*/  LOP3.LUT R70, R16, 0x70, R5, 0x78, !PT ;  /* 0x0000007010467812 */ /* 0x000fc600078e7805 */
[----:B------:R3:W-:Y:S04]  /*a450*/  ST.E desc[UR46][R62.64], RZ ;  /* 0x000000ff3e007985 */ /* 0x0007e8000c10192e */
[----:B------:R3:W-:Y:S04]  /*a460*/  ST.E desc[UR46][R86.64], RZ ;  /* 0x000000ff56007985 */ /* 0x0007e8000c10192e */
[----:B------:R3:W-:Y:S04]  /*a470*/  ST.E desc[UR46][R84.64], RZ ;  /* 0x000000ff54007985 */ /* 0x0007e8000c10192e */
[----:B------:R3:W-:Y:S04]  /*a480*/  ST.E desc[UR46][R80.64], RZ ;  /* 0x000000ff50007985 */ /* 0x0007e8000c10192e */
[----:B------:R3:W-:Y:S04]  /*a490*/  ST.E desc[UR46][R78.64], RZ ;  /* 0x000000ff4e007985 */ /* 0x0007e8000c10192e */
[----:B------:R3:W-:Y:S04]  /*a4a0*/  ST.E desc[UR46][R82.64], RZ ;  /* 0x000000ff52007985 */ /* 0x0007e8000c10192e */
[----:B------:R3:W-:Y:S04]  /*a4b0*/  ST.E desc[UR46][R76.64], RZ ;  /* 0x000000ff4c007985 */ /* 0x0007e8000c10192e */
[----:B------:R3:W-:Y:S01]  /*a4c0*/  ST.E desc[UR46][R72.64], RZ ;  /* 0x000000ff48007985 */ /* 0x0007e2000c10192e */
[----:B------:R-:W1:Y:S01]  /*a4d0*/  S2R R2, SR_CTAID.Z ;  /* 0x0000000000027919 */ /* 0x000e620000002700 */
[----:B------:R-:W2:Y:S02]  /*a4e0*/  S2R R0, SR_CTAID.Y ;  /* 0x0000000000007919 */ /* 0x000ea40000002600 */
[----:B------:R3:W-:Y:S01]  /*a4f0*/  ST.E desc[UR46][R70.64], RZ ;  /* 0x000000ff46007985 */ /* 0x0007e2000c10192e */
[----:B------:R-:W-:Y:S05]  /*a500*/  @!P6 BRA `(.L_x_151) ;  /* 0x000000000090e947 */ /* 0x000fea0003800000 */
[----:B------:R-:W4:Y:S01]  /*a510*/  LDCU UR4, c[0x0][0x380] ;  /* 0x00007000ff0477ac */ /* 0x000f220008000800 */
[----:B------:R-:W-:Y:S01]  /*a520*/  IADD3 R3, PT, PT, R19, R18, RZ ;  /* 0x0000001213037210 */ /* 0x000fe20007ffe0ff */
[----:B------:R-:W-:Y:S03]  /*a530*/  BSSY.RECONVERGENT B0, `(.L_x_151) ;  /* 0x0000021000007945 */ /* 0x000fe60003800200 */
[----:B----4-:R-:W-:-:S13]  /*a540*/  ISETP.GE.AND P0, PT, R3, UR4, PT ;  /* 0x0000000403007c0c */ /* 0x010fda000bf06270 */
[----:B------:R-:W-:Y:S05]  /*a550*/  @P0 BRA `(.L_x_152) ;  /* 0x0000000000780947 */ /* 0x000fea0003800000 */
[----:B------:R-:W3:Y:S01]  /*a560*/  LDCU UR4, c[0x0][0x38c] ;  /* 0x00007180ff0477ac */ /* 0x000ee20008000800 */
[----:B------:R-:W1:Y:S01]  /*a570*/  LDCU UR5, c[0x0][0x890] ;  /* 0x00011200ff0577ac */ /* 0x000e620008000800 */
[----:B------:R-:W4:Y:S01]  /*a580*/  LDCU.64 UR6, c[0x0][0x888] ;  /* 0x00011100ff0677ac */ /* 0x000f220008000a00 */
[----:B---3--:R-:W3:Y:S01]  /*a590*/  I2F.U32.RP R8, UR4 ;  /* 0x0000000400087d06 */ /* 0x008ee20008209000 */
[----:B------:R-:W-:-:S07]  /*a5a0*/  ISETP.NE.U32.AND P0, PT, RZ, UR4, PT ;  /* 0x00000004ff007c0c */ /* 0x000fce000bf05070 */
[----:B---3--:R-:W3:Y:S02]  /*a5b0*/  MUFU.RCP R6, R8 ;  /* 0x0000000800067308 */ /* 0x008ee40000001000 */
[----:B---3--:R-:W-:-:S06]  /*a5c0*/  IADD3 R6, PT, PT, R6, 0xffffffe, RZ ;  /* 0x0ffffffe06067810 */ /* 0x008fcc0007ffe0ff */
[----:B------:R-:W3:Y:S02]  /*a5d0*/  F2I.FTZ.U32.TRUNC.NTZ R5, R6 ;  /* 0x0000000600057305 */ /* 0x000ee4000021f000 */
[----:B---3--:R-:W-:-:S05]  /*a5e0*/  IADD3 R4, PT, PT, RZ, -R5, RZ ;  /* 0x80000005ff047210 */ /* 0x008fca0007ffe0ff */
[----:B------:R-:W-:Y:S02]  /*a5f0*/  IMAD R7, R4, UR4, RZ ;  /* 0x0000000404077c24 */ /* 0x000fe4000f8e02ff */
[----:B------:R-:W-:-:S05]  /*a600*/  HFMA2 R4, -RZ, RZ, 0, 0 ;  /* 0x00000000ff047431 */ /* 0x000fca00000001ff */
[----:B------:R-:W-:-:S04]  /*a610*/  IMAD.HI.U32 R5, R5, R7, R4 ;  /* 0x0000000705057227 */ /* 0x000fc800078e0004 */
[----:B-1----:R-:W-:Y:S02]  /*a620*/  IMAD R4, R2, UR5, R3 ;  /* 0x0000000502047c24 */ /* 0x002fe4000f8e0203 */
[----:B--2---:R-:W-:-:S04]  /*a630*/  IMAD.HI.U32 R5, R5, R0, RZ ;  /* 0x0000000005057227 */ /* 0x004fc800078e00ff */
[----:B------:R-:W-:-:S04]  /*a640*/  IMAD.MOV R7, RZ, RZ, -R5 ;  /* 0x000000ffff077224 */ /* 0x000fc800078e0a05 */
[----:B------:R-:W-:-:S05]  /*a650*/  IMAD R7, R7, UR4, R0 ;  /* 0x0000000407077c24 */ /* 0x000fca000f8e0200 */
[----:B------:R-:W-:-:S13]  /*a660*/  ISETP.GE.U32.AND P2, PT, R7, UR4, PT ;  /* 0x0000000407007c0c */ /* 0x000fda000bf46070 */
[----:B------:R-:W-:Y:S02]  /*a670*/  @P2 IADD3 R7, PT, PT, R7, -UR4, RZ ;  /* 0x8000000407072c10 */ /* 0x000fe4000fffe0ff */
[----:B------:R-:W-:Y:S02]  /*a680*/  @P2 IADD3 R5, PT, PT, R5, 0x1, RZ ;  /* 0x0000000105052810 */ /* 0x000fe40007ffe0ff */
[----:B------:R-:W-:Y:S02]  /*a690*/  ISETP.GE.U32.AND P1, PT, R7, UR4, PT ;  /* 0x0000000407007c0c */ /* 0x000fe4000bf26070 */
[----:B------:R-:W1:Y:S11]  /*a6a0*/  LDC.64 R6, c[0x0][0x880] ;  /* 0x00022000ff067b82 */ /* 0x000e760000000a00 */
[----:B------:R-:W-:Y:S01]  /*a6b0*/  @P1 VIADD R5, R5, 0x1 ;  /* 0x0000000105051836 */ /* 0x000fe20000000000 */
[----:B------:R-:W-:-:S04]  /*a6c0*/  @!P0 LOP3.LUT R5, RZ, UR4, RZ, 0x33, !PT ;  /* 0x00000004ff058c12 */ /* 0x000fc8000f8e33ff */
[C---:B------:R-:W-:Y:S01]  /*a6d0*/  IADD3 R3, PT, PT, -R5.reuse, RZ, RZ ;  /* 0x000000ff05037210 */ /* 0x040fe20007ffe1ff */
[----:B----4-:R-:W-:-:S04]  /*a6e0*/  IMAD R5, R5, UR7, R4 ;  /* 0x0000000705057c24 */ /* 0x010fc8000f8e0204 */
[----:B------:R-:W-:Y:S01]  /*a6f0*/  IMAD R4, R3, UR4, R0 ;  /* 0x0000000403047c24 */ /* 0x000fe2000f8e0200 */
[----:B------:R-:W-:-:S03]  /*a700*/  MOV R3, 0xff800000 ;  /* 0xff80000000037802 */ /* 0x000fc60000000f00 */
[----:B------:R-:W-:-:S04]  /*a710*/  IMAD R5, R4, UR6, R5 ;  /* 0x0000000604057c24 */ /* 0x000fc8000f8e0205 */
[----:B-1----:R-:W-:-:S05]  /*a720*/  IMAD.WIDE.U32 R6, R5, 0x4, R6 ;  /* 0x0000000405067825 */ /* 0x002fca00078e0006 */
[----:B------:R4:W-:Y:S02]  /*a730*/  STG.E desc[UR46][R6.64], R3 ;  /* 0x0000000306007986 */ /* 0x0009e4000c10192e */
.L_x_152:
[----:B------:R-:W-:Y:S05]  /*a740*/  BSYNC.RECONVERGENT B0 ;  /* 0x0000000000007941 */ /* 0x000fea0003800200 */
.L_x_151:
[----:B------:R-:W-:-:S09]  /*a750*/  UISETP.NE.AND UP0, UPT, UR41, URZ, UPT ;  /* 0x000000ff2900728c */ /* 0x000fd2000bf05270 */
[----:B------:R-:W-:Y:S05]  /*a760*/  BRA.U UP0, `(.L_x_153) ;  /* 0x0000000100047547 */ /* 0x000fea000b800000 */
[----:B------:R-:W-:Y:S05]  /*a770*/  BPT.TRAP 0x1 ;  /* 0x000000040000795c */ /* 0x000fea0000300000 */
.L_x_153:
[C---:B------:R-:W-:Y:S01]  /*a780*/  IADD3 R5, P2, PT, R44.reuse, 0x10200, RZ ;  /* 0x000102002c057810 */ /* 0x040fe20007f5e0ff */
[----:B------:R2:W-:Y:S01]  /*a790*/  SYNCS.ARRIVE.TRANS64.A1T0 RZ, [R17+URZ+0x500b0], RZ ;  /* 0x0500b0ff11ff79a7 */ /* 0x0005e200081000ff */
[C---:B----4-:R-:W-:Y:S01]  /*a7a0*/  IADD3 R3, P3, PT, R44.reuse, 0x10000, RZ ;  /* 0x000100002c037810 */ /* 0x050fe20007f7e0ff */
[----:B------:R-:W-:Y:S01]  /*a7b0*/  STL.64 [R1+0x78], R18 ;  /* 0x0000781201007387 */ /* 0x000fe20000100a00 */
[C---:B---3--:R-:W-:Y:S01]  /*a7c0*/  IADD3 R7, P1, PT, R44.reuse, 0x11000, RZ ;  /* 0x000110002c077810 */ /* 0x048fe20007f3e0ff */
[--C-:B------:R-:W-:Y:S01]  /*a7d0*/  IMAD.X R77, RZ, RZ, R45.reuse, P2 ;  /* 0x000000ffff4d7224 */ /* 0x100fe200010e062d */
[----:B------:R-:W-:Y:S01]  /*a7e0*/  IADD3 R9, P0, PT, R44, 0x11200, RZ ;  /* 0x000112002c097810 */ /* 0x000fe20007f1e0ff */
[--C-:B------:R-:W-:Y:S01]  /*a7f0*/  IMAD.X R87, RZ, RZ, R45.reuse, P3 ;  /* 0x000000ffff577224 */ /* 0x100fe200018e062d */
[----:B------:R-:W-:Y:S01]  /*a800*/  UISETP.NE.AND UP0, UPT, UR41, URZ, UPT ;  /* 0x000000ff2900728c */ /* 0x000fe2000bf05270 */
[----:B------:R-:W-:Y:S01]  /*a810*/  IMAD.X R75, RZ, RZ, R45, P1 ;  /* 0x000000ffff4b7224 */ /* 0x000fe200008e062d */
[----:B------:R-:W-:Y:S01]  /*a820*/  SHF.R.U64 R6, R5, 0x3, R77 ;  /* 0x0000000305067819 */ /* 0x000fe2000000124d */
[----:B------:R-:W-:Y:S01]  /*a830*/  IMAD.X R73, RZ, RZ, R45, P0 ;  /* 0x000000ffff497224 */ /* 0x000fe200000e062d */
[----:B------:R-:W-:-:S02]  /*a840*/  SHF.R.U64 R4, R3, 0x3, R87 ;  /* 0x0000000303047819 */ /* 0x000fc40000001257 */
[----:B------:R-:W-:Y:S02]  /*a850*/  LOP3.LUT R76, R5, 0x70, R6, 0x78, !PT ;  /* 0x00000070054c7812 */ /* 0x000fe400078e7806 */
[----:B------:R-:W-:Y:S02]  /*a860*/  LOP3.LUT R86, R3, 0x70, R4, 0x78, !PT ;  /* 0x0000007003567812 */ /* 0x000fe400078e7804 */
[C---:B------:R-:W-:Y:S02]  /*a870*/  IADD3 R5, P2, PT, R44.reuse, 0x12200, RZ ;  /* 0x000122002c057810 */ /* 0x040fe40007f5e0ff */
[----:B------:R-:W-:Y:S01]  /*a880*/  SHF.R.U64 R8, R7, 0x3, R75 ;  /* 0x0000000307087819 */ /* 0x000fe2000000124b */
[----:B------:R3:W-:Y:S01]  /*a890*/  ST.E desc[UR46][R86.64], RZ ;  /* 0x000000ff56007985 */ /* 0x0007e2000c10192e */
[C---:B------:R-:W-:Y:S01]  /*a8a0*/  IADD3 R3, P3, PT, R44.reuse, 0x12000, RZ ;  /* 0x000120002c037810 */ /* 0x040fe20007f7e0ff */
[----:B------:R-:W-:Y:S01]  /*a8b0*/  IMAD.X R61, RZ, RZ, R45, P2 ;  /* 0x000000ffff3d7224 */ /* 0x000fe200010e062d */
[----:B------:R-:W-:Y:S01]  /*a8c0*/  SHF.R.U64 R10, R9, 0x3, R73 ;  /* 0x00000003090a7819 */ /* 0x000fe20000001249 */
[----:B------:R-:W-:Y:S01]  /*a8d0*/  ST.E desc[UR46][R76.64], RZ ;  /* 0x000000ff4c007985 */ /* 0x000fe2000c10192e */
[----:B------:R-:W-:Y:S01]  /*a8e0*/  LOP3.LUT R74, R7, 0x70, R8, 0x78, !PT ;  /* 0x00000070074a7812 */ /* 0x000fe200078e7808 */
[----:B------:R-:W-:Y:S01]  /*a8f0*/  IMAD.X R63, RZ, RZ, R45, P3 ;  /* 0x000000ffff3f7224 */ /* 0x000fe200018e062d */
[----:B------:R-:W-:-:S02]  /*a900*/  IADD3 R7, P1, PT, R44, 0x13000, RZ ;  /* 0x000130002c077810 */ /* 0x000fc40007f3e0ff */
[----:B------:R-:W-:Y:S01]  /*a910*/  LOP3.LUT R72, R9, 0x70, R10, 0x78, !PT ;  /* 0x0000007009487812 */ /* 0x000fe200078e780a */
[----:B------:R4:W-:Y:S01]  /*a920*/  ST.E desc[UR46][R74.64], RZ ;  /* 0x000000ff4a007985 */ /* 0x0009e2000c10192e */
[----:B------:R-:W-:Y:S01]  /*a930*/  IADD3 R9, P0, PT, R44, 0x13200, RZ ;  /* 0x000132002c097810 */ /* 0x000fe20007f1e0ff */
[----:B------:R-:W-:Y:S01]  /*a940*/  IMAD.X R59, RZ, RZ, R45, P1 ;  /* 0x000000ffff3b7224 */ /* 0x000fe200008e062d */
[----:B------:R-:W-:Y:S01]  /*a950*/  SHF.R.U64 R6, R5, 0x3, R61 ;  /* 0x0000000305067819 */ /* 0x000fe2000000123d */
[----:B------:R1:W-:Y:S01]  /*a960*/  ST.E desc[UR46][R72.64], RZ ;  /* 0x000000ff48007985 */ /* 0x0003e2000c10192e */
[----:B------:R-:W-:Y:S01]  /*a970*/  SHF.R.U64 R4, R3, 0x3, R63 ;  /* 0x0000000303047819 */ /* 0x000fe2000000123f */
[----:B------:R-:W-:Y:S01]  /*a980*/  IMAD.X R57, RZ, RZ, R45, P0 ;  /* 0x000000ffff397224 */ /* 0x000fe200000e062d */
[----:B------:R-:W-:Y:S02]  /*a990*/  LOP3.LUT R60, R5, 0x70, R6, 0x78, !PT ;  /* 0x00000070053c7812 */ /* 0x000fe400078e7806 */
[----:B------:R-:W-:-:S02]  /*a9a0*/  LOP3.LUT R62, R3, 0x70, R4, 0x78, !PT ;  /* 0x00000070033e7812 */ /* 0x000fc400078e7804 */
        /* <DEDUP_REMOVED lines=11> */
[----:B------:R-:W-:Y:S01]  /*aa60*/  ST.E desc[UR46][R58.64], RZ ;  /* 0x000000ff3a007985 */ /* 0x000fe2000c10192e */
        /* <DEDUP_REMOVED lines=109> */
[C---:B------:R-:W-:Y:S01]  /*b140*/  SHF.R.U64 R8, R7.reuse, 0x3, R67 ;  /* 0x0000000307087819 */ /* 0x040fe20000001243 */
[----:B------:R2:W-:Y:S01]  /*b150*/  ST.E desc[UR46][R70.64], RZ ;  /* 0x000000ff46007985 */ /* 0x0005e2000c10192e */
[C---:B------:R-:W-:Y:S01]  /*b160*/  IADD3 R3, P1, PT, R44.reuse, 0x10400, RZ ;  /* 0x000104002c037810 */ /* 0x040fe20007f3e0ff */
[--C-:B------:R-:W-:Y:S01]  /*b170*/  IMAD.X R83, RZ, RZ, R45.reuse, P0 ;  /* 0x000000ffff537224 */ /* 0x100fe200000e062d */
[----:B------:R-:W-:Y:S01]  /*b180*/  LOP3.LUT R66, R7, 0x70, R8, 0x78, !PT ;  /* 0x0000007007427812 */ /* 0x000fe200078e7808 */
[----:B------:R-:W-:Y:S01]  /*b190*/  ST.E desc[UR46][R68.64], RZ ;  /* 0x000000ff44007985 */ /* 0x000fe2000c10192e */
        /* <DEDUP_REMOVED lines=8> */
[----:B------:R-:W-:-:S02]  /*b220*/  LOP3.LUT R82, R5, 0x70, R6, 0x78, !PT ;  /* 0x0000007005527812 */ /* 0x000fc400078e7806 */
[----:B------:R-:W-:Y:S02]  /*b230*/  LOP3.LUT R84, R3, 0x70, R4, 0x78, !PT ;  /* 0x0000007003547812 */ /* 0x000fe400078e7804 */
[C---:B------:R-:W-:Y:S02]  /*b240*/  SHF.R.U64 R3, R8.reuse, 0x3, R79 ;  /* 0x0000000308037819 */ /* 0x040fe4000000124f */
[----:B------:R-:W-:Y:S02]  /*b250*/  SHF.R.U64 R4, R7, 0x3, R81 ;  /* 0x0000000307047819 */ /* 0x000fe40000001251 */
[----:B------:R-:W-:Y:S02]  /*b260*/  LOP3.LUT R78, R8, 0x70, R3, 0x78, !PT ;  /* 0x00000070084e7812 */ /* 0x000fe400078e7803 */
[C---:B------:R-:W-:Y:S02]  /*b270*/  IADD3 R3, P1, PT, R44.reuse, 0x12400, RZ ;  /* 0x000124002c037810 */ /* 0x040fe40007f3e0ff */
[----:B------:R-:W-:-:S02]  /*b280*/  IADD3 R5, P0, PT, R44, 0x12600, RZ ;  /* 0x000126002c057810 */ /* 0x000fc40007f1e0ff */
[----:B------:R-:W-:Y:S01]  /*b290*/  LOP3.LUT R80, R7, 0x70, R4, 0x78, !PT ;  /* 0x0000007007507812 */ /* 0x000fe200078e7804 */
[--C-:B------:R-:W-:Y:S01]  /*b2a0*/  IMAD.X R89, RZ, RZ, R45.reuse, P1 ;  /* 0x000000ffff597224 */ /* 0x100fe200008e062d */
[C---:B------:R-:W-:Y:S01]  /*b2b0*/  IADD3 R7, P1, PT, R44.reuse, 0x13400, RZ ;  /* 0x000134002c077810 */ /* 0x040fe20007f3e0ff */
[----:B---3--:R-:W-:Y:S01]  /*b2c0*/  IMAD.X R87, RZ, RZ, R45, P0 ;  /* 0x000000ffff577224 */ /* 0x008fe200000e062d */
[----:B------:R-:W-:Y:S02]  /*b2d0*/  IADD3 R8, P0, PT, R44, 0x13600, RZ ;  /* 0x000136002c087810 */ /* 0x000fe40007f1e0ff */
[----:B------:R-:W-:Y:S01]  /*b2e0*/  SHF.R.U64 R4, R3, 0x3, R89 ;  /* 0x0000000303047819 */ /* 0x000fe20000001259 */
[----:B----4-:R-:W-:Y:S01]  /*b2f0*/  IMAD.X R75, RZ, RZ, R45, P1 ;  /* 0x000000ffff4b7224 */ /* 0x010fe200008e062d */
[----:B------:R-:W-:Y:S01]  /*b300*/  SHF.R.U64 R6, R5, 0x3, R87 ;  /* 0x0000000305067819 */ /* 0x000fe20000001257 */
[----:B-1----:R-:W-:Y:S01]  /*b310*/  IMAD.X R73, RZ, RZ, R45, P0 ;  /* 0x000000ffff497224 */ /* 0x002fe200000e062d */
[----:B------:R-:W-:-:S02]  /*b320*/  LOP3.LUT R88, R3, 0x70, R4, 0x78, !PT ;  /* 0x0000007003587812 */ /* 0x000fc400078e7804 */
[C---:B------:R-:W-:Y:S02]  /*b330*/  SHF.R.U64 R4, R7.reuse, 0x3, R75 ;  /* 0x0000000307047819 */ /* 0x040fe4000000124b */
[C---:B------:R-:W-:Y:S02]  /*b340*/  SHF.R.U64 R3, R8.reuse, 0x3, R73 ;  /* 0x0000000308037819 */ /* 0x040fe40000001249 */
[----:B------:R-:W-:Y:S02]  /*b350*/  LOP3.LUT R74, R7, 0x70, R4, 0x78, !PT ;  /* 0x00000070074a7812 */ /* 0x000fe400078e7804 */
[----:B------:R-:W-:Y:S02]  /*b360*/  LOP3.LUT R72, R8, 0x70, R3, 0x78, !PT ;  /* 0x0000007008487812 */ /* 0x000fe400078e7803 */
[C---:B------:R-:W-:Y:S02]  /*b370*/  IADD3 R4, P0, PT, R44.reuse, 0x14600, RZ ;  /* 0x000146002c047810 */ /* 0x040fe40007f1e0ff */
[----:B------:R-:W-:-:S02]  /*b380*/  IADD3 R3, P1, PT, R44, 0x14400, RZ ;  /* 0x000144002c037810 */ /* 0x000fc40007f3e0ff */
[----:B------:R-:W-:Y:S01]  /*b390*/  LOP3.LUT R86, R5, 0x70, R6, 0x78, !PT ;  /* 0x0000007005567812 */ /* 0x000fe200078e7806 */
[--C-:B--2---:R-:W-:Y:S01]  /*b3a0*/  IMAD.X R63, RZ, RZ, R45.reuse, P0 ;  /* 0x000000ffff3f7224 */ /* 0x104fe200000e062d */
[C---:B------:R-:W-:Y:S01]  /*b3b0*/  IADD3 R8, P0, PT, R44.reuse, 0x15600, RZ ;  /* 0x000156002c087810 */ /* 0x040fe20007f1e0ff */
[----:B------:R-:W-:Y:S01]  /*b3c0*/  IMAD.X R77, RZ, RZ, R45, P1 ;  /* 0x000000ffff4d7224 */ /* 0x000fe200008e062d */
[----:B------:R-:W-:Y:S02]  /*b3d0*/  IADD3 R7, P1, PT, R44, 0x15400, RZ ;  /* 0x000154002c077810 */ /* 0x000fe40007f3e0ff */
[C---:B------:R-:W-:Y:S01]  /*b3e0*/  SHF.R.U64 R5, R4.reuse, 0x3, R63 ;  /* 0x0000000304057819 */ /* 0x040fe2000000123f */
[----:B------:R-:W-:Y:S01]  /*b3f0*/  IMAD.X R57, RZ, RZ, R45, P0 ;  /* 0x000000ffff397224 */ /* 0x000fe200000e062d */
[----:B------:R-:W-:Y:S01]  /*b400*/  SHF.R.U64 R6, R3, 0x3, R77 ;  /* 0x0000000303067819 */ /* 0x000fe2000000124d */
[----:B------:R-:W-:Y:S01]  /*b410*/  IMAD.X R59, RZ, RZ, R45, P1 ;  /* 0x000000ffff3b7224 */ /* 0x000fe200008e062d */
[----:B------:R-:W-:-:S02]  /*b420*/  LOP3.LUT R62, R4, 0x70, R5, 0x78, !PT ;  /* 0x00000070043e7812 */ /* 0x000fc400078e7805 */
[----:B------:R-:W-:Y:S02]  /*b430*/  LOP3.LUT R76, R3, 0x70, R6, 0x78, !PT ;  /* 0x00000070034c7812 */ /* 0x000fe400078e7806 */
[C---:B------:R-:W-:Y:S02]  /*b440*/  SHF.R.U64 R3, R8.reuse, 0x3, R57 ;  /* 0x0000000308037819 */ /* 0x040fe40000001239 */
[C---:B------:R-:W-:Y:S02]  /*b450*/  SHF.R.U64 R4, R7.reuse, 0x3, R59 ;  /* 0x0000000307047819 */ /* 0x040fe4000000123b */
[----:B------:R-:W-:Y:S02]  /*b460*/  LOP3.LUT R56, R8, 0x70, R3, 0x78, !PT ;  /* 0x0000007008387812 */ /* 0x000fe400078e7803 */
[----:B------:R-:W-:Y:S02]  /*b470*/  LOP3.LUT R58, R7, 0x70, R4, 0x78, !PT ;  /* 0x00000070073a7812 */ /* 0x000fe400078e7804 */
[----:B------:R-:W-:-:S02]  /*b480*/  IADD3 R3, P1, PT, R44, 0x16400, RZ ;  /* 0x000164002c037810 */ /* 0x000fc40007f3e0ff */
[C---:B------:R-:W-:Y:S02]  /*b490*/  IADD3 R4, P0, PT, R44.reuse, 0x16600, RZ ;  /* 0x000166002c047810 */ /* 0x040fe40007f1e0ff */
[----:B------:R-:W-:Y:S01]  /*b4a0*/  SHF.R.U64 R16, R9, 0x3, R65 ;  /* 0x0000000309107819 */ /* 0x000fe20000001241 */
[--C-:B------:R-:W-:Y:S01]  /*b4b0*/  IMAD.X R61, RZ, RZ, R45.reuse, P1 ;  /* 0x000000ffff3d7224 */ /* 0x100fe200008e062d */
        /* <DEDUP_REMOVED lines=15> */
[----:B------:R-:W-:Y:S01]  /*b5b0*/  LOP3.LUT R64, R9, 0x70, R16, 0x78, !PT ;  /* 0x0000007009407812 */ /* 0x000fe200078e7810 */
[--C-:B------:R-:W-:Y:S01]  /*b5c0*/  IMAD.X R47, RZ, RZ, R45.reuse, P0 ;  /* 0x000000ffff2f7224 */ /* 0x100fe200000e062d */
[C---:B------:R-:W-:Y:S01]  /*b5d0*/  IADD3 R8, P0, PT, R44.reuse, 0x19600, RZ ;  /* 0x000196002c087810 */ /* 0x040fe20007f1e0ff */
[----:B------:R-:W-:Y:S01]  /*b5e0*/  IMAD.X R53, RZ, RZ, R45, P1 ;  /* 0x000000ffff357224 */ /* 0x000fe200008e062d */
[----:B------:R-:W-:Y:S01]  /*b5f0*/  IADD3 R7, P1, PT, R44, 0x19400, RZ ;  /* 0x000194002c077810 */ /* 0x000fe20007f3e0ff */
[----:B------:R-:W-:Y:S01]  /*b600*/  ST.E desc[UR46][R64.64], RZ ;  /* 0x000000ff40007985 */ /* 0x000fe2000c10192e */
[C---:B------:R-:W-:Y:S01]  /*b610*/  SHF.R.U64 R5, R4.reuse, 0x3, R47 ;  /* 0x0000000304057819 */ /* 0x040fe2000000122f */
[----:B------:R-:W-:Y:S01]  /*b620*/  IMAD.X R39, RZ, RZ, R45, P0 ;  /* 0x000000ffff277224 */ /* 0x000fe200000e062d */
[C---:B------:R-:W-:Y:S01]  /*b630*/  SHF.R.U64 R6, R3.reuse, 0x3, R53 ;  /* 0x0000000303067819 */ /* 0x040fe20000001235 */
[----:B------:R-:W-:Y:S01]  /*b640*/  IMAD.X R41, RZ, RZ, R45, P1 ;  /* 0x000000ffff297224 */ /* 0x000fe200008e062d */
[----:B------:R-:W-:Y:S01]  /*b650*/  LOP3.LUT R46, R4, 0x70, R5, 0x78, !PT ;  /* 0x00000070042e7812 */ /* 0x000fe200078e7805 */
[----:B------:R1:W-:Y:S01]  /*b660*/  ST.E desc[UR46][R84.64], RZ ;  /* 0x000000ff54007985 */ /* 0x0003e2000c10192e */
[----:B------:R-:W-:-:S02]  /*b670*/  LOP3.LUT R52, R3, 0x70, R6, 0x78, !PT ;  /* 0x0000007003347812 */ /* 0x000fc400078e7806 */
[C---:B------:R-:W-:Y:S01]  /*b680*/  SHF.R.U64 R3, R8.reuse, 0x3, R39 ;  /* 0x0000000308037819 */ /* 0x040fe20000001227 */
[----:B------:R-:W-:Y:S01]  /*b690*/  ST.E desc[UR46][R82.64], RZ ;  /* 0x000000ff52007985 */ /* 0x000fe2000c10192e */
[C---:B------:R-:W-:Y:S02]  /*b6a0*/  SHF.R.U64 R4, R7.reuse, 0x3, R41 ;  /* 0x0000000307047819 */ /* 0x040fe40000001229 */
[----:B------:R-:W-:Y:S01]  /*b6b0*/  LOP3.LUT R38, R8, 0x70, R3, 0x78, !PT ;  /* 0x0000007008267812 */ /* 0x000fe200078e7803 */
[----:B------:R-:W-:Y:S01]  /*b6c0*/  ST.E desc[UR46][R80.64], RZ ;  /* 0x000000ff50007985 */ /* 0x000fe2000c10192e */
        /* <DEDUP_REMOVED lines=14> */
[----:B------:R-:W-:Y:S01]  /*b7b0*/  ST.E desc[UR46][R86.64], RZ ;  /* 0x000000ff56007985 */ /* 0x000fe2000c10192e */
[----:B------:R-:W-:-:S02]  /*b7c0*/  LOP3.LUT R36, R4, 0x70, R5, 0x78, !PT ;  /* 0x0000007004247812 */ /* 0x000fc400078e7805 */
[C---:B------:R-:W-:Y:S01]  /*b7d0*/  SHF.R.U64 R4, R7.reuse, 0x3, R33 ;  /* 0x0000000307047819 */ /* 0x040fe20000001221 */
[----:B------:R-:W-:Y:S01]  /*b7e0*/  ST.E desc[UR46][R74.64], RZ ;  /* 0x000000ff4a007985 */ /* 0x000fe2000c10192e */
[C---:B------:R-:W-:Y:S02]  /*b7f0*/  SHF.R.U64 R3, R8.reuse, 0x3, R31 ;  /* 0x0000000308037819 */ /* 0x040fe4000000121f */
        /* <DEDUP_REMOVED lines=19> */
[----:B------:R4:W-:Y:S01]  /*b930*/  ST.E desc[UR46][R56.64], RZ ;  /* 0x000000ff38007985 */ /* 0x0009e2000c10192e */
[C---:B------:R-:W-:Y:S02]  /*b940*/  SHF.R.U64 R4, R7.reuse, 0x3, R25 ;  /* 0x0000000307047819 */ /* 0x040fe40000001219 */
[----:B------:R-:W-:Y:S01]  /*b950*/  LOP3.LUT R22, R8, 0x70, R3, 0x78, !PT ;  /* 0x0000007008167812 */ /* 0x000fe200078e7803 */
[----:B------:R4:W-:Y:S01]  /*b960*/  ST.E desc[UR46][R60.64], RZ ;  /* 0x000000ff3c007985 */ /* 0x0009e2000c10192e */
[----:B------:R-:W-:Y:S02]  /*b970*/  LOP3.LUT R24, R7, 0x70, R4, 0x78, !PT ;  /* 0x0000007007187812 */ /* 0x000fe400078e7804 */
[C---:B------:R-:W-:Y:S01]  /*b980*/  IADD3 R3, P1, PT, R44.reuse, 0x1e400, RZ ;  /* 0x0001e4002c037810 */ /* 0x040fe20007f3e0ff */
[----:B------:R-:W-:Y:S01]  /*b990*/  ST.E desc[UR46][R54.64], RZ ;  /* 0x000000ff36007985 */ /* 0x000fe2000c10192e */
        /* <DEDUP_REMOVED lines=45> */
[----:B-1----:R-:W-:Y:S01]  /*bc70*/  IMAD.X R85, RZ, RZ, R45, P0 ;  /* 0x000000ffff557224 */ /* 0x002fe200000e062d */
        /* <DEDUP_REMOVED lines=16> */
[----:B------:R-:W-:Y:S01]  /*bd80*/  ST.E desc[UR46][R26.64], RZ ;  /* 0x000000ff1a007985 */ /* 0x000fe2000c10192e */
[----:B------:R-:W-:-:S03]  /*bd90*/  IADD3 R3, P1, PT, R44, 0x14800, RZ ;  /* 0x000148002c037810 */ /* 0x000fc60007f3e0ff */
[--C-:B--2---:R-:W-:Y:S01]  /*bda0*/  IMAD.X R79, RZ, RZ, R45.reuse, P0 ;  /* 0x000000ffff4f7224 */ /* 0x104fe200000e062d */
[C---:B------:R-:W-:Y:S01]  /*bdb0*/  IADD3 R8, P0, PT, R44.reuse, 0x15a00, RZ ;  /* 0x00015a002c087810 */ /* 0x040fe20007f1e0ff */
[----:B------:R-:W-:Y:S01]  /*bdc0*/  IMAD.X R81, RZ, RZ, R45, P1 ;  /* 0x000000ffff517224 */ /* 0x000fe200008e062d */
[----:B------:R-:W-:Y:S01]  /*bdd0*/  IADD3 R7, P1, PT, R44, 0x15800, RZ ;  /* 0x000158002c077810 */ /* 0x000fe20007f3e0ff */
[----:B------:R-:W-:Y:S01]  /*bde0*/  ST.E desc[UR46][R20.64], RZ ;  /* 0x000000ff14007985 */ /* 0x000fe2000c10192e */
[C---:B------:R-:W-:Y:S01]  /*bdf0*/  SHF.R.U64 R5, R4.reuse, 0x3, R79 ;  /* 0x0000000304057819 */ /* 0x040fe2000000124f */
[----:B---3--:R-:W-:Y:S01]  /*be00*/  IMAD.X R73, RZ, RZ, R45, P0 ;  /* 0x000000ffff497224 */ /* 0x008fe200000e062d */
[C---:B------:R-:W-:Y:S01]  /*be10*/  SHF.R.U64 R6, R3.reuse, 0x3, R81 ;  /* 0x0000000303067819 */ /* 0x040fe20000001251 */
[----:B------:R-:W-:Y:S01]  /*be20*/  IMAD.X R75, RZ, RZ, R45, P1 ;  /* 0x000000ffff4b7224 */ /* 0x000fe200008e062d */
[----:B------:R-:W-:Y:S01]  /*be30*/  LOP3.LUT R78, R4, 0x70, R5, 0x78, !PT ;  /* 0x00000070044e7812 */ /* 0x000fe200078e7805 */
[----:B------:R-:W-:Y:S01]  /*be40*/  ST.E desc[UR46][R12.64], RZ ;  /* 0x000000ff0c007985 */ /* 0x000fe2000c10192e */
        /* <DEDUP_REMOVED lines=8> */
[----:B------:R-:W-:Y:S01]  /*bed0*/  ST.E desc[UR46][R70.64], RZ ;  /* 0x000000ff46007985 */ /* 0x000fe2000c10192e */
[----:B------:R-:W-:-:S03]  /*bee0*/  IADD3 R4, P0, PT, R44, 0x16a00, RZ ;  /* 0x00016a002c047810 */ /* 0x000fc60007f1e0ff */
[--C-:B------:R-:W-:Y:S01]  /*bef0*/  IMAD.X R83, RZ, RZ, R45.reuse, P1 ;  /* 0x000000ffff537224 */ /* 0x100fe200008e062d */
[C---:B------:R-:W-:Y:S01]  /*bf00*/  IADD3 R7, P1, PT, R44.reuse, 0x17800, RZ ;  /* 0x000178002c077810 */ /* 0x040fe20007f3e0ff */
[----:B----4-:R-:W-:Y:S01]  /*bf10*/  IMAD.X R77, RZ, RZ, R45, P0 ;  /* 0x000000ffff4d7224 */ /* 0x010fe200000e062d */
        /* <DEDUP_REMOVED lines=77> */
[C---:B------:R-:W-:Y:S02]  /*c3f0*/  IADD3 R3, P5, PT, R44.reuse, 0x1e800, RZ ;  /* 0x0001e8002c037810 */ /* 0x040fe40007fbe0ff */
[----:B------:R-:W-:Y:S01]  /*c400*/  LOP3.LUT R32, R7, 0x70, R4, 0x78, !PT ;  /* 0x0000007007207812 */ /* 0x000fe200078e7804 */
[----:B------:R-:W-:Y:S01]  /*c410*/  ST.E desc[UR46][R52.64], RZ ;  /* 0x000000ff34007985 */ /* 0x000fe2000c10192e */
[----:B-1----:R-:W-:-:S02]  /*c420*/  IADD3 R10, P0, PT, R44, 0x10e00, RZ ;  /* 0x00010e002c0a7810 */ /* 0x002fc40007f1e0ff */
[C---:B------:R-:W-:Y:S01]  /*c430*/  IADD3 R7, P3, PT, R44.reuse, 0x1f800, RZ ;  /* 0x0001f8002c077810 */ /* 0x040fe20007f7e0ff */
[----:B------:R1:W-:Y:S01]  /*c440*/  STL.64 [R1+0xc0], R2 ;  /* 0x0000c00201007387 */ /* 0x0003e20000100a00 */
[C---:B------:R-:W-:Y:S01]  /*c450*/  IADD3 R8, P2, PT, R44.reuse, 0x1fa00, RZ ;  /* 0x0001fa002c087810 */ /* 0x040fe20007f5e0ff */
[--C-:B------:R-:W-:Y:S01]  /*c460*/  IMAD.X R21, RZ, RZ, R45.reuse, P0 ;  /* 0x000000ffff157224 */ /* 0x100fe200000e062d */
[C---:B------:R-:W-:Y:S01]  /*c470*/  IADD3 R9, P1, PT, R44.reuse, 0x10c00, RZ ;  /* 0x00010c002c097810 */ /* 0x040fe20007f3e0ff */
[----:B------:R-:W-:Y:S01]  /*c480*/  ST.E desc[UR46][R40.64], RZ ;  /* 0x000000ff28007985 */ /* 0x000fe2000c10192e */
[C---:B------:R-:W-:Y:S01]  /*c490*/  IADD3 R5, P4, PT, R44.reuse, 0x1ea00, RZ ;  /* 0x0001ea002c057810 */ /* 0x040fe20007f9e0ff */
[----:B------:R-:W-:Y:S01]  /*c4a0*/  IMAD.X R23, RZ, RZ, R45, P2 ;  /* 0x000000ffff177224 */ /* 0x000fe200010e062d */
[C---:B--2---:R-:W-:Y:S01]  /*c4b0*/  IADD3 R14, P2, PT, R44.reuse, 0x12e00, RZ ;  /* 0x00012e002c0e7810 */ /* 0x044fe20007f5e0ff */
[----:B------:R2:W-:Y:S01]  /*c4c0*/  STL.64 [R1+0xb0], R8 ;  /* 0x0000b00801007387 */ /* 0x0005e20000100a00 */
[----:B------:R-:W-:-:S03]  /*c4d0*/  IADD3 R16, P0, PT, R44, 0x13e00, RZ ;  /* 0x00013e002c107810 */ /* 0x000fc60007f1e0ff */
[----:B------:R-:W-:Y:S04]  /*c4e0*/  STL [R1+0x54], R23 ;  /* 0x0000541701007387 */ /* 0x000fe80000100800 */
[----:B------:R3:W-:Y:S04]  /*c4f0*/  STL.64 [R1+0x88], R16 ;  /* 0x0000881001007387 */ /* 0x0007e80000100a00 */
[----:B------:R-:W-:Y:S04]  /*c500*/  STL [R1+0x44], R21 ;  /* 0x0000441501007387 */ /* 0x000fe80000100800 */
[----:B------:R-:W-:Y:S01]  /*c510*/  ST.E desc[UR46][R38.64], RZ ;  /* 0x000000ff26007985 */ /* 0x000fe2000c10192e */
[--C-:B-1----:R-:W-:Y:S01]  /*c520*/  IMAD.X R3, RZ, RZ, R45.reuse, P5 ;  /* 0x000000ffff037224 */ /* 0x102fe200028e062d */
[----:B------:R-:W-:Y:S01]  /*c530*/  IADD3 R11, P5, PT, R44, 0x11c00, RZ ;  /* 0x00011c002c0b7810 */ /* 0x000fe20007fbe0ff */
[----:B--2---:R-:W-:-:S04]  /*c540*/  IMAD.X R9, RZ, RZ, R45, P4 ;  /* 0x000000ffff097224 */ /* 0x004fc800020e062d */
[----:B------:R1:W-:Y:S01]  /*c550*/  STL.64 [R1+0xa8], R10 ;  /* 0x0000a80a01007387 */ /* 0x0003e20000100a00 */
[----:B------:R-:W-:-:S03]  /*c560*/  IADD3 R12, P4, PT, R44, 0x11e00, RZ ;  /* 0x00011e002c0c7810 */ /* 0x000fc60007f9e0ff */
[----:B------:R-:W-:Y:S01]  /*c570*/  STL [R1+0x6c], R3 ;  /* 0x00006c0301007387 */ /* 0x000fe20000100800 */
[C---:B------:R-:W-:Y:S01]  /*c580*/  SHF.R.U64 R6, R5.reuse, 0x3, R9 ;  /* 0x0000000305067819 */ /* 0x040fe20000001209 */
[--C-:B---3--:R-:W-:Y:S02]  /*c590*/  IMAD.X R17, RZ, RZ, R45.reuse, P4 ;  /* 0x000000ffff117224 */ /* 0x108fe400020e062d */
[----:B------:R-:W-:Y:S01]  /*c5a0*/  ST.E desc[UR46][R46.64], RZ ;  /* 0x000000ff2e007985 */ /* 0x000fe2000c10192e */
[--C-:B-1----:R-:W-:Y:S01]  /*c5b0*/  IMAD.X R11, RZ, RZ, R45.reuse, P3 ;  /* 0x000000ffff0b7224 */ /* 0x102fe200018e062d */
[C---:B------:R-:W-:Y:S02]  /*c5c0*/  IADD3 R13, P3, PT, R44.reuse, 0x12c00, RZ ;  /* 0x00012c002c0d7810 */ /* 0x040fe40007f7e0ff */
[----:B------:R-:W-:Y:S01]  /*c5d0*/  STL [R1+0x34], R17 ;  /* 0x0000341101007387 */ /* 0x000fe20000100800 */
[----:B------:R-:W-:Y:S02]  /*c5e0*/  LOP3.LUT R8, R5, 0x70, R6, 0x78, !PT ;  /* 0x0000007005087812 */ /* 0x000fe400078e7806 */
[----:B------:R-:W-:Y:S01]  /*c5f0*/  IADD3 R21, P4, PT, R44, 0x14e00, RZ ;  /* 0x00014e002c157810 */ /* 0x000fe20007f9e0ff */
[----:B------:R1:W-:Y:S04]  /*c600*/  STL.64 [R1+0xb8], R10 ;  /* 0x0000b80a01007387 */ /* 0x0003e80000100a00 */
[----:B------:R2:W-:Y:S01]  /*c610*/  STL.64 [R1+0x98], R12 ;  /* 0x0000980c01007387 */ /* 0x0005e20000100a00 */
[----:B------:R-:W-:-:S03]  /*c620*/  IMAD.X R93, RZ, RZ, R45, P0 ;  /* 0x000000ffff5d7224 */ /* 0x000fc600000e062d */
[----:B------:R-:W-:Y:S01]  /*c630*/  ST.E desc[UR46][R42.64], RZ ;  /* 0x000000ff2a007985 */ /* 0x000fe2000c10192e */
[----:B-1----:R-:W-:-:S03]  /*c640*/  IMAD.X R11, RZ, RZ, R45, P3 ;  /* 0x000000ffff0b7224 */ /* 0x002fc600018e062d */
[----:B------:R1:W-:Y:S01]  /*c650*/  STL.64 [R1+0x60], R8 ;  /* 0x0000600801007387 */ /* 0x0003e20000100a00 */
[C---:B------:R-:W-:Y:S01]  /*c660*/  IADD3 R22, P3, PT, R44.reuse, 0x15c00, RZ ;  /* 0x00015c002c167810 */ /* 0x040fe20007f7e0ff */
[--C-:B--2---:R-:W-:Y:S02]  /*c670*/  IMAD.X R13, RZ, RZ, R45.reuse, P1 ;  /* 0x000000ffff0d7224 */ /* 0x104fe400008e062d */
[----:B------:R2:W-:Y:S01]  /*c680*/  STL [R1+0x2c], R11 ;  /* 0x00002c0b01007387 */ /* 0x0005e20000100800 */
[C---:B------:R-:W-:Y:S01]  /*c690*/  IADD3 R15, P1, PT, R44.reuse, 0x13c00, RZ ;  /* 0x00013c002c0f7810 */ /* 0x040fe20007f3e0ff */
[--C-:B------:R-:W-:Y:S01]  /*c6a0*/  IMAD.X R89, RZ, RZ, R45.reuse, P4 ;  /* 0x000000ffff597224 */ /* 0x100fe200020e062d */
[----:B------:R-:W-:Y:S01]  /*c6b0*/  IADD3 R25, P0, PT, R44, 0x16e00, RZ ;  /* 0x00016e002c197810 */ /* 0x000fe20007f1e0ff */
[----:B------:R-:W-:Y:S04]  /*c6c0*/  ST.E desc[UR46][R32.64], RZ ;  /* 0x000000ff20007985 */ /* 0x000fe8000c10192e */
[----:B------:R3:W-:Y:S04]  /*c6d0*/  STL.64 [R1+0x80], R14 ;  /* 0x0000800e01007387 */ /* 0x0007e80000100a00 */
[----:B-1----:R-:W4:Y:S04]  /*c6e0*/  LDL.LU.64 R8, [R1+0xb0] ;  /* 0x0000b00001087983 */ /* 0x002f280000300a00 */
[----:B--2---:R1:W2:Y:S01]  /*c6f0*/  LDL.64 R10, [R1+0x68] ;  /* 0x00006800010a7983 */ /* 0x0042a20000100a00 */
[----:B------:R-:W-:-:S02]  /*c700*/  IMAD.X R19, RZ, RZ, R45, P1 ;  /* 0x000000ffff137224 */ /* 0x000fc400008e062d */
[--C-:B------:R-:W-:Y:S01]  /*c710*/  IMAD.X R87, RZ, RZ, R45.reuse, P3 ;  /* 0x000000ffff577224 */ /* 0x100fe200018e062d */
[C---:B------:R-:W-:Y:S01]  /*c720*/  IADD3 R27, P4, PT, R44.reuse, 0x17e00, RZ ;  /* 0x00017e002c1b7810 */ /* 0x040fe20007f9e0ff */
[--C-:B------:R-:W-:Y:S01]  /*c730*/  IMAD.X R81, RZ, RZ, R45.reuse, P0 ;  /* 0x000000ffff517224 */ /* 0x100fe200000e062d */
[----:B------:R-:W-:Y:S01]  /*c740*/  ST.E desc[UR46][R30.64], RZ ;  /* 0x000000ff1e007985 */ /* 0x000fe2000c10192e */
[----:B---3--:R-:W-:Y:S01]  /*c750*/  IMAD.X R15, RZ, RZ, R45, P5 ;  /* 0x000000ffff0f7224 */ /* 0x008fe200028e062d */
[----:B------:R-:W-:-:S04]  /*c760*/  IADD3 R20, P5, PT, R44, 0x14c00, RZ ;  /* 0x00014c002c147810 */ /* 0x000fc80007fbe0ff */
[----:B------:R3:W-:Y:S04]  /*c770*/  STL.64 [R1+0xa0], R14 ;  /* 0x0000a00e01007387 */ /* 0x0007e80000100a00 */
[----:B------:R1:W-:Y:S04]  /*c780*/  STL.64 [R1+0x90], R20 ;  /* 0x0000901401007387 */ /* 0x0003e80000100a00 */
[----:B---3--:R-:W4:Y:S01]  /*c790*/  LDL.64 R14, [R1+0x50] ;  /* 0x00005000010e7983 */ /* 0x008f220000100a00 */
[----:B-1----:R-:W-:Y:S02]  /*c7a0*/  IMAD.X R21, RZ, RZ, R45, P2 ;  /* 0x000000ffff157224 */ /* 0x002fe400010e062d */
[----:B--2---:R-:W-:-:S02]  /*c7b0*/  IMAD.MOV.U32 R11, RZ, RZ, R3 ;  /* 0x000000ffff0b7224 */ /* 0x004fc400078e0003 */
[----:B------:R-:W2:Y:S03]  /*c7c0*/  LDL.LU.64 R2, [R1+0xc0] ;  /* 0x0000c00001027983 */ /* 0x000ea60000300a00 */
[----:B--2---:R-:W-:-:S04]  /*c7d0*/  SHF.R.U64 R4, R3, 0x3, R11 ;  /* 0x0000000303047819 */ /* 0x004fc8000000120b */
[----:B------:R-:W-:-:S05]  /*c7e0*/  LOP3.LUT R10, R3, 0x70, R4, 0x78, !PT ;  /* 0x00000070030a7812 */ /* 0x000fca00078e7804 */
[----:B------:R1:W-:Y:S04]  /*c7f0*/  STL [R1+0x68], R10 ;  /* 0x0000680a01007387 */ /* 0x0003e80000100800 */
[----:B-1----:R-:W2:Y:S04]  /*c800*/  LDL.LU.64 R10, [R1+0xb8] ;  /* 0x0000b800010a7983 */ /* 0x002ea80000300a00 */
[----:B------:R1:W-:Y:S01]  /*c810*/  STL [R1+0x24], R21 ;  /* 0x0000241501007387 */ /* 0x0003e20000100800 */
[--C-:B----4-:R-:W-:Y:S01]  /*c820*/  SHF.R.U64 R3, R8, 0x3, R15.reuse ;  /* 0x0000000308037819 */ /* 0x110fe2000000120f */
[----:B------:R-:W-:-:S02]  /*c830*/  IMAD.MOV.U32 R5, RZ, RZ, R15 ;  /* 0x000000ffff057224 */ /* 0x000fc400078e000f */
[----:B-1----:R-:W3:Y:S01]  /*c840*/  LDL.64 R20, [R1+0x40] ;  /* 0x0000400001147983 */ /* 0x002ee20000100a00 */
[----:B--2---:R-:W-:-:S04]  /*c850*/  SHF.R.U64 R4, R7, 0x3, R11 ;  /* 0x0000000307047819 */ /* 0x004fc8000000120b */
[----:B------:R-:W-:Y:S02]  /*c860*/  LOP3.LUT R10, R7, 0x70, R4, 0x78, !PT ;  /* 0x00000070070a7812 */ /* 0x000fe400078e7804 */
[----:B------:R-:W2:Y:S04]  /*c870*/  LDL.LU.64 R6, [R1+0x20] ;  /* 0x0000200001067983 */ /* 0x000ea80000300a00 */
[----:B------:R1:W-:Y:S01]  /*c880*/  STL.64 [R1+0x58], R10 ;  /* 0x0000580a01007387 */ /* 0x0003e20000100a00 */
[----:B------:R-:W-:Y:S01]  /*c890*/  IMAD.MOV.U32 R4, RZ, RZ, R14 ;  /* 0x000000ffff047224 */ /* 0x000fe200078e000e */
[----:B------:R-:W-:Y:S02]  /*c8a0*/  LOP3.LUT R4, R8, 0x70, R3, 0x78, !PT ;  /* 0x0000007008047812 */ /* 0x000fe400078e7803 */
[----:B------:R-:W4:Y:S04]  /*c8b0*/  LDL.LU.64 R14, [R1+0xa0] ;  /* 0x0000a000010e7983 */ /* 0x000f280000300a00 */
[----:B------:R3:W-:Y:S04]  /*c8c0*/  STL [R1+0x50], R4 ;  /* 0x0000500401007387 */ /* 0x0007e80000100800 */
[----:B-1----:R-:W2:Y:S01]  /*c8d0*/  LDL.LU.64 R10, [R1+0xa8] ;  /* 0x0000a800010a7983 */ /* 0x002ea20000300a00 */
[----:B---3--:R-:W-:-:S04]  /*c8e0*/  SHF.R.U64 R4, R9, 0x3, R13 ;  /* 0x0000000309047819 */ /* 0x008fc8000000120d */
[----:B------:R-:W-:Y:S02]  /*c8f0*/  LOP3.LUT R12, R9, 0x70, R4, 0x78, !PT ;  /* 0x00000070090c7812 */ /* 0x000fe400078e7804 */
[----:B------:R-:W3:Y:S04]  /*c900*/  LDL.LU.64 R8, [R1+0x28] ;  /* 0x0000280001087983 */ /* 0x000ee80000300a00 */
[----:B------:R1:W-:Y:S04]  /*c910*/  STL.64 [R1+0x48], R12 ;  /* 0x0000480c01007387 */ /* 0x0003e80000100a00 */
[----:B-1----:R-:W3:Y:S01]  /*c920*/  LDL.LU.64 R12, [R1+0x98] ;  /* 0x00009800010c7983 */ /* 0x002ee20000300a00 */
[----:B------:R-:W-:-:S02]  /*c930*/  IMAD.MOV.U32 R4, RZ, RZ, R20 ;  /* 0x000000ffff047224 */ /* 0x000fc400078e0014 */
[--C-:B------:R-:W-:Y:S01]  /*c940*/  IMAD.MOV.U32 R5, RZ, RZ, R21.reuse ;  /* 0x000000ffff057224 */ /* 0x100fe200078e0015 */
[C---:B--2---:R-:W-:Y:S02]  /*c950*/  SHF.R.U64 R3, R10.reuse, 0x3, R21 ;  /* 0x000000030a037819 */ /* 0x044fe40000001215 */
[----:B------:R-:W2:Y:S02]  /*c960*/  LDL.LU.64 R20, [R1+0x90] ;  /* 0x0000900001147983 */ /* 0x000ea40000300a00 */
[----:B------:R-:W-:-:S05]  /*c970*/  LOP3.LUT R4, R10, 0x70, R3, 0x78, !PT ;  /* 0x000000700a047812 */ /* 0x000fca00078e7803 */
[----:B------:R4:W-:Y:S02]  /*c980*/  STL [R1+0x40], R4 ;  /* 0x0000400401007387 */ /* 0x0009e40000100800 */
[----:B----4-:R-:W-:-:S04]  /*c990*/  SHF.R.U64 R4, R11, 0x3, R15 ;  /* 0x000000030b047819 */ /* 0x010fc8000000120f */
[----:B------:R-:W-:Y:S02]  /*c9a0*/  LOP3.LUT R14, R11, 0x70, R4, 0x78, !PT ;  /* 0x000000700b0e7812 */ /* 0x000fe400078e7804 */
[----:B------:R-:W4:Y:S04]  /*c9b0*/  LDL.LU.64 R10, [R1+0x30] ;  /* 0x00003000010a7983 */ /* 0x000f280000300a00 */
[----:B------:R1:W-:Y:S01]  /*c9c0*/  STL.64 [R1+0x38], R14 ;  /* 0x0000380e01007387 */ /* 0x0003e20000100a00 */
[----:B---3--:R-:W-:-:S03]  /*c9d0*/  SHF.R.U64 R3, R12, 0x3, R17 ;  /* 0x000000030c037819 */ /* 0x008fc60000001211 */
[----:B------:R-:W3:Y:S04]  /*c9e0*/  LDL.LU.64 R16, [R1+0x88] ;  /* 0x0000880001107983 */ /* 0x000ee80000300a00 */
[----:B-1----:R-:W2:Y:S01]  /*c9f0*/  LDL.LU.64 R14, [R1+0x80] ;  /* 0x00008000010e7983 */ /* 0x002ea20000300a00 */
[C---:B------:R-:W-:Y:S01]  /*ca00*/  SHF.R.U64 R4, R13.reuse, 0x3, R9 ;  /* 0x000000030d047819 */ /* 0x040fe20000001209 */
[--C-:B------:R-:W-:Y:S01]  /*ca10*/  IMAD.X R91, RZ, RZ, R45.reuse, P5 ;  /* 0x000000ffff5b7224 */ /* 0x100fe200028e062d */
[C---:B------:R-:W-:Y:S02]  /*ca20*/  IADD3 R23, P2, PT, R44.reuse, 0x15e00, RZ ;  /* 0x00015e002c177810 */ /* 0x040fe40007f5e0ff */
[----:B------:R-:W-:Y:S02]  /*ca30*/  LOP3.LUT R8, R13, 0x70, R4, 0x78, !PT ;  /* 0x000000700d087812 */ /* 0x000fe400078e7804 */
[C---:B------:R-:W-:Y:S01]  /*ca40*/  IADD3 R24, P1, PT, R44.reuse, 0x16c00, RZ ;  /* 0x00016c002c187810 */ /* 0x040fe20007f3e0ff */
[----:B------:R-:W-:Y:S01]  /*ca50*/  IMAD.X R85, RZ, RZ, R45, P2 ;  /* 0x000000ffff557224 */ /* 0x000fe200010e062d */
[----:B------:R-:W-:-:S03]  /*ca60*/  IADD3 R26, P5, PT, R44, 0x17c00, RZ ;  /* 0x00017c002c1a7810 */ /* 0x000fc60007fbe0ff */
[--C-:B------:R-:W-:Y:S01]  /*ca70*/  IMAD.X R83, RZ, RZ, R45.reuse, P1 ;  /* 0x000000ffff537224 */ /* 0x100fe200008e062d */
[C---:B------:R-:W-:Y:S01]  /*ca80*/  IADD3 R28, P3, PT, R44.reuse, 0x18c00, RZ ;  /* 0x00018c002c1c7810 */ /* 0x040fe20007f7e0ff */
[--C-:B------:R-:W-:Y:S01]  /*ca90*/  IMAD.X R79, RZ, RZ, R45.reuse, P5 ;  /* 0x000000ffff4f7224 */ /* 0x100fe200028e062d */
[----:B------:R-:W-:Y:S01]  /*caa0*/  IADD3 R29, P2, PT, R44, 0x18e00, RZ ;  /* 0x00018e002c1d7810 */ /* 0x000fe20007f5e0ff */
[--C-:B------:R-:W-:Y:S02]  /*cab0*/  IMAD.X R77, RZ, RZ, R45.reuse, P4 ;  /* 0x000000ffff4d7224 */ /* 0x100fe400020e062d */
[--C-:B------:R-:W-:Y:S02]  /*cac0*/  IMAD.X R75, RZ, RZ, R45.reuse, P3 ;  /* 0x000000ffff4b7224 */ /* 0x100fe400018e062d */
[----:B------:R-:W-:Y:S01]  /*cad0*/  IMAD.X R73, RZ, RZ, R45, P2 ;  /* 0x000000ffff497224 */ /* 0x000fe200010e062d */
[----:B----4-:R-:W-:Y:S02]  /*cae0*/  LOP3.LUT R10, R12, 0x70, R3, 0x78, !PT ;  /* 0x000000700c0a7812 */ /* 0x010fe400078e7803 */
[----:B------:R-:W4:Y:S01]  /*caf0*/  LDL.LU.64 R12, [R1+0x38] ;  /* 0x00003800010c7983 */ /* 0x000f220000300a00 */
[----:B--2---:R-:W-:-:S02]  /*cb00*/  SHF.R.U64 R3, R14, 0x3, R7 ;  /* 0x000000030e037819 */ /* 0x004fc40000001207 */
[C---:B------:R-:W-:Y:S02]  /*cb10*/  SHF.R.U64 R4, R15.reuse, 0x3, R19 ;  /* 0x000000030f047819 */ /* 0x040fe40000001213 */
[----:B------:R-:W-:Y:S02]  /*cb20*/  LOP3.LUT R6, R14, 0x70, R3, 0x78, !PT ;  /* 0x000000700e067812 */ /* 0x000fe400078e7803 */
[C---:B---3--:R-:W-:Y:S02]  /*cb30*/  SHF.R.U64 R3, R16.reuse, 0x3, R93 ;  /* 0x0000000310037819 */ /* 0x048fe4000000125d */
[----:B------:R-:W-:Y:S02]  /*cb40*/  LOP3.LUT R18, R15, 0x70, R4, 0x78, !PT ;  /* 0x000000700f127812 */ /* 0x000fe400078e7804 */
[----:B------:R-:W-:Y:S01]  /*cb50*/  LOP3.LUT R92, R16, 0x70, R3, 0x78, !PT ;  /* 0x00000070105c7812 */ /* 0x000fe200078e7803 */
[----:B------:R-:W2:Y:S01]  /*cb60*/  LDL.LU.64 R14, [R1+0x40] ;  /* 0x00004000010e7983 */ /* 0x000ea20000300a00 */
[----:B------:R-:W-:-:S02]  /*cb70*/  SHF.R.U64 R3, R20, 0x3, R91 ;  /* 0x0000000314037819 */ /* 0x000fc4000000125b */
[C---:B------:R-:W-:Y:S02]  /*cb80*/  SHF.R.U64 R4, R21.reuse, 0x3, R89 ;  /* 0x0000000315047819 */ /* 0x040fe40000001259 */
[----:B------:R-:W-:Y:S02]  /*cb90*/  LOP3.LUT R90, R20, 0x70, R3, 0x78, !PT ;  /* 0x00000070145a7812 */ /* 0x000fe400078e7803 */
[----:B------:R-:W-:Y:S02]  /*cba0*/  LOP3.LUT R88, R21, 0x70, R4, 0x78, !PT ;  /* 0x0000007015587812 */ /* 0x000fe400078e7804 */
[C---:B------:R-:W-:Y:S01]  /*cbb0*/  SHF.R.U64 R3, R22.reuse, 0x3, R87 ;  /* 0x0000000316037819 */ /* 0x040fe20000001257 */
[----:B------:R-:W3:Y:S01]  /*cbc0*/  LDL.LU.64 R20, [R1+0x48] ;  /* 0x0000480001147983 */ /* 0x000ee20000300a00 */
[----:B------:R-:W-:Y:S02]  /*cbd0*/  SHF.R.U64 R4, R23, 0x3, R85 ;  /* 0x0000000317047819 */ /* 0x000fe40000001255 */
[----:B------:R-:W-:-:S02]  /*cbe0*/  LOP3.LUT R86, R22, 0x70, R3, 0x78, !PT ;  /* 0x0000007016567812 */ /* 0x000fc400078e7803 */
[----:B------:R-:W-:Y:S02]  /*cbf0*/  LOP3.LUT R84, R23, 0x70, R4, 0x78, !PT ;  /* 0x0000007017547812 */ /* 0x000fe400078e7804 */
[C---:B------:R-:W-:Y:S01]  /*cc00*/  SHF.R.U64 R3, R24.reuse, 0x3, R83 ;  /* 0x0000000318037819 */ /* 0x040fe20000001253 */
[----:B------:R-:W4:Y:S01]  /*cc10*/  LDL.LU.64 R22, [R1+0x50] ;  /* 0x0000500001167983 */ /* 0x000f220000300a00 */
[C---:B------:R-:W-:Y:S02]  /*cc20*/  SHF.R.U64 R4, R25.reuse, 0x3, R81 ;  /* 0x0000000319047819 */ /* 0x040fe40000001251 */
[----:B------:R-:W-:Y:S02]  /*cc30*/  LOP3.LUT R82, R24, 0x70, R3, 0x78, !PT ;  /* 0x0000007018527812 */ /* 0x000fe400078e7803 */
[----:B------:R-:W-:Y:S02]  /*cc40*/  LOP3.LUT R80, R25, 0x70, R4, 0x78, !PT ;  /* 0x0000007019507812 */ /* 0x000fe400078e7804 */
[----:B------:R-:W-:Y:S01]  /*cc50*/  SHF.R.U64 R3, R26, 0x3, R79 ;  /* 0x000000031a037819 */ /* 0x000fe2000000124f */
[----:B------:R-:W2:Y:S01]  /*cc60*/  LDL.LU.64 R24, [R1+0x58] ;  /* 0x0000580001187983 */ /* 0x000ea20000300a00 */
[----:B------:R-:W-:-:S02]  /*cc70*/  SHF.R.U64 R4, R27, 0x3, R77 ;  /* 0x000000031b047819 */ /* 0x000fc4000000124d */
[----:B------:R-:W-:Y:S02]  /*cc80*/  LOP3.LUT R78, R26, 0x70, R3, 0x78, !PT ;  /* 0x000000701a4e7812 */ /* 0x000fe400078e7803 */
[----:B------:R-:W-:Y:S02]  /*cc90*/  LOP3.LUT R76, R27, 0x70, R4, 0x78, !PT ;  /* 0x000000701b4c7812 */ /* 0x000fe400078e7804 */
[C---:B------:R-:W-:Y:S01]  /*cca0*/  SHF.R.U64 R3, R28.reuse, 0x3, R75 ;  /* 0x000000031c037819 */ /* 0x040fe2000000124b */
[----:B------:R-:W3:Y:S01]  /*ccb0*/  LDL.LU.64 R26, [R1+0x60] ;  /* 0x00006000011a7983 */ /* 0x000ee20000300a00 */
[C---:B------:R-:W-:Y:S02]  /*ccc0*/  SHF.R.U64 R4, R29.reuse, 0x3, R73 ;  /* 0x000000031d047819 */ /* 0x040fe40000001249 */
[----:B------:R-:W-:Y:S02]  /*ccd0*/  LOP3.LUT R74, R28, 0x70, R3, 0x78, !PT ;  /* 0x000000701c4a7812 */ /* 0x000fe400078e7803 */
[----:B------:R-:W-:-:S02]  /*cce0*/  LOP3.LUT R72, R29, 0x70, R4, 0x78, !PT ;  /* 0x000000701d487812 */ /* 0x000fc400078e7804 */
[----:B------:R-:W4:Y:S01]  /*ccf0*/  LDL.LU.64 R28, [R1+0x68] ;  /* 0x00006800011c7983 */ /* 0x000f220000300a00 */
[C---:B------:R-:W-:Y:S02]  /*cd00*/  IADD3 R30, P1, PT, R44.reuse, 0x19c00, RZ ;  /* 0x00019c002c1e7810 */ /* 0x040fe40007f3e0ff */
[C---:B------:R-:W-:Y:S02]  /*cd10*/  IADD3 R31, P0, PT, R44.reuse, 0x19e00, RZ ;  /* 0x00019e002c1f7810 */ /* 0x040fe40007f1e0ff */
[C---:B------:R-:W-:Y:S01]  /*cd20*/  IADD3 R32, P5, PT, R44.reuse, 0x1ac00, RZ ;  /* 0x0001ac002c207810 */ /* 0x040fe20007fbe0ff */
[--C-:B------:R-:W-:Y:S01]  /*cd30*/  IMAD.X R71, RZ, RZ, R45.reuse, P1 ;  /* 0x000000ffff477224 */ /* 0x100fe200008e062d */
[C---:B------:R-:W-:Y:S01]  /*cd40*/  IADD3 R33, P4, PT, R44.reuse, 0x1ae00, RZ ;  /* 0x0001ae002c217810 */ /* 0x040fe20007f9e0ff */
[--C-:B------:R-:W-:Y:S01]  /*cd50*/  IMAD.X R69, RZ, RZ, R45.reuse, P0 ;  /* 0x000000ffff457224 */ /* 0x100fe200000e062d */
[----:B------:R-:W-:Y:S01]  /*cd60*/  IADD3 R34, P3, PT, R44, 0x1bc00, RZ ;  /* 0x0001bc002c227810 */ /* 0x000fe20007f7e0ff */
[----:B------:R-:W-:Y:S01]  /*cd70*/  IMAD.X R67, RZ, RZ, R45, P5 ;  /* 0x000000ffff437224 */ /* 0x000fe200028e062d */
[----:B------:R-:W-:Y:S01]  /*cd80*/  SHF.R.U64 R3, R30, 0x3, R71 ;  /* 0x000000031e037819 */ /* 0x000fe20000001247 */
[----:B------:R-:W-:Y:S01]  /*cd90*/  IMAD.X R65, RZ, RZ, R45, P4 ;  /* 0x000000ffff417224 */ /* 0x000fe200020e062d */
[----:B------:R-:W-:-:S02]  /*cda0*/  IADD3 R35, P2, PT, R44, 0x1be00, RZ ;  /* 0x0001be002c237810 */ /* 0x000fc40007f5e0ff */
[C---:B------:R-:W-:Y:S01]  /*cdb0*/  SHF.R.U64 R4, R31.reuse, 0x3, R69 ;  /* 0x000000031f047819 */ /* 0x040fe20000001245 */
[----:B------:R-:W-:Y:S01]  /*cdc0*/  IMAD.X R63, RZ, RZ, R45, P3 ;  /* 0x000000ffff3f7224 */ /* 0x000fe200018e062d */
[----:B------:R-:W-:Y:S01]  /*cdd0*/  LOP3.LUT R70, R30, 0x70, R3, 0x78, !PT ;  /* 0x000000701e467812 */ /* 0x000fe200078e7803 */
[----:B------:R-:W-:Y:S01]  /*cde0*/  IMAD.X R61, RZ, RZ, R45, P2 ;  /* 0x000000ffff3d7224 */ /* 0x000fe200010e062d */
[----:B------:R-:W-:Y:S02]  /*cdf0*/  IADD3 R36, P1, PT, R44, 0x1cc00, RZ ;  /* 0x0001cc002c247810 */ /* 0x000fe40007f3e0ff */
[----:B------:R-:W-:Y:S02]  /*ce00*/  LOP3.LUT R68, R31, 0x70, R4, 0x78, !PT ;  /* 0x000000701f447812 */ /* 0x000fe400078e7804 */
[----:B------:R-:W-:Y:S02]  /*ce10*/  SHF.R.U64 R3, R32, 0x3, R67 ;  /* 0x0000000320037819 */ /* 0x000fe40000001243 */
        /* <DEDUP_REMOVED lines=10> */
[----:B----4-:R-:W-:Y:S04]  /*cec0*/  ST.E desc[UR46][R28.64], RZ ;  /* 0x000000ff1c007985 */ /* 0x010fe8000c10192e */
[----:B---3--:R-:W-:Y:S04]  /*ced0*/  ST.E desc[UR46][R26.64], RZ ;  /* 0x000000ff1a007985 */ /* 0x008fe8000c10192e */
[----:B--2---:R-:W-:Y:S04]  /*cee0*/  ST.E desc[UR46][R24.64], RZ ;  /* 0x000000ff18007985 */ /* 0x004fe8000c10192e */
[----:B------:R-:W-:Y:S04]  /*cef0*/  ST.E desc[UR46][R22.64], RZ ;  /* 0x000000ff16007985 */ /* 0x000fe8000c10192e */
[----:B------:R-:W-:Y:S04]  /*cf00*/  ST.E desc[UR46][R20.64], RZ ;  /* 0x000000ff14007985 */ /* 0x000fe8000c10192e */
[----:B------:R-:W-:Y:S04]  /*cf10*/  ST.E desc[UR46][R14.64], RZ ;  /* 0x000000ff0e007985 */ /* 0x000fe8000c10192e */
[----:B------:R-:W-:Y:S04]  /*cf20*/  ST.E desc[UR46][R12.64], RZ ;  /* 0x000000ff0c007985 */ /* 0x000fe8000c10192e */
[----:B------:R-:W-:Y:S04]  /*cf30*/  ST.E desc[UR46][R10.64], RZ ;  /* 0x000000ff0a007985 */ /* 0x000fe8000c10192e */
[----:B------:R-:W-:Y:S04]  /*cf40*/  ST.E desc[UR46][R8.64], RZ ;  /* 0x000000ff08007985 */ /* 0x000fe8000c10192e */
[----:B------:R-:W-:Y:S04]  /*cf50*/  ST.E desc[UR46][R6.64], RZ ;  /* 0x000000ff06007985 */ /* 0x000fe8000c10192e */
[----:B------:R1:W-:Y:S04]  /*cf60*/  ST.E desc[UR46][R18.64], RZ ;  /* 0x000000ff12007985 */ /* 0x0003e8000c10192e */
[----:B-1----:R1:W5:Y:S01]  /*cf70*/  LDL.LU.64 R18, [R1+0x78] ;  /* 0x0000780001127983 */ /* 0x0023620000300a00 */
[----:B------:R-:W-:Y:S01]  /*cf80*/  LOP3.LUT R62, R34, 0x70, R3, 0x78, !PT ;  /* 0x00000070223e7812 */ /* 0x000fe200078e7803 */
[--C-:B------:R-:W-:Y:S01]  /*cf90*/  IMAD.X R55, RZ, RZ, R45.reuse, P5 ;  /* 0x000000ffff377224 */ /* 0x100fe200028e062d */
[----:B------:R-:W-:Y:S01]  /*cfa0*/  IADD3 R40, P3, PT, R44, 0x1ec00, RZ ;  /* 0x0001ec002c287810 */ /* 0x000fe20007f7e0ff */
[----:B------:R-:W-:Y:S01]  /*cfb0*/  IMAD.X R53, RZ, RZ, R45, P4 ;  /* 0x000000ffff357224 */ /* 0x000fe200020e062d */
[----:B------:R-:W-:Y:S01]  /*cfc0*/  LOP3.LUT R60, R35, 0x70, R4, 0x78, !PT ;  /* 0x00000070233c7812 */ /* 0x000fe200078e7804 */
[----:B------:R1:W-:Y:S01]  /*cfd0*/  ST.E desc[UR46][R92.64], RZ ;  /* 0x000000ff5c007985 */ /* 0x0003e2000c10192e */
[----:B------:R-:W-:-:S02]  /*cfe0*/  SHF.R.U64 R3, R36, 0x3, R59 ;  /* 0x0000000324037819 */ /* 0x000fc4000000123b */
[----:B------:R-:W-:Y:S01]  /*cff0*/  IADD3 R41, P2, PT, R44, 0x1ee00, RZ ;  /* 0x0001ee002c297810 */ /* 0x000fe20007f5e0ff */
[----:B------:R1:W-:Y:S01]  /*d000*/  ST.E desc[UR46][R90.64], RZ ;  /* 0x000000ff5a007985 */ /* 0x0003e2000c10192e */
[C---:B------:R-:W-:Y:S01]  /*d010*/  SHF.R.U64 R4, R37.reuse, 0x3, R57 ;  /* 0x0000000325047819 */ /* 0x040fe20000001239 */
[----:B------:R-:W-:Y:S01]  /*d020*/  IMAD.X R51, RZ, RZ, R45, P3 ;  /* 0x000000ffff337224 */ /* 0x000fe200018e062d */
[----:B------:R-:W-:Y:S01]  /*d030*/  LOP3.LUT R58, R36, 0x70, R3, 0x78, !PT ;  /* 0x00000070243a7812 */ /* 0x000fe200078e7803 */
[----:B------:R1:W-:Y:S01]  /*d040*/  ST.E desc[UR46][R88.64], RZ ;  /* 0x000000ff58007985 */ /* 0x0003e2000c10192e */
[----:B------:R-:W-:Y:S01]  /*d050*/  IADD3 R42, P1, PT, R44, 0x1fc00, RZ ;  /* 0x0001fc002c2a7810 */ /* 0x000fe20007f3e0ff */
[----:B------:R-:W-:Y:S01]  /*d060*/  IMAD.X R49, RZ, RZ, R45, P2 ;  /* 0x000000ffff317224 */ /* 0x000fe200010e062d */
[----:B------:R-:W-:Y:S01]  /*d070*/  LOP3.LUT R56, R37, 0x70, R4, 0x78, !PT ;  /* 0x0000007025387812 */ /* 0x000fe200078e7804 */
[----:B------:R1:W-:Y:S01]  /*d080*/  ST.E desc[UR46][R86.64], RZ ;  /* 0x000000ff56007985 */ /* 0x0003e2000c10192e */
[----:B------:R-:W-:-:S02]  /*d090*/  SHF.R.U64 R3, R38, 0x3, R55 ;  /* 0x0000000326037819 */ /* 0x000fc40000001237 */
[----:B------:R-:W-:Y:S01]  /*d0a0*/  IADD3 R43, P0, PT, R44, 0x1fe00, RZ ;  /* 0x0001fe002c2b7810 */ /* 0x000fe20007f1e0ff */
[----:B------:R1:W-:Y:S01]  /*d0b0*/  ST.E desc[UR46][R84.64], RZ ;  /* 0x000000ff54007985 */ /* 0x0003e2000c10192e */
[----:B------:R-:W-:-:S03]  /*d0c0*/  SHF.R.U64 R4, R39, 0x3, R53 ;  /* 0x0000000327047819 */ /* 0x000fc60000001235 */
[----:B------:R1:W-:Y:S01]  /*d0d0*/  ST.E desc[UR46][R82.64], RZ ;  /* 0x000000ff52007985 */ /* 0x0003e2000c10192e */
[----:B------:R-:W-:-:S03]  /*d0e0*/  LOP3.LUT R54, R38, 0x70, R3, 0x78, !PT ;  /* 0x0000007026367812 */ /* 0x000fc600078e7803 */
[----:B------:R1:W-:Y:S01]  /*d0f0*/  ST.E desc[UR46][R80.64], RZ ;  /* 0x000000ff50007985 */ /* 0x0003e2000c10192e */
[----:B------:R-:W-:Y:S01]  /*d100*/  IMAD.X R47, RZ, RZ, R45, P1 ;  /* 0x000000ffff2f7224 */ /* 0x000fe200008e062d */
[----:B------:R-:W-:Y:S02]  /*d110*/  LOP3.LUT R52, R39, 0x70, R4, 0x78, !PT ;  /* 0x0000007027347812 */ /* 0x000fe400078e7804 */
[----:B------:R1:W-:Y:S01]  /*d120*/  ST.E desc[UR46][R78.64], RZ ;  /* 0x000000ff4e007985 */ /* 0x0003e2000c10192e */
[----:B------:R-:W-:Y:S01]  /*d130*/  SHF.R.U64 R3, R40, 0x3, R51 ;  /* 0x0000000328037819 */ /* 0x000fe20000001233 */
[----:B------:R-:W-:Y:S02]  /*d140*/  IMAD.X R45, RZ, RZ, R45, P0 ;  /* 0x000000ffff2d7224 */ /* 0x000fe400000e062d */
[----:B------:R1:W-:Y:S01]  /*d150*/  ST.E desc[UR46][R76.64], RZ ;  /* 0x000000ff4c007985 */ /* 0x0003e2000c10192e */
[----:B------:R-:W-:-:S03]  /*d160*/  SHF.R.U64 R4, R41, 0x3, R49 ;  /* 0x0000000329047819 */ /* 0x000fc60000001231 */
[----:B------:R1:W-:Y:S01]  /*d170*/  ST.E desc[UR46][R74.64], RZ ;  /* 0x000000ff4a007985 */ /* 0x0003e2000c10192e */
[----:B------:R-:W-:-:S03]  /*d180*/  LOP3.LUT R50, R40, 0x70, R3, 0x78, !PT ;  /* 0x0000007028327812 */ /* 0x000fc600078e7803 */
[----:B------:R1:W-:Y:S01]  /*d190*/  ST.E desc[UR46][R72.64], RZ ;  /* 0x000000ff48007985 */ /* 0x0003e2000c10192e */
[----:B------:R-:W-:-:S03]  /*d1a0*/  LOP3.LUT R48, R41, 0x70, R4, 0x78, !PT ;  /* 0x0000007029307812 */ /* 0x000fc600078e7804 */
[----:B------:R1:W-:Y:S01]  /*d1b0*/  ST.E desc[UR46][R70.64], RZ ;  /* 0x000000ff46007985 */ /* 0x0003e2000c10192e */
[----:B------:R-:W-:-:S03]  /*d1c0*/  SHF.R.U64 R3, R42, 0x3, R47 ;  /* 0x000000032a037819 */ /* 0x000fc6000000122f */
[----:B------:R1:W-:Y:S01]  /*d1d0*/  ST.E desc[UR46][R68.64], RZ ;  /* 0x000000ff44007985 */ /* 0x0003e2000c10192e */
[----:B------:R-:W-:-:S03]  /*d1e0*/  SHF.R.U64 R4, R43, 0x3, R45 ;  /* 0x000000032b047819 */ /* 0x000fc6000000122d */
[----:B------:R1:W-:Y:S04]  /*d1f0*/  ST.E desc[UR46][R66.64], RZ ;  /* 0x000000ff42007985 */ /* 0x0003e8000c10192e */
[----:B------:R1:W-:Y:S01]  /*d200*/  ST.E desc[UR46][R64.64], RZ ;  /* 0x000000ff40007985 */ /* 0x0003e2000c10192e */
[----:B------:R-:W-:-:S03]  /*d210*/  LOP3.LUT R46, R42, 0x70, R3, 0x78, !PT ;  /* 0x000000702a2e7812 */ /* 0x000fc600078e7803 */
        /* <DEDUP_REMOVED lines=11> */
[----:B------:R-:W-:Y:S01]  /*d2d0*/  @!PT LDS RZ, [RZ] ;  /* 0x00000000fffff984 */ /* 0x000fe20000000800 */
[----:B------:R-:W-:Y:S01]  /*d2e0*/  @!PT LDS RZ, [RZ] ;  /* 0x00000000fffff984 */ /* 0x000fe20000000800 */
[----:B------:R-:W-:Y:S01]  /*d2f0*/  @!PT LDS RZ, [RZ] ;  /* 0x00000000fffff984 */ /* 0x000fe20000000800 */
[----:B------:R-:W-:Y:S01]  /*d300*/  @!PT LDS RZ, [RZ] ;  /* 0x00000000fffff984 */ /* 0x000fe20000000800 */
[----:B------:R2:W-:Y:S06]  /*d310*/  MEMBAR.ALL.CTA ;  /* 0x0000000000007992 */ /* 0x0005ec0000008000 */
[----:B--2---:R-:W2:Y:S01]  /*d320*/  FENCE.VIEW.ASYNC.S ;  /* 0x00000000000073c6 */ /* 0x004ea20000000000 */
[----:B------:R-:W-:Y:S05]  /*d330*/  BRA.U UP0, `(.L_x_154) ;  /* 0x0000000100047547 */ /* 0x000fea000b800000 */
[----:B------:R-:W-:Y:S05]  /*d340*/  BPT.TRAP 0x1 ;  /* 0x000000040000795c */ /* 0x000fea0000300000 */
.L_x_154:
[----:B------:R-:W-:-:S05]  /*d350*/  HFMA2 R3, -RZ, RZ, 0, 5.9604644775390625e-08 ;  /* 0x00000001ff037431 */ /* 0x000fca00000001ff */
[----:B------:R-:W-:-:S04]  /*d360*/  SHF.L.U32 R4, R3, 0x1f, RZ ;  /* 0x0000001f03047819 */ /* 0x000fc800000006ff */
[----:B--2---:R-:W2:Y:S02]  /*d370*/  SYNCS.PHASECHK.TRANS64.TRYWAIT P0, [R17+URZ+0x500c8], R4 ;  /* 0x0500c804110075a7 */ /* 0x004ea400080011ff */
[----:B--2---:R-:W-:Y:S05]  /*d380*/  @!P0 BRA `(.L_x_155) ;  /* 0x000001e400588947 */ /* 0x004fea0003800000 */
.L_x_455:
[----:B------:R-:W-:Y:S05]  /*d390*/  @!P6 BRA `(.L_x_156) ;  /* 0x000000000090e947 */ /* 0x000fea0003800000 */
[----:B------:R-:W3:Y:S01]  /*d3a0*/  LDCU UR4, c[0x0][0x380] ;  /* 0x00007000ff0477ac */ /* 0x000ee20008000800 */
[----:B-----5:R-:W-:Y:S01]  /*d3b0*/  IADD3 R19, PT, PT, R18, 0x80, R19 ;  /* 0x0000008012137810 */ /* 0x020fe20007ffe013 */
[----:B------:R-:W-:Y:S03]  /*d3c0*/  BSSY.RECONVERGENT B0, `(.L_x_156) ;  /* 0x0000021000007945 */ /* 0x000fe60003800200 */
[----:B---3--:R-:W-:-:S13]  /*d3d0*/  ISETP.GE.AND P0, PT, R19, UR4, PT ;  /* 0x0000000413007c0c */ /* 0x008fda000bf06270 */
[----:B------:R-:W-:Y:S05]  /*d3e0*/  @P0 BRA `(.L_x_157) ;  /* 0x0000000000780947 */ /* 0x000fea0003800000 */
[----:B------:R-:W3:Y:S01]  /*d3f0*/  LDCU UR4, c[0x0][0x38c] ;  /* 0x00007180ff0477ac */ /* 0x000ee20008000800 */
[----:B--2---:R-:W-:Y:S01]  /*d400*/  MOV R4, RZ ;  /* 0x000000ff00047202 */ /* 0x004fe20000000f00 */
[----:B------:R-:W2:Y:S01]  /*d410*/  LDCU UR5, c[0x0][0x890] ;  /* 0x00011200ff0577ac */ /* 0x000ea20008000800 */
[----:B------:R-:W4:Y:S01]  /*d420*/  LDCU.64 UR6, c[0x0][0x888] ;  /* 0x00011100ff0677ac */ /* 0x000f220008000a00 */
[----:B---3--:R-:W3:Y:S01]  /*d430*/  I2F.U32.RP R7, UR4 ;  /* 0x0000000400077d06 */ /* 0x008ee20008209000 */
[----:B------:R-:W-:Y:S01]  /*d440*/  ISETP.NE.U32.AND P0, PT, RZ, UR4, PT ;  /* 0x00000004ff007c0c */ /* 0x000fe2000bf05070 */
[----:B--2---:R-:W-:-:S06]  /*d450*/  IMAD R2, R2, UR5, R19 ;  /* 0x0000000502027c24 */ /* 0x004fcc000f8e0213 */
[----:B---3--:R-:W2:Y:S02]  /*d460*/  MUFU.RCP R6, R7 ;  /* 0x0000000700067308 */ /* 0x008ea40000001000 */
[----:B--2---:R-:W-:-:S06]  /*d470*/  IADD3 R6, PT, PT, R6, 0xffffffe, RZ ;  /* 0x0ffffffe06067810 */ /* 0x004fcc0007ffe0ff */
[----:B------:R-:W2:Y:S02]  /*d480*/  F2I.FTZ.U32.TRUNC.NTZ R5, R6 ;  /* 0x0000000600057305 */ /* 0x000ea4000021f000 */
[----:B--2---:R-:W-:-:S05]  /*d490*/  IADD3 R3, PT, PT, RZ, -R5, RZ ;  /* 0x80000005ff037210 */ /* 0x004fca0007ffe0ff */
[----:B------:R-:W-:-:S04]  /*d4a0*/  IMAD R3, R3, UR4, RZ ;  /* 0x0000000403037c24 */ /* 0x000fc8000f8e02ff */
[----:B------:R-:W-:-:S06]  /*d4b0*/  IMAD.HI.U32 R3, R5, R3, R4 ;  /* 0x0000000305037227 */ /* 0x000fcc00078e0004 */
[----:B------:R-:W-:-:S04]  /*d4c0*/  IMAD.HI.U32 R3, R3, R0, RZ ;  /* 0x0000000003037227 */ /* 0x000fc800078e00ff */
[----:B------:R-:W-:-:S04]  /*d4d0*/  IMAD.MOV R5, RZ, RZ, -R3 ;  /* 0x000000ffff057224 */ /* 0x000fc800078e0a03 */
[----:B------:R-:W-:-:S05]  /*d4e0*/  IMAD R4, R5, UR4, R0 ;  /* 0x0000000405047c24 */ /* 0x000fca000f8e0200 */
[----:B------:R-:W-:-:S13]  /*d4f0*/  ISETP.GE.U32.AND P2, PT, R4, UR4, PT ;  /* 0x0000000404007c0c */ /* 0x000fda000bf46070 */
[----:B------:R-:W-:Y:S02]  /*d500*/  @P2 IADD3 R4, PT, PT, R4, -UR4, RZ ;  /* 0x8000000404042c10 */ /* 0x000fe4000fffe0ff */
[----:B------:R-:W-:Y:S02]  /*d510*/  @P2 IADD3 R3, PT, PT, R3, 0x1, RZ ;  /* 0x0000000103032810 */ /* 0x000fe40007ffe0ff */
[----:B------:R-:W-:Y:S02]  /*d520*/  ISETP.GE.U32.AND P1, PT, R4, UR4, PT ;  /* 0x0000000404007c0c */ /* 0x000fe4000bf26070 */
[----:B------:R-:W2:Y:S11]  /*d530*/  LDC.64 R4, c[0x0][0x880] ;  /* 0x00022000ff047b82 */ /* 0x000eb60000000a00 */
[----:B------:R-:W-:Y:S01]  /*d540*/  @P1 VIADD R3, R3, 0x1 ;  /* 0x0000000103031836 */ /* 0x000fe20000000000 */
[----:B------:R-:W-:-:S04]  /*d550*/  @!P0 LOP3.LUT R3, RZ, UR4, RZ, 0x33, !PT ;  /* 0x00000004ff038c12 */ /* 0x000fc8000f8e33ff */
[C---:B------:R-:W-:Y:S01]  /*d560*/  IADD3 R7, PT, PT, -R3.reuse, RZ, RZ ;  /* 0x000000ff03077210 */ /* 0x040fe20007ffe1ff */
[----:B----4-:R-:W-:-:S04]  /*d570*/  IMAD R2, R3, UR7, R2 ;  /* 0x0000000703027c24 */ /* 0x010fc8000f8e0202 */
[----:B------:R-:W-:Y:S01]  /*d580*/  IMAD R7, R7, UR4, R0 ;  /* 0x0000000407077c24 */ /* 0x000fe2000f8e0200 */
[----:B------:R-:W-:-:S03]  /*d590*/  MOV R0, 0xff800000 ;  /* 0xff80000000007802 */ /* 0x000fc60000000f00 */
[----:B------:R-:W-:-:S04]  /*d5a0*/  IMAD R7, R7, UR6, R2 ;  /* 0x0000000607077c24 */ /* 0x000fc8000f8e0202 */
[----:B--2---:R-:W-:-:S05]  /*d5b0*/  IMAD.WIDE.U32 R4, R7, 0x4, R4 ;  /* 0x0000000407047825 */ /* 0x004fca00078e0004 */
[----:B------:R3:W-:Y:S02]  /*d5c0*/  STG.E desc[UR46][R4.64], R0 ;  /* 0x0000000004007986 */ /* 0x0007e4000c10192e */
.L_x_157:
[----:B------:R-:W-:Y:S05]  /*d5d0*/  BSYNC.RECONVERGENT B0 ;  /* 0x0000000000007941 */ /* 0x000fea0003800200 */
.L_x_156:
[----:B------:R-:W-:Y:S01]  /*d5e0*/  @!PT LDS RZ, [RZ] ;  /* 0x00000000fffff984 */ /* 0x000fe20000000800 */
[----:B------:R-:W-:Y:S01]  /*d5f0*/  @!PT LDS RZ, [RZ] ;  /* 0x00000000fffff984 */ /* 0x000fe20000000800 */
[----:B------:R-:W-:Y:S01]  /*d600*/  @!PT LDS RZ, [RZ] ;  /* 0x00000000fffff984 */ /* 0x000fe20000000800 */
[----:B------:R-:W-:Y:S01]  /*d610*/  @!PT LDS RZ, [RZ] ;  /* 0x00000000fffff984 */ /* 0x000fe20000000800 */
[----:B------:R4:W-:Y:S06]  /*d620*/  MEMBAR.ALL.CTA ;  /* 0x0000000000007992 */ /* 0x0009ec0000008000 */
[----:B----4-:R-:W4:Y:S01]  /*d630*/  FENCE.VIEW.ASYNC.S ;  /* 0x00000000000073c6 */ /* 0x010f220000000000 */
[----:B------:R-:W-:-:S09]  /*d640*/  UISETP.NE.AND UP0, UPT, UR41, URZ, UPT ;  /* 0x000000ff2900728c */ /* 0x000fd2000bf05270 */
[----:B------:R-:W-:Y:S05]  /*d650*/  BRA.U UP0, `(.L_x_158) ;  /* 0x0000000100047547 */ /* 0x000fea000b800000 */
[----:B------:R-:W-:Y:S05]  /*d660*/  BPT.TRAP 0x1 ;  /* 0x000000040000795c */ /* 0x000fea0000300000 */
.L_x_158:
[----:B----4-:R-:W-:Y:S01]  /*d670*/  SYNCS.ARRIVE.TRANS64.A1T0 RZ, [R17+URZ+0x500b8], RZ ;  /* 0x0500b8ff11ff79a7 */ /* 0x010fe200081000ff */
[----:B------:R-:W-:Y:S05]  /*d680*/  EXIT ;  /* 0x000000000000794d */ /* 0x000fea0003800000 */
.L_x_87:
[----:B------:R-:W-:Y:S01]  /*d690*/  UISETP.NE.AND UP0, UPT, UR42, URZ, UPT ;  /* 0x000000ff2a00728c */ /* 0x000fe2000bf05270 */
[C---:B------:R-:W-:Y:S01]  /*d6a0*/  IMAD.U32 R22, R16.reuse, 0x10000, RZ ;  /* 0x0001000010167824 */ /* 0x040fe200078e00ff */
[----:B------:R-:W-:-:S04]  /*d6b0*/  LOP3.LUT R2, R16, 0x7f, RZ, 0xc0, !PT ;  /* 0x0000007f10027812 */ /* 0x000fc800078ec0ff */
[----:B------:R-:W-:-:S03]  /*d6c0*/  LOP3.LUT R22, R22, 0x600000, RZ, 0xc0, !PT ;  /* 0x0060000016167812 */ /* 0x000fc600078ec0ff */
[----:B------:R-:W-:Y:S05]  /*d6d0*/  BRA.U !UP0, `(.L_x_159) ;  /* 0x0000000108047547 */ /* 0x000fea000b800000 */
[----:B------:R-:W-:Y:S05]  /*d6e0*/  BPT.TRAP 0x1 ;  /* 0x000000040000795c */ /* 0x000fea0000300000 */
.L_x_159:
[----:B------:R-:W1:Y:S01]  /*d6f0*/  S2UR UR49, SR_CgaCtaId ;  /* 0x00000000003179c3 */ /* 0x000e620000008800 */
[----:B------:R-:W-:Y:S01]  /*d700*/  UMOV UR36, 0x400 ;  /* 0x0000040000247882 */ /* 0x000fe20000000000 */
[----:B------:R-:W-:Y:S01]  /*d710*/  SHF.L.U32 R3, RZ, 0x1f, RZ ;  /* 0x0000001fff037819 */ /* 0x000fe200000006ff */
[----:B-1----:R-:W-:-:S09]  /*d720*/  ULEA UR36, UR49, UR36, 0x18 ;  /* 0x0000002431247291 */ /* 0x002fd2000f8ec0ff */
[----:B------:R-:W1:Y:S02]  /*d730*/  SYNCS.PHASECHK.TRANS64.TRYWAIT P0, [UR36+0x50070], R3 ;  /* 0x05007003ff0075a7 */ /* 0x000e640008001124 */
[----:B-1----:R-:W-:Y:S05]  /*d740*/  @!P0 BRA `(.L_x_160) ;  /* 0x000001e0007c8947 */ /* 0x002fea0003800000 */
.L_x_456:
[----:B------:R-:W-:-:S09]  /*d750*/  UISETP.NE.AND UP0, UPT, UR42, URZ, UPT ;  /* 0x000000ff2a00728c */ /* 0x000fd2000bf05270 */
[----:B------:R-:W-:Y:S05]  /*d760*/  BRA.U !UP0, `(.L_x_161) ;  /* 0x0000000108047547 */ /* 0x000fea000b800000 */
[----:B------:R-:W-:Y:S05]  /*d770*/  BPT.TRAP 0x1 ;  /* 0x000000040000795c */ /* 0x000fea0000300000 */
.L_x_161:
[----:B------:R-:W-:Y:S02]  /*d780*/  UIADD3 UR48, UPT, UPT, UR36, 0x50078, URZ ;  /* 0x0005007824307890 */ /* 0x000fe4000fffe0ff */
[----:B------:R-:W-:Y:S02]  /*d790*/  UISETP.NE.AND UP0, UPT, UR45, URZ, UPT ;  /* 0x000000ff2d00728c */ /* 0x000fe4000bf05270 */
[----:B------:R-:W-:-:S09]  /*d7a0*/  UPRMT UR5, UR49, 0x654, UR48 ;  /* 0x0000065431057896 */ /* 0x000fd20008000030 */
[----:B------:R-:W-:Y:S01]  /*d7b0*/  SYNCS.ARRIVE.TRANS64.RED.A1T0 RZ, [UR5], RZ ;  /* 0x000000ffffff79a7 */ /* 0x000fe20008100405 */
[----:B------:R-:W-:Y:S05]  /*d7c0*/  BRA.U !UP0, `(.L_x_162) ;  /* 0x0000000108047547 */ /* 0x000fea000b800000 */
[----:B------:R-:W-:Y:S05]  /*d7d0*/  BPT.TRAP 0x1 ;  /* 0x000000040000795c */ /* 0x000fea0000300000 */
.L_x_162:
[----:B------:R-:W2:Y:S01]  /*d7e0*/  SYNCS.PHASECHK.TRANS64.TRYWAIT P0, [UR36+0x50080], R3 ;  /* 0x05008003ff0075a7 */ /* 0x000ea20008001124 */
[----:B------:R-:W-:Y:S01]  /*d7f0*/  UMOV UR38, URZ ;  /* 0x000000ff00267c82 */ /* 0x000fe20008000000 */
[----:B--2---:R-:W-:Y:S05]  /*d800*/  @!P0 BRA `(.L_x_163) ;  /* 0x000001e000648947 */ /* 0x004fea0003800000 */
.L_x_457:
[----:B------:R-:W-:Y:S01]  /*d810*/  UISETP.GE.AND UP0, UPT, UR4, 0x81, UPT ;  /* 0x000000810400788c */ /* 0x000fe2000bf06270 */
[----:B------:R-:W-:Y:S01]  /*d820*/  UMOV UR44, 0x1 ;  /* 0x00000001002c7882 */ /* 0x000fe20000000000 */
[----:B------:R-:W-:-:S07]  /*d830*/  UMOV UR39, 0x1 ;  /* 0x0000000100277882 */ /* 0x000fce0000000000 */
[----:B------:R-:W-:Y:S05]  /*d840*/  BRA.U !UP0, `(.L_x_164) ;  /* 0x0000006508887547 */ /* 0x000fea000b800000 */
[----:B------:R-:W-:Y:S01]  /*d850*/  UIADD3 UR5, UPT, UPT, UR4, 0x7f, URZ ;  /* 0x0000007f04057890 */ /* 0x000fe2000fffe0ff */
[C---:B------:R-:W-:Y:S01]  /*d860*/  VIADD R75, R22.reuse, 0x180 ;  /* 0x00000180164b7836 */ /* 0x040fe20000000000 */
[C---:B------:R-:W-:Y:S01]  /*d870*/  IADD3 R66, PT, PT, R22.reuse, 0x1a0, RZ ;  /* 0x000001a016427810 */ /* 0x040fe20007ffe0ff */
[C---:B------:R-:W-:Y:S01]  /*d880*/  VIADD R67, R22.reuse, 0x190 ;  /* 0x0000019016437836 */ /* 0x040fe20000000000 */
[----:B------:R-:W-:Y:S01]  /*d890*/  USHF.R.S32.HI UR4, URZ, 0x1f, UR5 ;  /* 0x0000001fff047899 */ /* 0x000fe20008011405 */
[C---:B------:R-:W-:Y:S01]  /*d8a0*/  VIADD R65, R22.reuse, 0x1b0 ;  /* 0x000001b016417836 */ /* 0x040fe20000000000 */
[C---:B------:R-:W-:Y:S01]  /*d8b0*/  IADD3 R63, PT, PT, R22.reuse, 0x1d0, RZ ;  /* 0x000001d0163f7810 */ /* 0x040fe20007ffe0ff */
[C---:B------:R-:W-:Y:S01]  /*d8c0*/  VIADD R64, R22.reuse, 0x1c0 ;  /* 0x000001c016407836 */ /* 0x040fe20000000000 */
[----:B------:R-:W-:Y:S01]  /*d8d0*/  ULEA.HI UR4, UR4, UR5, URZ, 0x7 ;  /* 0x0000000504047291 */ /* 0x000fe2000f8f38ff */
[C---:B------:R-:W-:Y:S01]  /*d8e0*/  VIADD R77, R22.reuse, 0x100 ;  /* 0x00000100164d7836 */ /* 0x040fe20000000000 */
[----:B------:R-:W-:Y:S01]  /*d8f0*/  LOP3.LUT R76, R17, 0x3, RZ, 0xc0, !PT ;  /* 0x00000003114c7812 */ /* 0x000fe200078ec0ff */
[C---:B------:R-:W-:Y:S01]  /*d900*/  VIADD R74, R22.reuse, 0x110 ;  /* 0x00000110164a7836 */ /* 0x040fe20000000000 */
[C---:B------:R-:W-:Y:S01]  /*d910*/  IADD3 R73, PT, PT, R22.reuse, 0x120, RZ ;  /* 0x0000012016497810 */ /* 0x040fe20007ffe0ff */
        /* <DEDUP_REMOVED lines=14> */
[----:B------:R-:W-:Y:S01]  /*da00*/  VIADD R19, R22, 0x260 ;  /* 0x0000026016137836 */ /* 0x000fe20000000000 */
[----:B------:R-:W-:Y:S01]  /*da10*/  SHF.R.U32.HI R75, RZ, 0x15, R75 ;  /* 0x00000015ff4b7819 */ /* 0x000fe2000001164b */
[----:B------:R-:W-:Y:S01]  /*da20*/  UMOV UR38, URZ ;  /* 0x000000ff00267c82 */ /* 0x000fe20008000000 */
[----:B------:R-:W-:Y:S01]  /*da30*/  SHF.R.U32.HI R67, RZ, 0x15, R67 ;  /* 0x00000015ff437819 */ /* 0x000fe20000011643 */
[----:B------:R-:W-:Y:S01]  /*da40*/  USHF.R.S32.HI UR40, URZ, 0x7, UR4 ;  /* 0x00000007ff287899 */ /* 0x000fe20008011404 */
[----:B------:R-:W-:Y:S01]  /*da50*/  SHF.R.U32.HI R66, RZ, 0x15, R66 ;  /* 0x00000015ff427819 */ /* 0x000fe20000011642 */
[----:B------:R-:W-:Y:S01]  /*da60*/  UMOV UR39, 0x1 ;  /* 0x0000000100277882 */ /* 0x000fe20000000000 */
[----:B------:R-:W-:Y:S01]  /*da70*/  SHF.R.U32.HI R65, RZ, 0x15, R65 ;  /* 0x00000015ff417819 */ /* 0x000fe20000011641 */
[----:B------:R-:W-:Y:S01]  /*da80*/  UMOV UR37, URZ ;  /* 0x000000ff00257c82 */ /* 0x000fe20008000000 */
[----:B------:R-:W-:-:S02]  /*da90*/  SHF.R.U32.HI R64, RZ, 0x15, R64 ;  /* 0x00000015ff407819 */ /* 0x000fc40000011640 */
[----:B------:R-:W-:-:S07]  /*daa0*/  SHF.R.U32.HI R63, RZ, 0x15, R63 ;  /* 0x00000015ff3f7819 */ /* 0x000fce000001163f */
.L_x_244:
[----:B------:R-:W-:Y:S01]  /*dab0*/  UISETP.NE.AND UP0, UPT, UR42, URZ, UPT ;  /* 0x000000ff2a00728c */ /* 0x000fe2000bf05270 */
[----:B------:R-:W-:Y:S01]  /*dac0*/  UMOV UR4, UR40 ;  /* 0x0000002800047c82 */ /* 0x000fe20008000000 */
[----:B------:R-:W-:Y:S02]  /*dad0*/  UIADD3 UR40, UPT, UPT, UR40, -0x1, URZ ;  /* 0xffffffff28287890 */ /* 0x000fe4000fffe0ff */
[----:B------:R-:W-:Y:S01]  /*dae0*/  UISETP.GT.AND UP1, UPT, UR4, 0x2, UPT ;  /* 0x000000020400788c */ /* 0x000fe2000bf24270 */
[----:B------:R-:W-:-:S03]  /*daf0*/  UMOV UR44, UR37 ;  /* 0x00000025002c7c82 */ /* 0x000fc60008000000 */
[----:B------:R-:W-:Y:S01]  /*db00*/  UP2UR UR43, UPR, URZ, 0x2 ;  /* 0x00000002ff2b7883 */ /* 0x000fe20008000000 */
[----:B--234-:R-:W-:Y:S11]  /*db10*/  BRA.U !UP0, `(.L_x_165) ;  /* 0x0000000108047547 */ /* 0x01cff6000b800000 */
[----:B------:R-:W-:Y:S05]  /*db20*/  BPT.TRAP 0x1 ;  /* 0x000000040000795c */ /* 0x000fea0000300000 */
.L_x_165:
[----:B-1----:R-:W-:-:S04]  /*db30*/  MOV R3, UR39 ;  /* 0x0000002700037c02 */ /* 0x002fc80008000f00 */
[----:B------:R-:W-:-:S04]  /*db40*/  SHF.L.U32 R3, R3, 0x1f, RZ ;  /* 0x0000001f03037819 */ /* 0x000fc800000006ff */
[----:B------:R-:W1:Y:S02]  /*db50*/  SYNCS.PHASECHK.TRANS64.TRYWAIT P0, [UR36+0x50070], R3 ;  /* 0x05007003ff0075a7 */ /* 0x000e640008001124 */
[----:B-1----:R-:W-:Y:S05]  /*db60*/  @!P0 BRA `(.L_x_166) ;  /* 0x000001dc00a48947 */ /* 0x002fea0003800000 */
.L_x_458:
[----:B------:R-:W-:Y:S01]  /*db70*/  R2UR UR4, R22 ;  /* 0x00000000160472ca */ /* 0x000fe200000e0000 */
[----:B------:R-:W-:Y:S01]  /*db80*/  UISETP.NE.AND UP0, UPT, UR41, URZ, UPT ;  /* 0x000000ff2900728c */ /* 0x000fe2000bf05270 */
[----:B------:R-:W-:Y:S01]  /*db90*/  PLOP3.LUT P0, PT, PT, PT, PT, 0x80, 0x8 ;  /* 0x000000000008781c */ /* 0x000fe20003f0f070 */
[----:B------:R-:W-:-:S10]  /*dba0*/  IMAD.MOV.U32 R78, RZ, RZ, 0x3f800000 ;  /* 0x3f800000ff4e7424 */ /* 0x000fd400078e00ff */
[----:B------:R-:W2:Y:S02]  /*dbb0*/  LDTM.x2 R4, tmem[UR4] ;  /* 0x00000004000479ee */ /* 0x000ea400080c0000 */
[----:B--2---:R-:W-:-:S13]  /*dbc0*/  FSETP.NEU.AND P2, PT, R4, R5, PT ;  /* 0x000000050400720b */ /* 0x004fda0003f4d000 */
[----:B-1----:R-:W1:Y:S01]  /*dbd0*/  @P2 LDC R0, c[0x0][0x704] ;  /* 0x0001c100ff002b82 */ /* 0x002e620000000800 */
[----:B------:R-:W-:-:S04]  /*dbe0*/  @P2 FADD R5, R4, -R5 ;  /* 0x8000000504052221 */ /* 0x000fc80000000000 */
[----:B-1----:R-:W-:-:S05]  /*dbf0*/  @P2 FMUL R5, R5, R0 ;  /* 0x0000000005052220 */ /* 0x002fca0000400000 */
[----:B------:R-:W-:-:S04]  /*dc00*/  @P2 FSETP.GEU.AND P1, PT, R5, -126, PT ;  /* 0xc2fc00000500280b */ /* 0x000fc80003f2e000 */
[----:B------:R-:W-:-:S13]  /*dc10*/  @P2 PLOP3.LUT P0, PT, P1, PT, PT, 0x80, 0x8 ;  /* 0x000000000008281c */ /* 0x000fda0000f0f070 */
[----:B------:R-:W-:-:S04]  /*dc20*/  @!P0 FMUL R5, R5, 0.5 ;  /* 0x3f00000005058820 */ /* 0x000fc80000400000 */
[----:B------:R-:W1:Y:S02]  /*dc30*/  @P2 MUFU.EX2 R0, R5 ;  /* 0x0000000500002308 */ /* 0x000e640000000800 */
[----:B-1----:R-:W-:-:S05]  /*dc40*/  @!P0 FMUL R0, R0, R0 ;  /* 0x0000000000008220 */ /* 0x002fca0000400000 */
[----:B------:R-:W-:Y:S01]  /*dc50*/  @P2 MOV R78, R0 ;  /* 0x00000000004e2202 */ /* 0x000fe20000000f00 */
[----:B------:R-:W-:Y:S06]  /*dc60*/  BRA.U UP0, `(.L_x_167) ;  /* 0x0000000100047547 */ /* 0x000fec000b800000 */
[----:B------:R-:W-:Y:S05]  /*dc70*/  BPT.TRAP 0x1 ;  /* 0x000000040000795c */ /* 0x000fea0000300000 */
.L_x_167:
[----:B------:R-:W-:Y:S01]  /*dc80*/  IMAD.U32 R3, RZ, RZ, UR38 ;  /* 0x00000026ff037e24 */ /* 0x000fe2000f8e00ff */
[----:B------:R-:W-:-:S04]  /*dc90*/  FSETP.NEU.AND P1, PT, R78, 1, PT ;  /* 0x3f8000004e00780b */ /* 0x000fc80003f2d000 */
[----:B------:R-:W-:-:S04]  /*dca0*/  SHF.L.U32 R3, R3, 0x1f, RZ ;  /* 0x0000001f03037819 */ /* 0x000fc800000006ff */
[----:B------:R-:W1:Y:S02]  /*dcb0*/  SYNCS.PHASECHK.TRANS64.TRYWAIT P0, [UR36+0x50090], R3 ;  /* 0x05009003ff0075a7 */ /* 0x000e640008001124 */
[----:B-1----:R-:W-:Y:S05]  /*dcc0*/  @!P0 BRA `(.L_x_168) ;  /* 0x000001dc00648947 */ /* 0x002fea0003800000 */
.L_x_459:
[----:B------:R-:W-:-:S13]  /*dcd0*/  VOTE.ANY P1, P1 ;  /* 0x0000000000ff7806 */ /* 0x000fda0000820100 */
[----:B------:R-:W-:Y:S05]  /*dce0*/  @!P1 BRA `(.L_x_169) ;  /* 0x0000002c00889947 */ /* 0x000fea0003800000 */
[----:B------:R-:W-:-:S04]  /*dcf0*/  SHF.R.U32.HI R79, RZ, 0x15, R77 ;  /* 0x00000015ff4f7819 */ /* 0x000fc8000001164d */
[----:B------:R-:W-:-:S13]  /*dd00*/  ISETP.NE.AND P0, PT, R76, R79, PT ;  /* 0x0000004f4c00720c */ /* 0x000fda0003f05270 */
[----:B------:R-:W-:Y:S05]  /*dd10*/  @!P0 BRA `(.L_x_170) ;  /* 0x0000000000408947 */ /* 0x000fea0003800000 */
[----:B------:R-:W-:Y:S01]  /*dd20*/  MOV R14, 0x8 ;  /* 0x00000008000e7802 */ /* 0x000fe20000000f00 */
[----:B------:R-:W2:Y:S01]  /*dd30*/  LDCU.64 UR8, c[0x4][0xb0] ;  /* 0x01001600ff0877ac */ /* 0x000ea20008000a00 */
[----:B------:R-:W-:Y:S02]  /*dd40*/  HFMA2 R12, -RZ, RZ, 0, 5.9604644775390625e-08 ;  /* 0x00000001ff0c7431 */ /* 0x000fe400000001ff */
[----:B------:R-:W-:Y:S01]  /*dd50*/  IMAD.MOV.U32 R8, RZ, RZ, 0x192 ;  /* 0x00000192ff087424 */ /* 0x000fe200078e00ff */
[----:B------:R-:W3:Y:S01]  /*dd60*/  LDCU.64 UR6, c[0x4][0xb8] ;  /* 0x01001700ff0677ac */ /* 0x000ee20008000a00 */
[----:B------:R-:W4:Y:S01]  /*dd70*/  LDC.64 R14, c[0x4][R14] ;  /* 0x010000000e0e7b82 */ /* 0x000f220000000a00 */
[----:B------:R-:W-:Y:S01]  /*dd80*/  IMAD.MOV.U32 R13, RZ, RZ, RZ ;  /* 0x000000ffff0d7224 */ /* 0x000fe200078e00ff */
[----:B------:R-:W5:Y:S01]  /*dd90*/  LDCU.64 UR4, c[0x4][0x30] ;  /* 0x01000600ff0477ac */ /* 0x000f620008000a00 */
[----:B--2---:R-:W-:Y:S01]  /*dda0*/  IMAD.U32 R4, RZ, RZ, UR8 ;  /* 0x00000008ff047e24 */ /* 0x004fe2000f8e00ff */
[----:B------:R-:W-:Y:S01]  /*ddb0*/  MOV R5, UR9 ;  /* 0x0000000900057c02 */ /* 0x000fe20008000f00 */
[----:B---3--:R-:W-:Y:S01]  /*ddc0*/  IMAD.U32 R6, RZ, RZ, UR6 ;  /* 0x00000006ff067e24 */ /* 0x008fe2000f8e00ff */
[----:B------:R-:W-:Y:S01]  /*ddd0*/  MOV R7, UR7 ;  /* 0x0000000700077c02 */ /* 0x000fe20008000f00 */
[----:B-----5:R-:W-:Y:S01]  /*dde0*/  IMAD.U32 R10, RZ, RZ, UR4 ;  /* 0x00000004ff0a7e24 */ /* 0x020fe2000f8e00ff */
[----:B------:R-:W-:-:S02]  /*ddf0*/  MOV R11, UR5 ;  /* 0x00000005000b7c02 */ /* 0x000fc40008000f00 */
[----:B------:R-:W-:-:S07]  /*de00*/  LEPC R20, `(.L_x_170) ;  /* 0x000000001014794e */ /* 0x000fce0000000000 */
[----:B-1--4-:R-:W-:Y:S05]  /*de10*/  CALL.ABS.NOINC R14 ;  /* 0x000000000e007343 */ /* 0x012fea0003c00000 */
.L_x_170:
[----:B------:R-:W-:Y:S01]  /*de20*/  SHF.R.U32.HI R81, RZ, 0x15, R74 ;  /* 0x00000015ff517819 */ /* 0x000fe2000001164a */
[----:B------:R-:W-:Y:S05]  /*de30*/  WARPSYNC.ALL ;  /* 0x0000000000007948 */ /* 0x000fea0003800000 */
[----:B------:R-:W-:Y:S02]  /*de40*/  R2UR UR4, R22 ;  /* 0x00000000160472ca */ /* 0x000fe400000e0000 */
[----:B------:R-:W-:-:S11]  /*de50*/  ISETP.NE.AND P0, PT, R76, R81, PT ;  /* 0x000000514c00720c */ /* 0x000fd60003f05270 */
[----:B------:R-:W2:Y:S02]  /*de60*/  LDTM.x16 R40, tmem[UR4+0x100] ;  /* 0x00010004002879ee */ /* 0x000ea40008240000 */
[----:B--2---:R-:W-:Y:S05]  /*de70*/  @!P0 BRA `(.L_x_171) ;  /* 0x0000000000408947 */ /* 0x004fea0003800000 */
        /* <DEDUP_REMOVED lines=16> */
.L_x_171:
[----:B------:R-:W-:Y:S05]  /*df80*/  WARPSYNC.ALL ;  /* 0x0000000000007948 */ /* 0x000fea0003800000 */
[----:B------:R-:W-:Y:S02]  /*df90*/  R2UR UR4, R22 ;  /* 0x00000000160472ca */ /* 0x000fe400000e0000 */
[----:B------:R-:W-:Y:S02]  /*dfa0*/  ISETP.NE.AND P0, PT, R76, R79, PT ;  /* 0x0000004f4c00720c */ /* 0x000fe40003f05270 */
[----:B------:R-:W-:-:S09]  /*dfb0*/  FSETP.NEU.AND P1, PT, R78, 1, PT ;  /* 0x3f8000004e00780b */ /* 0x000fd20003f2d000 */
[----:B------:R-:W2:Y:S04]  /*dfc0*/  LDTM.x16 R24, tmem[UR4+0x110] ;  /* 0x00011004001879ee */ /* 0x000ea80008240000 */
[C---:B------:R-:W-:Y:S02]  /*dfd0*/  @P1 FMUL2 R40, R78.reuse.F32, R40.F32x2.HI_LO ;  /* 0x000000284e28124a */ /* 0x040fe40000040000 */
[C---:B------:R-:W-:Y:S02]  /*dfe0*/  @P1 FMUL2 R42, R78.reuse.F32, R42.F32x2.HI_LO ;  /* 0x0000002a4e2a124a */ /* 0x040fe40000040000 */
[C---:B------:R-:W-:Y:S02]  /*dff0*/  @P1 FMUL2 R44, R78.reuse.F32, R44.F32x2.HI_LO ;  /* 0x0000002c4e2c124a */ /* 0x040fe40000040000 */
[----:B------:R-:W-:-:S02]  /*e000*/  @P1 FMUL2 R46, R78.F32, R46.F32x2.HI_LO ;  /* 0x0000002e4e2e124a */ /* 0x000fc40000040000 */
[C---:B------:R-:W-:Y:S02]  /*e010*/  @P1 FMUL2 R48, R78.reuse.F32, R48.F32x2.HI_LO ;  /* 0x000000304e30124a */ /* 0x040fe40000040000 */
[C---:B------:R-:W-:Y:S02]  /*e020*/  @P1 FMUL2 R50, R78.reuse.F32, R50.F32x2.HI_LO ;  /* 0x000000324e32124a */ /* 0x040fe40000040000 */
[C---:B------:R-:W-:Y:S02]  /*e030*/  @P1 FMUL2 R52, R78.reuse.F32, R52.F32x2.HI_LO ;  /* 0x000000344e34124a */ /* 0x040fe40000040000 */
[----:B------:R-:W-:Y:S01]  /*e040*/  @P1 FMUL2 R54, R78.F32, R54.F32x2.HI_LO ;  /* 0x000000364e36124a */ /* 0x000fe20000040000 */
[----:B--2---:R-:W-:Y:S06]  /*e050*/  @!P0 BRA `(.L_x_172) ;  /* 0x0000000000408947 */ /* 0x004fec0003800000 */
        /* <DEDUP_REMOVED lines=16> */
.L_x_172:
[----:B------:R-:W-:Y:S01]  /*e160*/  SHF.R.U32.HI R79, RZ, 0x15, R73 ;  /* 0x00000015ff4f7819 */ /* 0x000fe20000011649 */
[----:B------:R-:W-:Y:S05]  /*e170*/  WARPSYNC.ALL ;  /* 0x0000000000007948 */ /* 0x000fea0003800000 */
[----:B------:R-:W-:Y:S02]  /*e180*/  R2UR UR4, R22 ;  /* 0x00000000160472ca */ /* 0x000fe400000e0000 */
[----:B------:R-:W-:-:S11]  /*e190*/  ISETP.NE.AND P0, PT, R76, R79, PT ;  /* 0x0000004f4c00720c */ /* 0x000fd60003f05270 */
[----:B------:R2:W-:Y:S02]  /*e1a0*/  STTM.x16 tmem[UR4+0x100], R40 ;  /* 0x00010028000079ed */ /* 0x0005e40008240004 */
[----:B------:R-:W-:Y:S05]  /*e1b0*/  @!P0 BRA `(.L_x_173) ;  /* 0x0000000000408947 */ /* 0x000fea0003800000 */
[----:B------:R-:W-:Y:S01]  /*e1c0*/  MOV R14, 0x8 ;  /* 0x00000008000e7802 */ /* 0x000fe20000000f00 */
[----:B------:R-:W3:Y:S01]  /*e1d0*/  LDCU.64 UR8, c[0x4][0xb0] ;  /* 0x01001600ff0877ac */ /* 0x000ee20008000a00 */
[----:B------:R-:W-:Y:S02]  /*e1e0*/  HFMA2 R12, -RZ, RZ, 0, 5.9604644775390625e-08 ;  /* 0x00000001ff0c7431 */ /* 0x000fe400000001ff */
[----:B------:R-:W-:Y:S01]  /*e1f0*/  IMAD.MOV.U32 R8, RZ, RZ, 0x192 ;  /* 0x00000192ff087424 */ /* 0x000fe200078e00ff */
[----:B------:R-:W4:Y:S01]  /*e200*/  LDCU.64 UR6, c[0x4][0xb8] ;  /* 0x01001700ff0677ac */ /* 0x000f220008000a00 */
[----:B------:R-:W1:Y:S01]  /*e210*/  LDC.64 R14, c[0x4][R14] ;  /* 0x010000000e0e7b82 */ /* 0x000e620000000a00 */
[----:B------:R-:W-:Y:S01]  /*e220*/  IMAD.MOV.U32 R13, RZ, RZ, RZ ;  /* 0x000000ffff0d7224 */ /* 0x000fe200078e00ff */
[----:B------:R-:W5:Y:S01]  /*e230*/  LDCU.64 UR4, c[0x4][0x30] ;  /* 0x01000600ff0477ac */ /* 0x000f620008000a00 */
[----:B---3--:R-:W-:Y:S01]  /*e240*/  IMAD.U32 R4, RZ, RZ, UR8 ;  /* 0x00000008ff047e24 */ /* 0x008fe2000f8e00ff */
[----:B------:R-:W-:Y:S01]  /*e250*/  MOV R5, UR9 ;  /* 0x0000000900057c02 */ /* 0x000fe20008000f00 */
[----:B----4-:R-:W-:Y:S01]  /*e260*/  IMAD.U32 R6, RZ, RZ, UR6 ;  /* 0x00000006ff067e24 */ /* 0x010fe2000f8e00ff */
[----:B------:R-:W-:Y:S01]  /*e270*/  MOV R7, UR7 ;  /* 0x0000000700077c02 */ /* 0x000fe20008000f00 */
[----:B-----5:R-:W-:Y:S01]  /*e280*/  IMAD.U32 R10, RZ, RZ, UR4 ;  /* 0x00000004ff0a7e24 */ /* 0x020fe2000f8e00ff */
[----:B------:R-:W-:-:S02]  /*e290*/  MOV R11, UR5 ;  /* 0x00000005000b7c02 */ /* 0x000fc40008000f00 */
[----:B------:R-:W-:-:S07]  /*e2a0*/  LEPC R20, `(.L_x_173) ;  /* 0x000000001014794e */ /* 0x000fce0000000000 */
[----:B-12---:R-:W-:Y:S05]  /*e2b0*/  CALL.ABS.NOINC R14 ;  /* 0x000000000e007343 */ /* 0x006fea0003c00000 */
.L_x_173:
[----:B------:R-:W-:Y:S05]  /*e2c0*/  WARPSYNC.ALL ;  /* 0x0000000000007948 */ /* 0x000fea0003800000 */
[----:B------:R-:W-:Y:S02]  /*e2d0*/  R2UR UR4, R22 ;  /* 0x00000000160472ca */ /* 0x000fe400000e0000 */
[----:B------:R-:W-:Y:S02]  /*e2e0*/  ISETP.NE.AND P0, PT, R76, R81, PT ;  /* 0x000000514c00720c */ /* 0x000fe40003f05270 */
[----:B------:R-:W-:-:S09]  /*e2f0*/  FSETP.NEU.AND P1, PT, R78, 1, PT ;  /* 0x3f8000004e00780b */ /* 0x000fd20003f2d000 */
[----:B--2---:R-:W2:Y:S04]  /*e300*/  LDTM.x16 R40, tmem[UR4+0x120] ;  /* 0x00012004002879ee */ /* 0x004ea80008240000 */
        /* <DEDUP_REMOVED lines=25> */
.L_x_174:
        /* <DEDUP_REMOVED lines=22> */
.L_x_175:
        /* <DEDUP_REMOVED lines=30> */
.L_x_176:
        /* <DEDUP_REMOVED lines=22> */
.L_x_177:
        /* <DEDUP_REMOVED lines=30> */
.L_x_178:
        /* <DEDUP_REMOVED lines=22> */
.L_x_179:
        /* <DEDUP_REMOVED lines=30> */
.L_x_180:
        /* <DEDUP_REMOVED lines=22> */
.L_x_181:
        /* <DEDUP_REMOVED lines=30> */
.L_x_182:
        /* <DEDUP_REMOVED lines=22> */
.L_x_183:
        /* <DEDUP_REMOVED lines=30> */
.L_x_184:
        /* <DEDUP_REMOVED lines=21> */
.L_x_185:
[----:B------:R-:W-:Y:S01]  /*f630*/  ISETP.NE.AND P0, PT, R76, R81, PT ;  /* 0x000000514c00720c */ /* 0x000fe20003f05270 */
[----:B------:R-:W-:Y:S05]  /*f640*/  WARPSYNC.ALL ;  /* 0x0000000000007948 */ /* 0x000fea0003800000 */
[----:B------:R-:W-:-:S13]  /*f650*/  FSETP.NEU.AND P1, PT, R78, 1, PT ;  /* 0x3f8000004e00780b */ /* 0x000fda0003f2d000 */
[C---:B------:R-:W-:Y:S02]  /*f660*/  @P1 FMUL2 R24, R78.reuse.F32, R24.F32x2.HI_LO ;  /* 0x000000184e18124a */ /* 0x040fe40000040000 */
[C---:B------:R-:W-:Y:S02]  /*f670*/  @P1 FMUL2 R26, R78.reuse.F32, R26.F32x2.HI_LO ;  /* 0x0000001a4e1a124a */ /* 0x040fe40000040000 */
[C---:B------:R-:W-:Y:S02]  /*f680*/  @P1 FMUL2 R28, R78.reuse.F32, R28.F32x2.HI_LO ;  /* 0x0000001c4e1c124a */ /* 0x040fe40000040000 */
[C---:B------:R-:W-:Y:S02]  /*f690*/  @P1 FMUL2 R30, R78.reuse.F32, R30.F32x2.HI_LO ;  /* 0x0000001e4e1e124a */ /* 0x040fe40000040000 */
[C---:B------:R-:W-:Y:S02]  /*f6a0*/  @P1 FMUL2 R32, R78.reuse.F32, R32.F32x2.HI_LO ;  /* 0x000000204e20124a */ /* 0x040fe40000040000 */
[----:B------:R-:W-:-:S02]  /*f6b0*/  @P1 FMUL2 R34, R78.F32, R34.F32x2.HI_LO ;  /* 0x000000224e22124a */ /* 0x000fc40000040000 */
[C---:B------:R-:W-:Y:S02]  /*f6c0*/  @P1 FMUL2 R36, R78.reuse.F32, R36.F32x2.HI_LO ;  /* 0x000000244e24124a */ /* 0x040fe40000040000 */
[----:B------:R-:W-:Y:S01]  /*f6d0*/  @P1 FMUL2 R38, R78.F32, R38.F32x2.HI_LO ;  /* 0x000000264e26124a */ /* 0x000fe20000040000 */
[----:B------:R-:W-:Y:S06]  /*f6e0*/  @!P0 BRA `(.L_x_186) ;  /* 0x0000000000408947 */ /* 0x000fec0003800000 */
        /* <DEDUP_REMOVED lines=16> */
.L_x_186:
[----:B------:R-:W-:Y:S05]  /*f7f0*/  WARPSYNC.ALL ;  /* 0x0000000000007948 */ /* 0x000fea0003800000 */
[----:B------:R-:W-:Y:S02]  /*f800*/  R2UR UR4, R22 ;  /* 0x00000000160472ca */ /* 0x000fe400000e0000 */
[----:B------:R-:W-:-:S11]  /*f810*/  ISETP.NE.AND P0, PT, R76, R67, PT ;  /* 0x000000434c00720c */ /* 0x000fd60003f05270 */
[----:B------:R3:W-:Y:S02]  /*f820*/  STTM.x16 tmem[UR4+0x170], R24 ;  /* 0x00017018000079ed */ /* 0x0007e40008240004 */
[----:B------:R-:W-:Y:S05]  /*f830*/  @!P0 BRA `(.L_x_187) ;  /* 0x0000000000408947 */ /* 0x000fea0003800000 */
[----:B------:R-:W-:Y:S01]  /*f840*/  MOV R14, 0x8 ;  /* 0x00000008000e7802 */ /* 0x000fe20000000f00 */
[----:B------:R-:W4:Y:S01]  /*f850*/  LDCU.64 UR8, c[0x4][0xb0] ;  /* 0x01001600ff0877ac */ /* 0x000f220008000a00 */
[----:B------:R-:W-:Y:S02]  /*f860*/  HFMA2 R12, -RZ, RZ, 0, 5.9604644775390625e-08 ;  /* 0x00000001ff0c7431 */ /* 0x000fe400000001ff */
[----:B------:R-:W-:Y:S01]  /*f870*/  IMAD.MOV.U32 R8, RZ, RZ, 0x192 ;  /* 0x00000192ff087424 */ /* 0x000fe200078e00ff */
[----:B------:R-:W5:Y:S01]  /*f880*/  LDCU.64 UR6, c[0x4][0xb8] ;  /* 0x01001700ff0677ac */ /* 0x000f620008000a00 */
[----:B------:R-:W1:Y:S01]  /*f890*/  LDC.64 R14, c[0x4][R14] ;  /* 0x010000000e0e7b82 */ /* 0x000e620000000a00 */
[----:B------:R-:W-:Y:S01]  /*f8a0*/  IMAD.MOV.U32 R13, RZ, RZ, RZ ;  /* 0x000000ffff0d7224 */ /* 0x000fe200078e00ff */
[----:B------:R-:W2:Y:S01]  /*f8b0*/  LDCU.64 UR4, c[0x4][0x30] ;  /* 0x01000600ff0477ac */ /* 0x000ea20008000a00 */
[----:B----4-:R-:W-:Y:S01]  /*f8c0*/  IMAD.U32 R4, RZ, RZ, UR8 ;  /* 0x00000008ff047e24 */ /* 0x010fe2000f8e00ff */
[----:B------:R-:W-:Y:S01]  /*f8d0*/  MOV R5, UR9 ;  /* 0x0000000900057c02 */ /* 0x000fe20008000f00 */
[----:B-----5:R-:W-:Y:S01]  /*f8e0*/  IMAD.U32 R6, RZ, RZ, UR6 ;  /* 0x00000006ff067e24 */ /* 0x020fe2000f8e00ff */
[----:B------:R-:W-:Y:S01]  /*f8f0*/  MOV R7, UR7 ;  /* 0x0000000700077c02 */ /* 0x000fe20008000f00 */
[----:B--2---:R-:W-:Y:S01]  /*f900*/  IMAD.U32 R10, RZ, RZ, UR4 ;  /* 0x00000004ff0a7e24 */ /* 0x004fe2000f8e00ff */
[----:B------:R-:W-:-:S02]  /*f910*/  MOV R11, UR5 ;  /* 0x00000005000b7c02 */ /* 0x000fc40008000f00 */
[----:B------:R-:W-:-:S07]  /*f920*/  LEPC R20, `(.L_x_187) ;  /* 0x000000001014794e */ /* 0x000fce0000000000 */
[----:B-1-3--:R-:W-:Y:S05]  /*f930*/  CALL.ABS.NOINC R14 ;  /* 0x000000000e007343 */ /* 0x00afea0003c00000 */
.L_x_187:
[----:B------:R-:W-:Y:S01]  /*f940*/  ISETP.NE.AND P0, PT, R76, R75, PT ;  /* 0x0000004b4c00720c */ /* 0x000fe20003f05270 */
[----:B------:R-:W-:-:S12]  /*f950*/  WARPSYNC.ALL ;  /* 0x0000000000007948 */ /* 0x000fd80003800000 */
        /* <DEDUP_REMOVED lines=17> */
.L_x_188:
[----:B------:R-:W-:Y:S05]  /*fa70*/  WARPSYNC.ALL ;  /* 0x0000000000007948 */ /* 0x000fea0003800000 */
[----:B------:R-:W-:Y:S02]  /*fa80*/  R2UR UR4, R22 ;  /* 0x00000000160472ca */ /* 0x000fe400000e0000 */
[----:B------:R-:W-:-:S11]  /*fa90*/  ISETP.NE.AND P0, PT, R76, R66, PT ;  /* 0x000000424c00720c */ /* 0x000fd60003f05270 */
[----:B------:R4:W-:Y:S02]  /*faa0*/  STTM.x16 tmem[UR4+0x180], R0 ;  /* 0x00018000000079ed */ /* 0x0009e40008240004 */
[----:B------:R-:W-:Y:S05]  /*fab0*/  @!P0 BRA `(.L_x_189) ;  /* 0x0000000000408947 */ /* 0x000fea0003800000 */
[----:B----4-:R-:W-:Y:S01]  /*fac0*/  MOV R14, 0x8 ;  /* 0x00000008000e7802 */ /* 0x010fe20000000f00 */
        /* <DEDUP_REMOVED lines=15> */
.L_x_189:
[----:B------:R-:W-:Y:S01]  /*fbc0*/  ISETP.NE.AND P0, PT, R76, R67, PT ;  /* 0x000000434c00720c */ /* 0x000fe20003f05270 */
[----:B------:R-:W-:-:S12]  /*fbd0*/  WARPSYNC.ALL ;  /* 0x0000000000007948 */ /* 0x000fd80003800000 */
        /* <DEDUP_REMOVED lines=17> */
.L_x_190:
[----:B------:R-:W-:Y:S05]  /*fcf0*/  WARPSYNC.ALL ;  /* 0x0000000000007948 */ /* 0x000fea0003800000 */
[----:B------:R-:W-:Y:S02]  /*fd00*/  R2UR UR4, R22 ;  /* 0x00000000160472ca */ /* 0x000fe400000e0000 */
[----:B------:R-:W-:-:S11]  /*fd10*/  ISETP.NE.AND P0, PT, R76, R65, PT ;  /* 0x000000414c00720c */ /* 0x000fd60003f05270 */
[----:B------:R1:W-:Y:S02]  /*fd20*/  STTM.x16 tmem[UR4+0x190], R0 ;  /* 0x00019000000079ed */ /* 0x0003e40008240004 */
[----:B------:R-:W-:Y:S05]  /*fd30*/  @!P0 BRA `(.L_x_191) ;  /* 0x0000000000408947 */ /* 0x000fea0003800000 */
[----:B-1--4-:R-:W-:Y:S01]  /*fd40*/  MOV R14, 0x8 ;  /* 0x00000008000e7802 */ /* 0x012fe20000000f00 */
[----:B------:R-:W1:Y:S01]  /*fd50*/  LDCU.64 UR8, c[0x4][0xb0] ;  /* 0x01001600ff0877ac */ /* 0x000e620008000a00 */
[----:B------:R-:W-:Y:S02]  /*fd60*/  HFMA2 R12, -RZ, RZ, 0, 5.9604644775390625e-08 ;  /* 0x00000001ff0c7431 */ /* 0x000fe400000001ff */
[----:B------:R-:W-:Y:S01]  /*fd70*/  IMAD.MOV.U32 R8, RZ, RZ, 0x192 ;  /* 0x00000192ff087424 */ /* 0x000fe200078e00ff */
[----:B------:R-:W4:Y:S01]  /*fd80*/  LDCU.64 UR6, c[0x4][0xb8] ;  /* 0x01001700ff0677ac */ /* 0x000f220008000a00 */
[----:B------:R-:W2:Y:S01]  /*fd90*/  LDC.64 R14, c[0x4][R14] ;  /* 0x010000000e0e7b82 */ /* 0x000ea20000000a00 */
[----:B------:R-:W-:Y:S01]  /*fda0*/  IMAD.MOV.U32 R13, RZ, RZ, RZ ;  /* 0x000000ffff0d7224 */ /* 0x000fe200078e00ff */
[----:B------:R-:W5:Y:S01]  /*fdb0*/  LDCU.64 UR4, c[0x4][0x30] ;  /* 0x01000600ff0477ac */ /* 0x000f620008000a00 */
[----:B-1----:R-:W-:Y:S01]  /*fdc0*/  IMAD.U32 R4, RZ, RZ, UR8 ;  /* 0x00000008ff047e24 */ /* 0x002fe2000f8e00ff */
[----:B------:R-:W-:Y:S01]  /*fdd0*/  MOV R5, UR9 ;  /* 0x0000000900057c02 */ /* 0x000fe20008000f00 */
[----:B----4-:R-:W-:Y:S01]  /*fde0*/  IMAD.U32 R6, RZ, RZ, UR6 ;  /* 0x00000006ff067e24 */ /* 0x010fe2000f8e00ff */
[----:B------:R-:W-:Y:S01]  /*fdf0*/  MOV R7, UR7 ;  /* 0x0000000700077c02 */ /* 0x000fe20008000f00 */
[----:B-----5:R-:W-:Y:S01]  /*fe00*/  IMAD.U32 R10, RZ, RZ, UR4 ;  /* 0x00000004ff0a7e24 */ /* 0x020fe2000f8e00ff */
[----:B------:R-:W-:-:S02]  /*fe10*/  MOV R11, UR5 ;  /* 0x00000005000b7c02 */ /* 0x000fc40008000f00 */
[----:B------:R-:W-:-:S07]  /*fe20*/  LEPC R20, `(.L_x_191) ;  /* 0x000000001014794e */ /* 0x000fce0000000000 */
[----:B--23--:R-:W-:Y:S05]  /*fe30*/  CALL.ABS.NOINC R14 ;  /* 0x000000000e007343 */ /* 0x00cfea0003c00000 */
.L_x_191:
[----:B------:R-:W-:Y:S01]  /*fe40*/  ISETP.NE.AND P0, PT, R76, R66, PT ;  /* 0x000000424c00720c */ /* 0x000fe20003f05270 */
[----:B------:R-:W-:-:S12]  /*fe50*/  WARPSYNC.ALL ;  /* 0x0000000000007948 */ /* 0x000fd80003800000 */
        /* <DEDUP_REMOVED lines=17> */
.L_x_192:
        /* <DEDUP_REMOVED lines=21> */
.L_x_193:
        /* <DEDUP_REMOVED lines=19> */
.L_x_194:
        /* <DEDUP_REMOVED lines=21> */
.L_x_195:
        /* <DEDUP_REMOVED lines=19> */
.L_x_196:
[----:B---3--:R-:W-:Y:S01]  /*10470*/  SHF.R.U32.HI R27, RZ, 0x15, R62 ;  /* 0x00000015ff1b7819 */ /* 0x008fe2000001163e */
[----:B------:R-:W-:Y:S05]  /*10480*/  WARPSYNC.ALL ;  /* 0x0000000000007948 */ /* 0x000fea0003800000 */
[----:B------:R-:W-:Y:S02]  /*10490*/  R2UR UR4, R22 ;  /* 0x00000000160472ca */ /* 0x000fe400000e0000 */
[----:B------:R-:W-:-:S11]  /*104a0*/  ISETP.NE.AND P0, PT, R76, R27, PT ;  /* 0x0000001b4c00720c */ /* 0x000fd60003f05270 */
[----:B------:R3:W-:Y:S02]  /*104b0*/  STTM.x16 tmem[UR4+0x1c0], R0 ;  /* 0x0001c000000079ed */ /* 0x0007e40008240004 */
[----:B------:R-:W-:Y:S05]  /*104c0*/  @!P0 BRA `(.L_x_197) ;  /* 0x0000000000408947 */ /* 0x000fea0003800000 */
[----:B-1-34-:R-:W-:Y:S01]  /*104d0*/  MOV R14, 0x8 ;  /* 0x00000008000e7802 */ /* 0x01afe20000000f00 */
[----:B------:R-:W1:Y:S01]  /*104e0*/  LDCU.64 UR8, c[0x4][0xb0] ;  /* 0x01001600ff0877ac */ /* 0x000e620008000a00 */
[----:B------:R-:W-:Y:S02]  /*104f0*/  HFMA2 R12, -RZ, RZ, 0, 5.9604644775390625e-08 ;  /* 0x00000001ff0c7431 */ /* 0x000fe400000001ff */
[----:B------:R-:W-:Y:S01]  /*10500*/  IMAD.MOV.U32 R8, RZ, RZ, 0x192 ;  /* 0x00000192ff087424 */ /* 0x000fe200078e00ff */
[----:B------:R-:W3:Y:S01]  /*10510*/  LDCU.64 UR6, c[0x4][0xb8] ;  /* 0x01001700ff0677ac */ /* 0x000ee20008000a00 */
[----:B------:R-:W4:Y:S01]  /*10520*/  LDC.64 R14, c[0x4][R14] ;  /* 0x010000000e0e7b82 */ /* 0x000f220000000a00 */
[----:B------:R-:W-:Y:S01]  /*10530*/  IMAD.MOV.U32 R13, RZ, RZ, RZ ;  /* 0x000000ffff0d7224 */ /* 0x000fe200078e00ff */
[----:B------:R-:W5:Y:S01]  /*10540*/  LDCU.64 UR4, c[0x4][0x30] ;  /* 0x01000600ff0477ac */ /* 0x000f620008000a00 */
[----:B-1----:R-:W-:Y:S01]  /*10550*/  IMAD.U32 R4, RZ, RZ, UR8 ;  /* 0x00000008ff047e24 */ /* 0x002fe2000f8e00ff */
[----:B------:R-:W-:Y:S01]  /*10560*/  MOV R5, UR9 ;  /* 0x0000000900057c02 */ /* 0x000fe20008000f00 */
[----:B---3--:R-:W-:Y:S01]  /*10570*/  IMAD.U32 R6, RZ, RZ, UR6 ;  /* 0x00000006ff067e24 */ /* 0x008fe2000f8e00ff */
[----:B------:R-:W-:Y:S01]  /*10580*/  MOV R7, UR7 ;  /* 0x0000000700077c02 */ /* 0x000fe20008000f00 */
[----:B-----5:R-:W-:Y:S01]  /*10590*/  IMAD.U32 R10, RZ, RZ, UR4 ;  /* 0x00000004ff0a7e24 */ /* 0x020fe2000f8e00ff */
[----:B------:R-:W-:-:S02]  /*105a0*/  MOV R11, UR5 ;  /* 0x00000005000b7c02 */ /* 0x000fc40008000f00 */
[----:B------:R-:W-:-:S07]  /*105b0*/  LEPC R20, `(.L_x_197) ;  /* 0x000000001014794e */ /* 0x000fce0000000000 */
[----:B--2-4-:R-:W-:Y:S05]  /*105c0*/  CALL.ABS.NOINC R14 ;  /* 0x000000000e007343 */ /* 0x014fea0003c00000 */
.L_x_197:
[----:B------:R-:W-:Y:S01]  /*105d0*/  ISETP.NE.AND P0, PT, R76, R63, PT ;  /* 0x0000003f4c00720c */ /* 0x000fe20003f05270 */
[----:B------:R-:W-:-:S12]  /*105e0*/  WARPSYNC.ALL ;  /* 0x0000000000007948 */ /* 0x000fd80003800000 */
        /* <DEDUP_REMOVED lines=17> */
.L_x_198:
[----:B------:R-:W-:Y:S01]  /*10700*/  SHF.R.U32.HI R25, RZ, 0x15, R61 ;  /* 0x00000015ff197819 */ /* 0x000fe2000001163d */
        /* <DEDUP_REMOVED lines=21> */
.L_x_199:
        /* <DEDUP_REMOVED lines=19> */
.L_x_200:
        /* <DEDUP_REMOVED lines=21> */
.L_x_201:
[----:B------:R-:W-:Y:S05]  /*10ae0*/  WARPSYNC.ALL ;  /* 0x0000000000007948 */ /* 0x000fea0003800000 */
[----:B------:R-:W-:-:S13]  /*10af0*/  R2UR UR4, R22 ;  /* 0x00000000160472ca */ /* 0x000fda00000e0000 */
[----:B------:R1:W-:Y:S02]  /*10b00*/  STTM.x16 tmem[UR4+0x1f0], R0 ;  /* 0x0001f000000079ed */ /* 0x0003e40008240004 */
.L_x_169:
[----:B------:R-:W-:-:S09]  /*10b10*/  UISETP.NE.AND UP0, UPT, UR45, URZ, UPT ;  /* 0x000000ff2d00728c */ /* 0x000fd2000bf05270 */
[----:B------:R-:W-:Y:S05]  /*10b20*/  BRA.U !UP0, `(.L_x_202) ;  /* 0x0000000108047547 */ /* 0x000fea000b800000 */
[----:B------:R-:W-:Y:S05]  /*10b30*/  BPT.TRAP 0x1 ;  /* 0x000000040000795c */ /* 0x000fea0000300000 */
.L_x_202:
[----:B------:R-:W-:Y:S02]  /*10b40*/  UIADD3 UR4, UPT, UPT, UR36, 0x50088, URZ ;  /* 0x0005008824047890 */ /* 0x000fe4000fffe0ff */
[----:B------:R-:W-:Y:S02]  /*10b50*/  UISETP.NE.AND UP0, UPT, UR41, URZ, UPT ;  /* 0x000000ff2900728c */ /* 0x000fe4000bf05270 */
[----:B------:R-:W-:Y:S02]  /*10b60*/  UPRMT UR4, UR49, 0x654, UR4 ;  /* 0x0000065431047896 */ /* 0x000fe40008000004 */
[----:B------:R-:W-:-:S07]  /*10b70*/  ULOP3.LUT UR37, UR44, 0x1, URZ, 0x3c, !UPT ;  /* 0x000000012c257892 */ /* 0x000fce000f8e3cff */
[----:B------:R-:W-:Y:S01]  /*10b80*/  SYNCS.ARRIVE.TRANS64.RED.A1T0 RZ, [UR4], RZ ;  /* 0x000000ffffff79a7 */ /* 0x000fe20008100404 */
[----:B------:R-:W1:Y:S01]  /*10b90*/  FENCE.VIEW.ASYNC.T ;  /* 0x00000000000073c6 */ /* 0x000e620000000200 */
[----:B------:R-:W-:Y:S05]  /*10ba0*/  BRA.U UP0, `(.L_x_203) ;  /* 0x0000000100087547 */ /* 0x000fea000b800000 */
[----:B------:R-:W-:Y:S05]  /*10bb0*/  BPT.TRAP 0x1 ;  /* 0x000000040000795c */ /* 0x000fea0000300000 */
[----:B------:R-:W-:Y:S05]  /*10bc0*/  BPT.TRAP 0x1 ;  /* 0x000000040000795c */ /* 0x000fea0000300000 */
.L_x_203:
[----:B------:R-:W-:Y:S02]  /*10bd0*/  UIADD3 UR4, UPT, UPT, UR36, 0x500a0, URZ ;  /* 0x000500a024047890 */ /* 0x000fe4000fffe0ff */
[----:B------:R-:W-:Y:S02]  /*10be0*/  UISETP.NE.AND UP0, UPT, UR45, URZ, UPT ;  /* 0x000000ff2d00728c */ /* 0x000fe4000bf05270 */
[----:B------:R-:W-:-:S09]  /*10bf0*/  UPRMT UR4, UR49, 0x654, UR4 ;  /* 0x0000065431047896 */ /* 0x000fd20008000004 */
[----:B-1----:R-:W-:Y:S01]  /*10c00*/  SYNCS.ARRIVE.TRANS64.RED.A1T0 RZ, [UR4], RZ ;  /* 0x000000ffffff79a7 */ /* 0x002fe20008100404 */
[----:B------:R-:W-:Y:S05]  /*10c10*/  BRA.U !UP0, `(.L_x_204) ;  /* 0x0000000108047547 */ /* 0x000fea000b800000 */
[----:B------:R-:W-:Y:S05]  /*10c20*/  BPT.TRAP 0x1 ;  /* 0x000000040000795c */ /* 0x000fea0000300000 */
.L_x_204:
[----:B---34-:R-:W-:Y:S02]  /*10c30*/  IMAD.U32 R3, RZ, RZ, UR37 ;  /* 0x00000025ff037e24 */ /* 0x018fe4000f8e00ff */
[----:B------:R-:W-:-:S03]  /*10c40*/  VIADD R5, R22, 0x80 ;  /* 0x0000008016057836 */ /* 0x000fc60000000000 */
[----:B------:R-:W-:Y:S02]  /*10c50*/  SHF.L.U32 R3, R3, 0x1f, RZ ;  /* 0x0000001f03037819 */ /* 0x000fe400000006ff */
[----:B------:R-:W-:Y:S02]  /*10c60*/  SHF.R.U32.HI R5, RZ, 0x15, R5 ;  /* 0x00000015ff057819 */ /* 0x000fe40000011605 */
[----:B------:R-:W1:Y:S02]  /*10c70*/  SYNCS.PHASECHK.TRANS64.TRYWAIT P1, [UR36+0x50080], R3 ;  /* 0x05008003ff0075a7 */ /* 0x000e640008021124 */
[----:B------:R-:W-:Y:S01]  /*10c80*/  ISETP.NE.AND P0, PT, R76, R5, PT ;  /* 0x000000054c00720c */ /* 0x000fe20003f05270 */
[----:B-1----:R-:W-:-:S12]  /*10c90*/  @!P1 BRA `(.L_x_205) ;  /* 0x000001ac00889947 */ /* 0x002fd80003800000 */
.L_x_460:
        /* <DEDUP_REMOVED lines=17> */
.L_x_206:
[----:B------:R-:W-:Y:S05]  /*10db0*/  WARPSYNC.ALL ;  /* 0x0000000000007948 */ /* 0x000fea0003800000 */
[----:B------:R-:W-:Y:S01]  /*10dc0*/  R2UR UR4, R22 ;  /* 0x00000000160472ca */ /* 0x000fe200000e0000 */
[----:B------:R-:W-:Y:S01]  /*10dd0*/  UISETP.NE.AND UP0, UPT, UR41, URZ, UPT ;  /* 0x000000ff2900728c */ /* 0x000fe2000bf05270 */
[----:B------:R-:W-:Y:S01]  /*10de0*/  PLOP3.LUT P0, PT, PT, PT, PT, 0x80, 0x8 ;  /* 0x000000000008781c */ /* 0x000fe20003f0f070 */
[----:B------:R-:W-:-:S10]  /*10df0*/  IMAD.MOV.U32 R78, RZ, RZ, 0x3f800000 ;  /* 0x3f800000ff4e7424 */ /* 0x000fd400078e00ff */
[----:B------:R-:W3:Y:S02]  /*10e00*/  LDTM.x2 R4, tmem[UR4+0x80] ;  /* 0x00008004000479ee */ /* 0x000ee400080c0000 */
[----:B---3--:R-:W-:-:S13]  /*10e10*/  FSETP.NEU.AND P2, PT, R4, R5, PT ;  /* 0x000000050400720b */ /* 0x008fda0003f4d000 */
        /* <DEDUP_REMOVED lines=11> */
.L_x_207:
[----:B------:R-:W-:Y:S01]  /*10ed0*/  IMAD.U32 R3, RZ, RZ, UR38 ;  /* 0x00000026ff037e24 */ /* 0x000fe2000f8e00ff */
[----:B------:R-:W-:-:S04]  /*10ee0*/  FSETP.NEU.AND P1, PT, R78, 1, PT ;  /* 0x3f8000004e00780b */ /* 0x000fc80003f2d000 */
[----:B------:R-:W-:-:S04]  /*10ef0*/  SHF.L.U32 R3, R3, 0x1f, RZ ;  /* 0x0000001f03037819 */ /* 0x000fc800000006ff */
[----:B------:R-:W1:Y:S02]  /*10f00*/  SYNCS.PHASECHK.TRANS64.TRYWAIT P0, [UR36+0x50098], R3 ;  /* 0x05009803ff0075a7 */ /* 0x000e640008001124 */
[----:B-1----:R-:W-:Y:S05]  /*10f10*/  @!P0 BRA `(.L_x_208) ;  /* 0x000001ac00008947 */ /* 0x002fea0003800000 */
.L_x_461:
[----:B------:R-:W-:-:S13]  /*10f20*/  VOTE.ANY P1, P1 ;  /* 0x0000000000ff7806 */ /* 0x000fda0000820100 */
[----:B------:R-:W-:Y:S05]  /*10f30*/  @!P1 BRA `(.L_x_209) ;  /* 0x0000002c00889947 */ /* 0x000fea0003800000 */
[----:B------:R-:W-:-:S13]  /*10f40*/  ISETP.NE.AND P0, PT, R76, R75, PT ;  /* 0x0000004b4c00720c */ /* 0x000fda0003f05270 */
        /* <DEDUP_REMOVED lines=17> */
.L_x_210:
[----:B------:R-:W-:Y:S05]  /*11060*/  WARPSYNC.ALL ;  /* 0x0000000000007948 */ /* 0x000fea0003800000 */
[----:B------:R-:W-:Y:S02]  /*11070*/  R2UR UR4, R22 ;  /* 0x00000000160472ca */ /* 0x000fe400000e0000 */
[----:B------:R-:W-:-:S11]  /*11080*/  ISETP.NE.AND P0, PT, R76, R67, PT ;  /* 0x000000434c00720c */ /* 0x000fd60003f05270 */
[----:B--2---:R-:W2:Y:S02]  /*11090*/  LDTM.x16 R40, tmem[UR4+0x180] ;  /* 0x00018004002879ee */ /* 0x004ea40008240000 */
        /* <DEDUP_REMOVED lines=17> */
.L_x_211:
        /* <DEDUP_REMOVED lines=30> */
.L_x_212:
        /* <DEDUP_REMOVED lines=21> */
.L_x_213:
        /* <DEDUP_REMOVED lines=30> */
.L_x_214:
        /* <DEDUP_REMOVED lines=21> */
.L_x_215:
        /* <DEDUP_REMOVED lines=30> */
.L_x_216:
        /* <DEDUP_REMOVED lines=21> */
.L_x_217:
        /* <DEDUP_REMOVED lines=30> */
.L_x_218:
        /* <DEDUP_REMOVED lines=21> */
.L_x_219:
        /* <DEDUP_REMOVED lines=30> */
.L_x_220:
        /* <DEDUP_REMOVED lines=22> */
.L_x_221:
        /* <DEDUP_REMOVED lines=30> */
.L_x_222:
        /* <DEDUP_REMOVED lines=22> */
.L_x_223:
        /* <DEDUP_REMOVED lines=30> */
.L_x_224:
        /* <DEDUP_REMOVED lines=22> */
.L_x_225:
        /* <DEDUP_REMOVED lines=28> */
.L_x_226:
[----:B--2---:R-:W-:Y:S01]  /*129f0*/  SHF.R.U32.HI R41, RZ, 0x15, R59 ;  /* 0x00000015ff297819 */ /* 0x004fe2000001163b */
        /* <DEDUP_REMOVED lines=21> */
.L_x_227:
[----:B------:R-:W-:Y:S01]  /*12b50*/  ISETP.NE.AND P0, PT, R76, R79, PT ;  /* 0x0000004f4c00720c */ /* 0x000fe20003f05270 */
[----:B------:R-:W-:-:S12]  /*12b60*/  WARPSYNC.ALL ;  /* 0x0000000000007948 */ /* 0x000fd80003800000 */
        /* <DEDUP_REMOVED lines=17> */
.L_x_228:
[----:B--2---:R-:W-:Y:S01]  /*12c80*/  SHF.R.U32.HI R25, RZ, 0x15, R58 ;  /* 0x00000015ff197819 */ /* 0x004fe2000001163a */
[----:B------:R-:W-:Y:S05]  /*12c90*/  WARPSYNC.ALL ;  /* 0x0000000000007948 */ /* 0x000fea0003800000 */
[----:B------:R-:W-:Y:S02]  /*12ca0*/  R2UR UR4, R22 ;  /* 0x00000000160472ca */ /* 0x000fe400000e0000 */
[----:B------:R-:W-:-:S11]  /*12cb0*/  ISETP.NE.AND P0, PT, R76, R25, PT ;  /* 0x000000194c00720c */ /* 0x000fd60003f05270 */
[----:B------:R2:W-:Y:S02]  /*12cc0*/  STTM.x16 tmem[UR4+0x200], R0 ;  /* 0x00020000000079ed */ /* 0x0005e40008240004 */
[----:B------:R-:W-:Y:S05]  /*12cd0*/  @!P0 BRA `(.L_x_229) ;  /* 0x0000000000408947 */ /* 0x000fea0003800000 */
[----:B--2---:R-:W-:Y:S01]  /*12ce0*/  MOV R14, 0x8 ;  /* 0x00000008000e7802 */ /* 0x004fe20000000f00 */
        /* <DEDUP_REMOVED lines=15> */
.L_x_229:
[----:B------:R-:W-:Y:S01]  /*12de0*/  ISETP.NE.AND P0, PT, R76, R41, PT ;  /* 0x000000294c00720c */ /* 0x000fe20003f05270 */
[----:B------:R-:W-:-:S12]  /*12df0*/  WARPSYNC.ALL ;  /* 0x0000000000007948 */ /* 0x000fd80003800000 */
        /* <DEDUP_REMOVED lines=17> */
.L_x_230:
[----:B------:R-:W-:Y:S01]  /*12f10*/  SHF.R.U32.HI R27, RZ, 0x15, R57 ;  /* 0x00000015ff1b7819 */ /* 0x000fe20000011639 */
[----:B------:R-:W-:Y:S05]  /*12f20*/  WARPSYNC.ALL ;  /* 0x0000000000007948 */ /* 0x000fea0003800000 */
[----:B------:R-:W-:Y:S02]  /*12f30*/  R2UR UR4, R22 ;  /* 0x00000000160472ca */ /* 0x000fe400000e0000 */
[----:B------:R-:W-:-:S11]  /*12f40*/  ISETP.NE.AND P0, PT, R76, R27, PT ;  /* 0x0000001b4c00720c */ /* 0x000fd60003f05270 */
[----:B------:R3:W-:Y:S02]  /*12f50*/  STTM.x16 tmem[UR4+0x210], R0 ;  /* 0x00021000000079ed */ /* 0x0007e40008240004 */
[----:B------:R-:W-:Y:S05]  /*12f60*/  @!P0 BRA `(.L_x_231) ;  /* 0x0000000000408947 */ /* 0x000fea0003800000 */
[----:B--23--:R-:W-:Y:S01]  /*12f70*/  MOV R14, 0x8 ;  /* 0x00000008000e7802 */ /* 0x00cfe20000000f00 */
        /* <DEDUP_REMOVED lines=15> */
.L_x_231:
[----:B------:R-:W-:Y:S01]  /*13070*/  ISETP.NE.AND P0, PT, R76, R25, PT ;  /* 0x000000194c00720c */ /* 0x000fe20003f05270 */
[----:B------:R-:W-:-:S12]  /*13080*/  WARPSYNC.ALL ;  /* 0x0000000000007948 */ /* 0x000fd80003800000 */
        /* <DEDUP_REMOVED lines=17> */
.L_x_232:
[----:B------:R-:W-:Y:S01]  /*131a0*/  SHF.R.U32.HI R25, RZ, 0x15, R56 ;  /* 0x00000015ff197819 */ /* 0x000fe20000011638 */
[----:B------:R-:W-:Y:S05]  /*131b0*/  WARPSYNC.ALL ;  /* 0x0000000000007948 */ /* 0x000fea0003800000 */
[----:B------:R-:W-:Y:S02]  /*131c0*/  R2UR UR4, R22 ;  /* 0x00000000160472ca */ /* 0x000fe400000e0000 */
[----:B------:R-:W-:-:S11]  /*131d0*/  ISETP.NE.AND P0, PT, R76, R25, PT ;  /* 0x000000194c00720c */ /* 0x000fd60003f05270 */
[----:B------:R4:W-:Y:S02]  /*131e0*/  STTM.x16 tmem[UR4+0x220], R0 ;  /* 0x00022000000079ed */ /* 0x0009e40008240004 */
[----:B------:R-:W-:Y:S05]  /*131f0*/  @!P0 BRA `(.L_x_233) ;  /* 0x0000000000408947 */ /* 0x000fea0003800000 */
[----:B--234-:R-:W-:Y:S01]  /*13200*/  MOV R14, 0x8 ;  /* 0x00000008000e7802 */ /* 0x01cfe20000000f00 */
        /* <DEDUP_REMOVED lines=15> */
.L_x_233:
[----:B------:R-:W-:Y:S01]  /*13300*/  ISETP.NE.AND P0, PT, R76, R27, PT ;  /* 0x0000001b4c00720c */ /* 0x000fe20003f05270 */
[----:B------:R-:W-:-:S12]  /*13310*/  WARPSYNC.ALL ;  /* 0x0000000000007948 */ /* 0x000fd80003800000 */
        /* <DEDUP_REMOVED lines=17> */
.L_x_234:
[----:B------:R-:W-:Y:S01]  /*13430*/  SHF.R.U32.HI R27, RZ, 0x15, R23 ;  /* 0x00000015ff1b7819 */ /* 0x000fe20000011617 */
[----:B------:R-:W-:Y:S05]  /*13440*/  WARPSYNC.ALL ;  /* 0x0000000000007948 */ /* 0x000fea0003800000 */
[----:B------:R-:W-:Y:S02]  /*13450*/  R2UR UR4, R22 ;  /* 0x00000000160472ca */ /* 0x000fe400000e0000 */
[----:B------:R-:W-:-:S11]  /*13460*/  ISETP.NE.AND P0, PT, R76, R27, PT ;  /* 0x0000001b4c00720c */ /* 0x000fd60003f05270 */
[----:B------:R1:W-:Y:S02]  /*13470*/  STTM.x16 tmem[UR4+0x230], R0 ;  /* 0x00023000000079ed */ /* 0x0003e40008240004 */
[----:B------:R-:W-:Y:S05]  /*13480*/  @!P0 BRA `(.L_x_235) ;  /* 0x0000000000408947 */ /* 0x000fea0003800000 */
[----:B-1234-:R-:W-:Y:S01]  /*13490*/  MOV R14, 0x8 ;  /* 0x00000008000e7802 */ /* 0x01efe20000000f00 */
[----:B------:R-:W1:Y:S01]  /*134a0*/  LDCU.64 UR8, c[0x4][0xb0] ;  /* 0x01001600ff0877ac */ /* 0x000e620008000a00 */
[----:B------:R-:W-:Y:S02]  /*134b0*/  HFMA2 R12, -RZ, RZ, 0, 5.9604644775390625e-08 ;  /* 0x00000001ff0c7431 */ /* 0x000fe400000001ff */
[----:B------:R-:W-:Y:S01]  /*134c0*/  IMAD.MOV.U32 R8, RZ, RZ, 0x192 ;  /* 0x00000192ff087424 */ /* 0x000fe200078e00ff */
[----:B------:R-:W2:Y:S01]  /*134d0*/  LDCU.64 UR6, c[0x4][0xb8] ;  /* 0x01001700ff0677ac */ /* 0x000ea20008000a00 */
[----:B------:R-:W3:Y:S01]  /*134e0*/  LDC.64 R14, c[0x4][R14] ;  /* 0x010000000e0e7b82 */ /* 0x000ee20000000a00 */
[----:B------:R-:W-:Y:S01]  /*134f0*/  IMAD.MOV.U32 R13, RZ, RZ, RZ ;  /* 0x000000ffff0d7224 */ /* 0x000fe200078e00ff */
[----:B------:R-:W4:Y:S01]  /*13500*/  LDCU.64 UR4, c[0x4][0x30] ;  /* 0x01000600ff0477ac */ /* 0x000f220008000a00 */
[----:B-1----:R-:W-:Y:S01]  /*13510*/  IMAD.U32 R4, RZ, RZ, UR8 ;  /* 0x00000008ff047e24 */ /* 0x002fe2000f8e00ff */
[----:B------:R-:W-:Y:S01]  /*13520*/  MOV R5, UR9 ;  /* 0x0000000900057c02 */ /* 0x000fe20008000f00 */
[----:B--2---:R-:W-:Y:S01]  /*13530*/  IMAD.U32 R6, RZ, RZ, UR6 ;  /* 0x00000006ff067e24 */ /* 0x004fe2000f8e00ff */
[----:B------:R-:W-:Y:S01]  /*13540*/  MOV R7, UR7 ;  /* 0x0000000700077c02 */ /* 0x000fe20008000f00 */
[----:B----4-:R-:W-:Y:S01]  /*13550*/  IMAD.U32 R10, RZ, RZ, UR4 ;  /* 0x00000004ff0a7e24 */ /* 0x010fe2000f8e00ff */
[----:B------:R-:W-:-:S02]  /*13560*/  MOV R11, UR5 ;  /* 0x00000005000b7c02 */ /* 0x000fc40008000f00 */
[----:B------:R-:W-:-:S07]  /*13570*/  LEPC R20, `(.L_x_235) ;  /* 0x000000001014794e */ /* 0x000fce0000000000 */
[----:B---3--:R-:W-:Y:S05]  /*13580*/  CALL.ABS.NOINC R14 ;  /* 0x000000000e007343 */ /* 0x008fea0003c00000 */
.L_x_235:
[----:B------:R-:W-:Y:S01]  /*13590*/  ISETP.NE.AND P0, PT, R76, R25, PT ;  /* 0x000000194c00720c */ /* 0x000fe20003f05270 */
[----:B------:R-:W-:-:S12]  /*135a0*/  WARPSYNC.ALL ;  /* 0x0000000000007948 */ /* 0x000fd80003800000 */
        /* <DEDUP_REMOVED lines=17> */
.L_x_236:
        /* <DEDUP_REMOVED lines=22> */
.L_x_237:
        /* <DEDUP_REMOVED lines=19> */
.L_x_238:
        /* <DEDUP_REMOVED lines=22> */
.L_x_239:
        /* <DEDUP_REMOVED lines=19> */
.L_x_240:
        /* <DEDUP_REMOVED lines=21> */
.L_x_241:
[----:B------:R-:W-:Y:S05]  /*13d30*/  WARPSYNC.ALL ;  /* 0x0000000000007948 */ /* 0x000fea0003800000 */
[----:B------:R-:W-:-:S13]  /*13d40*/  R2UR UR4, R22 ;  /* 0x00000000160472ca */ /* 0x000fda00000e0000 */
[----:B------:R1:W-:Y:S02]  /*13d50*/  STTM.x16 tmem[UR4+0x270], R0 ;  /* 0x00027000000079ed */ /* 0x0003e40008240004 */
.L_x_209:
[----:B------:R-:W-:-:S09]  /*13d60*/  UISETP.NE.AND UP0, UPT, UR42, URZ, UPT ;  /* 0x000000ff2a00728c */ /* 0x000fd2000bf05270 */
[----:B------:R-:W-:Y:S05]  /*13d70*/  BRA.U !UP0, `(.L_x_242) ;  /* 0x0000000108047547 */ /* 0x000fea000b800000 */
[----:B------:R-:W-:Y:S05]  /*13d80*/  BPT.TRAP 0x1 ;  /* 0x000000040000795c */ /* 0x000fea0000300000 */
.L_x_242:
[----:B------:R-:W-:Y:S02]  /*13d90*/  UPRMT UR5, UR49, 0x654, UR48 ;  /* 0x0000065431057896 */ /* 0x000fe40008000030 */
[----:B------:R-:W-:-:S07]  /*13da0*/  UISETP.NE.AND UP0, UPT, UR41, URZ, UPT ;  /* 0x000000ff2900728c */ /* 0x000fce000bf05270 */
[----:B------:R-:W-:Y:S01]  /*13db0*/  SYNCS.ARRIVE.TRANS64.RED.A1T0 RZ, [UR5], RZ ;  /* 0x000000ffffff79a7 */ /* 0x000fe20008100405 */
[----:B------:R-:W1:Y:S01]  /*13dc0*/  FENCE.VIEW.ASYNC.T ;  /* 0x00000000000073c6 */ /* 0x000e620000000200 */
[----:B------:R-:W-:Y:S05]  /*13dd0*/  BRA.U UP0, `(.L_x_243) ;  /* 0x0000000100087547 */ /* 0x000fea000b800000 */
[----:B------:R-:W-:Y:S05]  /*13de0*/  BPT.TRAP 0x1 ;  /* 0x000000040000795c */ /* 0x000fea0000300000 */
[----:B------:R-:W-:Y:S05]  /*13df0*/  BPT.TRAP 0x1 ;  /* 0x000000040000795c */ /* 0x000fea0000300000 */
.L_x_243:
[----:B------:R-:W-:Y:S02]  /*13e00*/  UIADD3 UR4, UPT, UPT, UR36, 0x500a8, URZ ;  /* 0x000500a824047890 */ /* 0x000fe4000fffe0ff */
[----:B------:R-:W-:Y:S02]  /*13e10*/  UISETP.NE.AND UP0, UPT, UR43, URZ, UPT ;  /* 0x000000ff2b00728c */ /* 0x000fe4000bf05270 */
[----:B------:R-:W-:Y:S02]  /*13e20*/  UPRMT UR4, UR49, 0x654, UR4 ;  /* 0x0000065431047896 */ /* 0x000fe40008000004 */
[----:B------:R-:W-:Y:S02]  /*13e30*/  ULOP3.LUT UR38, UR38, 0x1, URZ, 0x3c, !UPT ;  /* 0x0000000126267892 */ /* 0x000fe4000f8e3cff */
[----:B------:R-:W-:-:S05]  /*13e40*/  ULOP3.LUT UR39, UR39, 0x1, URZ, 0x3c, !UPT ;  /* 0x0000000127277892 */ /* 0x000fca000f8e3cff */
[----:B-1----:R-:W-:Y:S01]  /*13e50*/  SYNCS.ARRIVE.TRANS64.RED.A1T0 RZ, [UR4], RZ ;  /* 0x000000ffffff79a7 */ /* 0x002fe20008100404 */
[----:B------:R-:W-:Y:S06]  /*13e60*/  BRA.U UP0, `(.L_x_244) ;  /* 0xffffff9d00107547 */ /* 0x000fec000b83ffff */
.L_x_164:
[----:B------:R-:W-:-:S09]  /*13e70*/  UISETP.NE.AND UP0, UPT, UR45, URZ, UPT ;  /* 0x000000ff2d00728c */ /* 0x000fd2000bf05270 */
[----:B------:R-:W-:Y:S05]  /*13e80*/  BRA.U !UP0, `(.L_x_245) ;  /* 0x0000000108047547 */ /* 0x000fea000b800000 */
[----:B------:R-:W-:Y:S05]  /*13e90*/  BPT.TRAP 0x1 ;  /* 0x000000040000795c */ /* 0x000fea0000300000 */
.L_x_245:
[----:B------:R-:W5:Y:S01]  /*13ea0*/  S2R R26, SR_CgaCtaId ;  /* 0x00000000001a7919 */ /* 0x000f620000008800 */
[----:B------:R-:W-:Y:S01]  /*13eb0*/  MOV R23, 0x400 ;  /* 0x0000040000177802 */ /* 0x000fe20000000f00 */
[----:B------:R-:W-:-:S03]  /*13ec0*/  UISETP.NE.AND UP0, UPT, UR42, URZ, UPT ;  /* 0x000000ff2a00728c */ /* 0x000fc6000bf05270 */
[----:B-----5:R-:W-:-:S05]  /*13ed0*/  LEA R23, R26, R23, 0x18 ;  /* 0x000000171a177211 */ /* 0x020fca00078ec0ff */
[----:B------:R-:W-:-:S05]  /*13ee0*/  VIADD R37, R23, 0x50088 ;  /* 0x0005008817257836 */ /* 0x000fca0000000000 */
[----:B-1234-:R-:W-:-:S04]  /*13ef0*/  PRMT R0, R26, 0x654, R37 ;  /* 0x000006541a007816 */ /* 0x01efc80000000025 */
[----:B------:R1:W-:Y:S01]  /*13f00*/  SYNCS.ARRIVE.TRANS64.RED.A1T0 RZ, [R0+URZ], RZ ;  /* 0x000000ff00ff79a7 */ /* 0x0003e200081004ff */
[----:B------:R-:W-:Y:S05]  /*13f10*/  BRA.U !UP0, `(.L_x_246) ;  /* 0x0000000108047547 */ /* 0x000fea000b800000 */
[----:B------:R-:W-:Y:S05]  /*13f20*/  BPT.TRAP 0x1 ;  /* 0x000000040000795c */ /* 0x000fea0000300000 */
.L_x_246:
[----:B-1----:R-:W-:-:S04]  /*13f30*/  MOV R0, UR39 ;  /* 0x0000002700007c02 */ /* 0x002fc80008000f00 */
[----:B------:R-:W-:-:S04]  /*13f40*/  SHF.L.U32 R0, R0, 0x1f, RZ ;  /* 0x0000001f00007819 */ /* 0x000fc800000006ff */
[----:B------:R-:W1:Y:S02]  /*13f50*/  SYNCS.PHASECHK.TRANS64.TRYWAIT P0, [R23+URZ+0x50070], R0 ;  /* 0x05007000170075a7 */ /* 0x000e6400080011ff */
[----:B-1----:R-:W-:Y:S05]  /*13f60*/  @!P0 BRA `(.L_x_247) ;  /* 0x0000017c00048947 */ /* 0x002fea0003800000 */
.L_x_462:
[----:B------:R-:W-:Y:S01]  /*13f70*/  R2UR UR4, R22 ;  /* 0x00000000160472ca */ /* 0x000fe200000e0000 */
[----:B------:R-:W-:-:S12]  /*13f80*/  UISETP.NE.AND UP0, UPT, UR42, URZ, UPT ;  /* 0x000000ff2a00728c */ /* 0x000fd8000bf05270 */
[----:B------:R-:W2:Y:S02]  /*13f90*/  LDTM.x2 R24, tmem[UR4] ;  /* 0x00000004001879ee */ /* 0x000ea400080c0000 */
[----:B--2---:R-:W-:Y:S05]  /*13fa0*/  BRA.U !UP0, `(.L_x_248) ;  /* 0x0000000108047547 */ /* 0x004fea000b800000 */
[----:B------:R-:W-:Y:S05]  /*13fb0*/  BPT.TRAP 0x1 ;  /* 0x000000040000795c */ /* 0x000fea0000300000 */
.L_x_248:
[----:B------:R-:W-:Y:S01]  /*13fc0*/  SYNCS.ARRIVE.TRANS64.RED.A1T0 RZ, [UR5], RZ ;  /* 0x000000ffffff79a7 */ /* 0x000fe20008100405 */
[----:B------:R-:W-:-:S09]  /*13fd0*/  UISETP.NE.AND UP0, UPT, UR41, URZ, UPT ;  /* 0x000000ff2900728c */ /* 0x000fd2000bf05270 */
[----:B------:R-:W-:Y:S05]  /*13fe0*/  BRA.U UP0, `(.L_x_249) ;  /* 0x0000000100047547 */ /* 0x000fea000b800000 */
[----:B------:R-:W-:Y:S05]  /*13ff0*/  BPT.TRAP 0x1 ;  /* 0x000000040000795c */ /* 0x000fea0000300000 */
.L_x_249:
[----:B-1----:R-:W-:-:S04]  /*14000*/  MOV R0, UR38 ;  /* 0x0000002600007c02 */ /* 0x002fc80008000f00 */
[----:B------:R-:W-:-:S04]  /*14010*/  SHF.L.U32 R0, R0, 0x1f, RZ ;  /* 0x0000001f00007819 */ /* 0x000fc800000006ff */
[----:B------:R-:W1:Y:S02]  /*14020*/  SYNCS.PHASECHK.TRANS64.TRYWAIT P0, [R23+URZ+0x50090], R0 ;  /* 0x05009000170075a7 */ /* 0x000e6400080011ff */
[----:B-1----:R-:W-:Y:S05]  /*14030*/  @!P0 BRA `(.L_x_250) ;  /* 0x0000017800e48947 */ /* 0x002fea0003800000 */
.L_x_463:
[----:B------:R-:W-:-:S09]  /*14040*/  UISETP.NE.AND UP0, UPT, UR41, URZ, UPT ;  /* 0x000000ff2900728c */ /* 0x000fd2000bf05270 */
[----:B------:R-:W-:Y:S05]  /*14050*/  BRA.U UP0, `(.L_x_251) ;  /* 0x0000000100047547 */ /* 0x000fea000b800000 */
[----:B------:R-:W-:Y:S05]  /*14060*/  BPT.TRAP 0x1 ;  /* 0x000000040000795c */ /* 0x000fea0000300000 */
.L_x_251:
[----:B-1----:R-:W-:Y:S01]  /*14070*/  MOV R0, 0x1 ;  /* 0x0000000100007802 */ /* 0x002fe20000000f00 */
[----:B------:R1:W2:Y:S03]  /*14080*/  MUFU.RCP R3, R24 ;  /* 0x0000001800037308 */ /* 0x0002a60000001000 */
[----:B------:R-:W-:-:S04]  /*14090*/  SHF.L.U32 R0, R0, 0x1f, RZ ;  /* 0x0000001f00007819 */ /* 0x000fc800000006ff */
[----:B------:R-:W3:Y:S02]  /*140a0*/  SYNCS.PHASECHK.TRANS64.TRYWAIT P0, [R23+URZ+0x500c0], R0 ;  /* 0x0500c000170075a7 */ /* 0x000ee400080011ff */
[----:B-123--:R-:W-:Y:S05]  /*140b0*/  @!P0 BRA `(.L_x_252) ;  /* 0x0000017800d88947 */ /* 0x00efea0003800000 */
.L_x_464:
[----:B------:R-:W2:Y:S01]  /*140c0*/  LDCU UR4, c[0x0][0x708] ;  /* 0x0000e100ff0477ac */ /* 0x000ea20008000800 */
[----:B-1----:R-:W-:Y:S01]  /*140d0*/  FFMA R0, -R24, R3, 1 ;  /* 0x3f80000018007423 */ /* 0x002fe20000000103 */
[----:B------:R-:W1:Y:S01]  /*140e0*/  LDC R35, c[0x0][0x708] ;  /* 0x0001c200ff237b82 */ /* 0x000e620000000800 */
[----:B------:R-:W-:Y:S02]  /*140f0*/  BSSY.RECONVERGENT B2, `(.L_x_253) ;  /* 0x000000b000027945 */ /* 0x000fe40003800200 */
[----:B------:R-:W-:Y:S01]  /*14100*/  FFMA R0, R3, R0, R3 ;  /* 0x0000000003007223 */ /* 0x000fe20000000003 */
[----:B--2---:R-:W-:-:S03]  /*14110*/  MOV R3, UR4 ;  /* 0x0000000400037c02 */ /* 0x004fc60008000f00 */
[----:B------:R-:W-:Y:S01]  /*14120*/  FFMA R29, R0, UR4, RZ ;  /* 0x00000004001d7c23 */ /* 0x000fe200080000ff */
[----:B------:R-:W2:Y:S03]  /*14130*/  FCHK P0, R3, R24 ;  /* 0x0000001803007302 */ /* 0x000ea60000000000 */
[----:B------:R-:W-:-:S04]  /*14140*/  FFMA R4, -R24, R29, UR4 ;  /* 0x0000000418047e23 */ /* 0x000fc8000800011d */
[----:B------:R-:W-:Y:S01]  /*14150*/  FFMA R29, R0, R4, R29 ;  /* 0x00000004001d7223 */ /* 0x000fe2000000001d */
[----:B--2---:R-:W-:Y:S06]  /*14160*/  @!P0 BRA `(.L_x_254) ;  /* 0x00000000000c8947 */ /* 0x004fec0003800000 */
[----:B------:R-:W-:Y:S02]  /*14170*/  MOV R4, 0x14190 ;  /* 0x0001419000047802 */ /* 0x000fe40000000f00 */
[----:B-1----:R-:W-:Y:S05]  /*14180*/  CALL.REL.NOINC `($__internal_3_$__cuda_sm3x_div_rn_noftz_f32_slowpath) ;  /* 0x0000018400287944 */ /* 0x002fea0003c00000 */
[----:B------:R-:W-:Y:S02]  /*14190*/  MOV R29, R34 ;  /* 0x00000022001d7202 */ /* 0x000fe40000000f00 */
.L_x_254:
[----:B------:R-:W-:Y:S05]  /*141a0*/  BSYNC.RECONVERGENT B2 ;  /* 0x0000000000027941 */ /* 0x000fea0003800200 */
.L_x_253:
[----:B------:R-:W-:Y:S01]  /*141b0*/  VIADD R3, R22, 0x100 ;  /* 0x0000010016037836 */ /* 0x000fe20000000000 */
[C---:B------:R-:W-:Y:S01]  /*141c0*/  LOP3.LUT R28, R17.reuse, 0x3, RZ, 0xc0, !PT ;  /* 0x00000003111c7812 */ /* 0x040fe200078ec0ff */
[C---:B------:R-:W-:Y:S02]  /*141d0*/  IMAD.SHL.U32 R0, R16.reuse, 0x100, RZ ;  /* 0x0000010010007824 */ /* 0x040fe400078e00ff */
[----:B------:R-:W-:Y:S01]  /*141e0*/  IMAD.SHL.U32 R16, R16, 0x40, RZ ;  /* 0x0000004010107824 */ /* 0x000fe200078e00ff */
[----:B------:R-:W-:Y:S01]  /*141f0*/  SHF.R.U32.HI R3, RZ, 0x15, R3 ;  /* 0x00000015ff037819 */ /* 0x000fe20000011603 */
[----:B------:R-:W-:Y:S01]  /*14200*/  IMAD.SHL.U32 R27, R17, 0x2000, RZ ;  /* 0x00002000111b7824 */ /* 0x000fe200078e00ff */
[----:B------:R-:W-:Y:S02]  /*14210*/  LOP3.LUT R5, R0, 0x1800, RZ, 0xc0, !PT ;  /* 0x0000180000057812 */ /* 0x000fe400078ec0ff */
[----:B------:R-:W-:Y:S02]  /*14220*/  ISETP.NE.AND P0, PT, R28, R3, PT ;  /* 0x000000031c00720c */ /* 0x000fe40003f05270 */
[----:B------:R-:W-:-:S04]  /*14230*/  LOP3.LUT R16, R5, 0x1c0, R16, 0xf8, !PT ;  /* 0x000001c005107812 */ /* 0x000fc800078ef810 */
[----:B------:R-:W-:-:S07]  /*14240*/  LOP3.LUT R27, R16, 0x6000, R27, 0xf8, !PT ;  /* 0x00006000101b7812 */ /* 0x000fce00078ef81b */
        /* <DEDUP_REMOVED lines=17> */
.L_x_255:
[----:B------:R-:W2:Y:S01]  /*14360*/  S2R R0, SR_SWINHI ;  /* 0x0000000000007919 */ /* 0x000ea20000002f00 */
[----:B------:R-:W-:Y:S05]  /*14370*/  WARPSYNC.ALL ;  /* 0x0000000000007948 */ /* 0x000fea0003800000 */
[----:B------:R-:W-:-:S13]  /*14380*/  R2UR UR4, R22 ;  /* 0x00000000160472ca */ /* 0x000fda00000e0000 */
[----:B------:R-:W3:Y:S01]  /*14390*/  LDTM.x16 R4, tmem[UR4+0x100] ;  /* 0x00010004000479ee */ /* 0x000ee20008240000 */
[----:B------:R-:W-:Y:S02]  /*143a0*/  MOV R30, R23 ;  /* 0x00000017001e7202 */ /* 0x000fe40000000f00 */
[----:B--2---:R-:W-:Y:S02]  /*143b0*/  MOV R31, R0 ;  /* 0x00000000001f7202 */ /* 0x004fe40000000f00 */
[----:B------:R-:W-:-:S05]  /*143c0*/  LEA R27, P0, R27, R30, 0x1 ;  /* 0x0000001e1b1b7211 */ /* 0x000fca00078008ff */
[----:B------:R-:W-:Y:S01]  /*143d0*/  IMAD.X R31, RZ, RZ, R31, P0 ;  /* 0x000000ffff1f7224 */ /* 0x000fe200000e061f */
[----:B------:R-:W-:Y:S01]  /*143e0*/  IADD3 R0, P0, PT, R27, 0x10, RZ ;  /* 0x000000101b007810 */ /* 0x000fe20007f1e0ff */
[C---:B---3--:R-:W-:Y:S02]  /*143f0*/  FMUL2 R20, R29.reuse.F32, R8.F32x2.HI_LO ;  /* 0x000000081d14724a */ /* 0x048fe40000040000 */
[C---:B------:R-:W-:Y:S02]  /*14400*/  FMUL2 R6, R29.reuse.F32, R6.F32x2.HI_LO ;  /* 0x000000061d06724a */ /* 0x040fe40000040000 */
[----:B------:R-:W-:Y:S01]  /*14410*/  FMUL2 R32, R29.F32, R10.F32x2.HI_LO ;  /* 0x0000000a1d20724a */ /* 0x000fe20000040000 */
[----:B------:R-:W-:Y:S01]  /*14420*/  F2FP.F16.F32.PACK_AB R10, R21, R20 ;  /* 0x00000014150a723e */ /* 0x000fe200000000ff */
[--C-:B------:R-:W-:Y:S02]  /*14430*/  IMAD.X R21, RZ, RZ, R31.reuse, P0 ;  /* 0x000000ffff157224 */ /* 0x100fe400000e061f */
[----:B------:R-:W-:Y:S01]  /*14440*/  FMUL2 R4, R29.F32, R4.F32x2.HI_LO ;  /* 0x000000041d04724a */ /* 0x000fe20000040000 */
[----:B------:R-:W-:Y:S01]  /*14450*/  F2FP.F16.F32.PACK_AB R9, R7, R6 ;  /* 0x000000060709723e */ /* 0x000fe200000000ff */
[----:B------:R-:W-:Y:S01]  /*14460*/  FMUL2 R12, R29.F32, R12.F32x2.HI_LO ;  /* 0x0000000c1d0c724a */ /* 0x000fe20000040000 */
[----:B------:R-:W-:Y:S01]  /*14470*/  SHF.R.U64 R6, R27, 0x3, R31 ;  /* 0x000000031b067819 */ /* 0x000fe2000000121f */
[C---:B------:R-:W-:Y:S01]  /*14480*/  FMUL2 R14, R29.reuse.F32, R14.F32x2.HI_LO ;  /* 0x0000000e1d0e724a */ /* 0x040fe20000040000 */
[----:B------:R-:W-:Y:S01]  /*14490*/  SHF.R.U64 R3, R0, 0x3, R21 ;  /* 0x0000000300037819 */ /* 0x000fe20000001215 */
[----:B------:R-:W-:Y:S01]  /*144a0*/  FMUL2 R16, R29.F32, R16.F32x2.HI_LO ;  /* 0x000000101d10724a */ /* 0x000fe20000040000 */
[----:B------:R-:W-:Y:S01]  /*144b0*/  F2FP.F16.F32.PACK_AB R8, R5, R4 ;  /* 0x000000040508723e */ /* 0x000fe200000000ff */
[----:B------:R-:W-:Y:S01]  /*144c0*/  FMUL2 R18, R29.F32, R18.F32x2.HI_LO ;  /* 0x000000121d12724a */ /* 0x000fe20000040000 */
[----:B------:R-:W-:-:S02]  /*144d0*/  F2FP.F16.F32.PACK_AB R11, R33, R32 ;  /* 0x00000020210b723e */ /* 0x000fc400000000ff */
[----:B------:R-:W-:Y:S02]  /*144e0*/  LOP3.LUT R30, R27, 0x70, R6, 0x78, !PT ;  /* 0x000000701b1e7812 */ /* 0x000fe400078e7806 */
[----:B------:R-:W-:Y:S02]  /*144f0*/  F2FP.F16.F32.PACK_AB R4, R13, R12 ;  /* 0x0000000c0d04723e */ /* 0x000fe400000000ff */
[----:B------:R-:W-:Y:S01]  /*14500*/  F2FP.F16.F32.PACK_AB R5, R15, R14 ;  /* 0x0000000e0f05723e */ /* 0x000fe200000000ff */
[----:B------:R2:W-:Y:S01]  /*14510*/  ST.E.128 desc[UR46][R30.64], R8 ;  /* 0x000000081e007985 */ /* 0x0005e2000c101d2e */
[----:B------:R-:W-:Y:S02]  /*14520*/  F2FP.F16.F32.PACK_AB R6, R17, R16 ;  /* 0x000000101106723e */ /* 0x000fe400000000ff */
[----:B------:R-:W-:Y:S01]  /*14530*/  LOP3.LUT R20, R0, 0x70, R3, 0x78, !PT ;  /* 0x0000007000147812 */ /* 0x000fe200078e7803 */
[----:B------:R-:W-:Y:S01]  /*14540*/  VIADD R3, R22, 0x110 ;  /* 0x0000011016037836 */ /* 0x000fe20000000000 */
[----:B------:R-:W-:-:S04]  /*14550*/  F2FP.F16.F32.PACK_AB R7, R19, R18 ;  /* 0x000000121307723e */ /* 0x000fc800000000ff */
[----:B------:R-:W-:Y:S01]  /*14560*/  SHF.R.U32.HI R3, RZ, 0x15, R3 ;  /* 0x00000015ff037819 */ /* 0x000fe20000011603 */
[----:B------:R2:W-:Y:S03]  /*14570*/  ST.E.128 desc[UR46][R20.64], R4 ;  /* 0x0000000414007985 */ /* 0x0005e6000c101d2e */
[----:B------:R-:W-:-:S13]  /*14580*/  ISETP.NE.AND P0, PT, R28, R3, PT ;  /* 0x000000031c00720c */ /* 0x000fda0003f05270 */
[----:B------:R-:W-:Y:S05]  /*14590*/  @!P0 BRA `(.L_x_256) ;  /* 0x0000000000408947 */ /* 0x000fea0003800000 */
[----:B------:R-:W-:Y:S01]  /*145a0*/  MOV R14, 0x8 ;  /* 0x00000008000e7802 */ /* 0x000fe20000000f00 */
[----:B------:R-:W3:Y:S01]  /*145b0*/  LDCU.64 UR8, c[0x4][0xb0] ;  /* 0x01001600ff0877ac */ /* 0x000ee20008000a00 */
[----:B------:R-:W-:Y:S02]  /*145c0*/  HFMA2 R12, -RZ, RZ, 0, 5.9604644775390625e-08 ;  /* 0x00000001ff0c7431 */ /* 0x000fe400000001ff */
[----:B--2---:R-:W-:Y:S01]  /*145d0*/  IMAD.MOV.U32 R8, RZ, RZ, 0x192 ;  /* 0x00000192ff087424 */ /* 0x004fe200078e00ff */
[----:B------:R-:W2:Y:S01]  /*145e0*/  LDCU.64 UR6, c[0x4][0xb8] ;  /* 0x01001700ff0677ac */ /* 0x000ea20008000a00 */
[----:B------:R-:W4:Y:S01]  /*145f0*/  LDC.64 R14, c[0x4][R14] ;  /* 0x010000000e0e7b82 */ /* 0x000f220000000a00 */
[----:B------:R-:W-:Y:S01]  /*14600*/  IMAD.MOV.U32 R13, RZ, RZ, RZ ;  /* 0x000000ffff0d7224 */ /* 0x000fe200078e00ff */
[----:B------:R-:W5:Y:S01]  /*14610*/  LDCU.64 UR4, c[0x4][0x40] ;  /* 0x01000800ff0477ac */ /* 0x000f620008000a00 */
[----:B---3--:R-:W-:Y:S01]  /*14620*/  IMAD.U32 R4, RZ, RZ, UR8 ;  /* 0x00000008ff047e24 */ /* 0x008fe2000f8e00ff */
[----:B------:R-:W-:Y:S01]  /*14630*/  MOV R5, UR9 ;  /* 0x0000000900057c02 */ /* 0x000fe20008000f00 */
[----:B--2---:R-:W-:Y:S01]  /*14640*/  IMAD.U32 R6, RZ, RZ, UR6 ;  /* 0x00000006ff067e24 */ /* 0x004fe2000f8e00ff */
[----:B------:R-:W-:Y:S01]  /*14650*/  MOV R7, UR7 ;  /* 0x0000000700077c02 */ /* 0x000fe20008000f00 */
[----:B-----5:R-:W-:Y:S01]  /*14660*/  IMAD.U32 R10, RZ, RZ, UR4 ;  /* 0x00000004ff0a7e24 */ /* 0x020fe2000f8e00ff */
[----:B------:R-:W-:-:S02]  /*14670*/  MOV R11, UR5 ;  /* 0x00000005000b7c02 */ /* 0x000fc40008000f00 */
[----:B------:R-:W-:-:S07]  /*14680*/  LEPC R20, `(.L_x_256) ;  /* 0x000000001014794e */ /* 0x000fce0000000000 */
[----:B-1--4-:R-:W-:Y:S05]  /*14690*/  CALL.ABS.NOINC R14 ;  /* 0x000000000e007343 */ /* 0x012fea0003c00000 */
.L_x_256:
[----:B------:R-:W-:Y:S05]  /*146a0*/  WARPSYNC.ALL ;  /* 0x0000000000007948 */ /* 0x000fea0003800000 */
[----:B------:R-:W-:Y:S02]  /*146b0*/  R2UR UR4, R22 ;  /* 0x00000000160472ca */ /* 0x000fe400000e0000 */
[C---:B------:R-:W-:Y:S02]  /*146c0*/  IADD3 R40, P0, PT, R27.reuse, 0x30, RZ ;  /* 0x000000301b287810 */ /* 0x040fe40007f1e0ff */
[----:B------:R-:W-:-:S03]  /*146d0*/  IADD3 R3, P1, PT, R27, 0x20, RZ ;  /* 0x000000201b037810 */ /* 0x000fc60007f3e0ff */
[--C-:B------:R-:W-:Y:S02]  /*146e0*/  IMAD.X R41, RZ, RZ, R31.reuse, P0 ;  /* 0x000000ffff297224 */ /* 0x100fe400000e061f */
[----:B------:R-:W-:-:S04]  /*146f0*/  IMAD.X R39, RZ, RZ, R31, P1 ;  /* 0x000000ffff277224 */ /* 0x000fc800008e061f */
[----:B--2---:R-:W2:Y:S01]  /*14700*/  LDTM.x16 R4, tmem[UR4+0x110] ;  /* 0x00011004000479ee */ /* 0x004ea20008240000 */
[----:B------:R-:W-:-:S04]  /*14710*/  SHF.R.U64 R0, R3, 0x3, R39 ;  /* 0x0000000303007819 */ /* 0x000fc80000001227 */
[----:B------:R-:W-:Y:S01]  /*14720*/  LOP3.LUT R38, R3, 0x70, R0, 0x78, !PT ;  /* 0x0000007003267812 */ /* 0x000fe200078e7800 */
[----:B------:R-:W-:-:S05]  /*14730*/  VIADD R3, R22, 0x120 ;  /* 0x0000012016037836 */ /* 0x000fca0000000000 */
[----:B------:R-:W-:-:S04]  /*14740*/  SHF.R.U32.HI R3, RZ, 0x15, R3 ;  /* 0x00000015ff037819 */ /* 0x000fc80000011603 */
[----:B------:R-:W-:Y:S01]  /*14750*/  ISETP.NE.AND P0, PT, R28, R3, PT ;  /* 0x000000031c00720c */ /* 0x000fe20003f05270 */
[C---:B--2---:R-:W-:Y:S01]  /*14760*/  FMUL2 R20, R29.reuse.F32, R8.F32x2.HI_LO ;  /* 0x000000081d14724a */ /* 0x044fe20000040000 */
[C---:B------:R-:W-:Y:S01]  /*14770*/  SHF.R.U64 R9, R40.reuse, 0x3, R41 ;  /* 0x0000000328097819 */ /* 0x040fe20000001229 */
[C---:B------:R-:W-:Y:S02]  /*14780*/  FMUL2 R4, R29.reuse.F32, R4.F32x2.HI_LO ;  /* 0x000000041d04724a */ /* 0x040fe40000040000 */
[C---:B------:R-:W-:Y:S01]  /*14790*/  FMUL2 R6, R29.reuse.F32, R6.F32x2.HI_LO ;  /* 0x000000061d06724a */ /* 0x040fe20000040000 */
[----:B------:R-:W-:Y:S01]  /*147a0*/  LOP3.LUT R40, R40, 0x70, R9, 0x78, !PT ;  /* 0x0000007028287812 */ /* 0x000fe200078e7809 */
[----:B------:R-:W-:Y:S01]  /*147b0*/  FMUL2 R32, R29.F32, R10.F32x2.HI_LO ;  /* 0x0000000a1d20724a */ /* 0x000fe20000040000 */
[----:B------:R-:W-:Y:S01]  /*147c0*/  F2FP.F16.F32.PACK_AB R8, R5, R4 ;  /* 0x000000040508723e */ /* 0x000fe200000000ff */
[----:B------:R-:W-:Y:S01]  /*147d0*/  FMUL2 R12, R29.F32, R12.F32x2.HI_LO ;  /* 0x0000000c1d0c724a */ /* 0x000fe20000040000 */
[----:B------:R-:W-:Y:S01]  /*147e0*/  F2FP.F16.F32.PACK_AB R9, R7, R6 ;  /* 0x000000060709723e */ /* 0x000fe200000000ff */
[----:B------:R-:W-:Y:S01]  /*147f0*/  FMUL2 R14, R29.F32, R14.F32x2.HI_LO ;  /* 0x0000000e1d0e724a */ /* 0x000fe20000040000 */
[----:B------:R-:W-:Y:S01]  /*14800*/  F2FP.F16.F32.PACK_AB R10, R21, R20 ;  /* 0x00000014150a723e */ /* 0x000fe200000000ff */
[----:B------:R-:W-:Y:S01]  /*14810*/  FMUL2 R16, R29.F32, R16.F32x2.HI_LO ;  /* 0x000000101d10724a */ /* 0x000fe20000040000 */
[----:B------:R-:W-:Y:S01]  /*14820*/  F2FP.F16.F32.PACK_AB R11, R33, R32 ;  /* 0x00000020210b723e */ /* 0x000fe200000000ff */
[----:B------:R-:W-:Y:S01]  /*14830*/  FMUL2 R18, R29.F32, R18.F32x2.HI_LO ;  /* 0x000000121d12724a */ /* 0x000fe20000040000 */
[----:B------:R-:W-:-:S02]  /*14840*/  F2FP.F16.F32.PACK_AB R4, R13, R12 ;  /* 0x0000000c0d04723e */ /* 0x000fc400000000ff */
[----:B------:R-:W-:Y:S01]  /*14850*/  F2FP.F16.F32.PACK_AB R5, R15, R14 ;  /* 0x0000000e0f05723e */ /* 0x000fe200000000ff */
[----:B------:R2:W-:Y:S01]  /*14860*/  ST.E.128 desc[UR46][R38.64], R8 ;  /* 0x0000000826007985 */ /* 0x0005e2000c101d2e */
[----:B------:R-:W-:Y:S02]  /*14870*/  F2FP.F16.F32.PACK_AB R6, R17, R16 ;  /* 0x000000101106723e */ /* 0x000fe400000000ff */
[----:B------:R-:W-:-:S05]  /*14880*/  F2FP.F16.F32.PACK_AB R7, R19, R18 ;  /* 0x000000121307723e */ /* 0x000fca00000000ff */
[----:B------:R2:W-:Y:S01]  /*14890*/  ST.E.128 desc[UR46][R40.64], R4 ;  /* 0x0000000428007985 */ /* 0x0005e2000c101d2e */
        /* <DEDUP_REMOVED lines=17> */
.L_x_257:
[----:B------:R-:W-:Y:S05]  /*149b0*/  WARPSYNC.ALL ;  /* 0x0000000000007948 */ /* 0x000fea0003800000 */
[----:B------:R-:W-:Y:S02]  /*149c0*/  R2UR UR4, R22 ;  /* 0x00000000160472ca */ /* 0x000fe400000e0000 */
[C---:B--2---:R-:W-:Y:S02]  /*149d0*/  IADD3 R40, P0, PT, R27.reuse, 0x50, RZ ;  /* 0x000000501b287810 */ /* 0x044fe40007f1e0ff */
[----:B------:R-:W-:-:S03]  /*149e0*/  IADD3 R3, P1, PT, R27, 0x40, RZ ;  /* 0x000000401b037810 */ /* 0x000fc60007f3e0ff */
[--C-:B------:R-:W-:Y:S02]  /*149f0*/  IMAD.X R41, RZ, RZ, R31.reuse, P0 ;  /* 0x000000ffff297224 */ /* 0x100fe400000e061f */
[----:B------:R-:W-:-:S04]  /*14a00*/  IMAD.X R39, RZ, RZ, R31, P1 ;  /* 0x000000ffff277224 */ /* 0x000fc800008e061f */
[----:B------:R-:W2:Y:S01]  /*14a10*/  LDTM.x16 R4, tmem[UR4+0x120] ;  /* 0x00012004000479ee */ /* 0x000ea20008240000 */
        /* <DEDUP_REMOVED lines=42> */
.L_x_258:
        /* <DEDUP_REMOVED lines=49> */
.L_x_259:
        /* <DEDUP_REMOVED lines=49> */
.L_x_260:
        /* <DEDUP_REMOVED lines=49> */
.L_x_261:
        /* <DEDUP_REMOVED lines=49> */
.L_x_262:
[----:B------:R-:W-:Y:S05]  /*15900*/  WARPSYNC.ALL ;  /* 0x0000000000007948 */ /* 0x000fea0003800000 */
[C---:B------:R-:W-:Y:S01]  /*15910*/  R2UR UR4, R22.reuse ;  /* 0x00000000160472ca */ /* 0x040fe200000e0000 */
[----:B------:R-:W-:Y:S01]  /*15920*/  VIADD R53, R22, 0x180 ;  /* 0x0000018016357836 */ /* 0x000fe20000000000 */
[C---:B--2---:R-:W-:Y:S02]  /*15930*/  IADD3 R40, P0, PT, R27.reuse, 0x470, RZ ;  /* 0x000004701b287810 */ /* 0x044fe40007f1e0ff */
[----:B------:R-:W-:Y:S02]  /*15940*/  IADD3 R3, P1, PT, R27, 0x460, RZ ;  /* 0x000004601b037810 */ /* 0x000fe40007f3e0ff */
[----:B------:R-:W-:Y:S01]  /*15950*/  SHF.R.U32.HI R53, RZ, 0x15, R53 ;  /* 0x00000015ff357819 */ /* 0x000fe20000011635 */
[----:B------:R-:W-:-:S02]  /*15960*/  IMAD.X R41, RZ, RZ, R31, P0 ;  /* 0x000000ffff297224 */ /* 0x000fc400000e061f */
[----:B------:R-:W-:Y:S01]  /*15970*/  IMAD.X R39, RZ, RZ, R31, P1 ;  /* 0x000000ffff277224 */ /* 0x000fe200008e061f */
[----:B------:R-:W-:-:S03]  /*15980*/  ISETP.NE.AND P0, PT, R28, R53, PT ;  /* 0x000000351c00720c */ /* 0x000fc60003f05270 */
[----:B------:R-:W2:Y:S01]  /*15990*/  LDTM.x16 R4, tmem[UR4+0x170] ;  /* 0x00017004000479ee */ /* 0x000ea20008240000 */
[----:B------:R-:W-:-:S04]  /*159a0*/  SHF.R.U64 R0, R3, 0x3, R39 ;  /* 0x0000000303007819 */ /* 0x000fc80000001227 */
[----:B------:R-:W-:Y:S01]  /*159b0*/  LOP3.LUT R38, R3, 0x70, R0, 0x78, !PT ;  /* 0x0000007003267812 */ /* 0x000fe200078e7800 */
        /* <DEDUP_REMOVED lines=37> */
.L_x_263:
        /* <DEDUP_REMOVED lines=49> */
.L_x_264:
        /* <DEDUP_REMOVED lines=49> */
.L_x_265:
        /* <DEDUP_REMOVED lines=49> */
.L_x_266:
        /* <DEDUP_REMOVED lines=49> */
.L_x_267:
        /* <DEDUP_REMOVED lines=49> */
.L_x_268:
        /* <DEDUP_REMOVED lines=9> */
[----:B--2---:R-:W-:Y:S01]  /*16bf0*/  FMUL2 R20, R29.F32, R8.F32x2.HI_LO ;  /* 0x000000081d14724a */ /* 0x004fe20000040000 */
[----:B------:R-:W-:Y:S01]  /*16c00*/  SHF.R.U64 R8, R41, 0x3, R55 ;  /* 0x0000000329087819 */ /* 0x000fe20000001237 */
[C---:B------:R-:W-:Y:S02]  /*16c10*/  FMUL2 R4, R29.reuse.F32, R4.F32x2.HI_LO ;  /* 0x000000041d04724a */ /* 0x040fe40000040000 */
[----:B------:R-:W-:Y:S01]  /*16c20*/  FMUL2 R6, R29.F32, R6.F32x2.HI_LO ;  /* 0x000000061d06724a */ /* 0x000fe20000040000 */
        /* <DEDUP_REMOVED lines=11> */
[----:B------:R-:W-:Y:S01]  /*16ce0*/  VIADD R41, R22, 0x1e0 ;  /* 0x000001e016297836 */ /* 0x000fe20000000000 */
[----:B------:R-:W-:Y:S01]  /*16cf0*/  F2FP.F16.F32.PACK_AB R5, R15, R14 ;  /* 0x0000000e0f05723e */ /* 0x000fe200000000ff */
[----:B------:R2:W-:Y:S01]  /*16d00*/  ST.E.128 desc[UR46][R38.64], R8 ;  /* 0x0000000826007985 */ /* 0x0005e2000c101d2e */
[----:B------:R-:W-:-:S02]  /*16d10*/  F2FP.F16.F32.PACK_AB R6, R17, R16 ;  /* 0x000000101106723e */ /* 0x000fc400000000ff */
[----:B------:R-:W-:Y:S02]  /*16d20*/  F2FP.F16.F32.PACK_AB R7, R19, R18 ;  /* 0x000000121307723e */ /* 0x000fe400000000ff */
[----:B------:R-:W-:-:S03]  /*16d30*/  SHF.R.U32.HI R41, RZ, 0x15, R41 ;  /* 0x00000015ff297819 */ /* 0x000fc60000011629 */
[----:B------:R2:W-:Y:S01]  /*16d40*/  ST.E.128 desc[UR46][R54.64], R4 ;  /* 0x0000000436007985 */ /* 0x0005e2000c101d2e */
        /* <DEDUP_REMOVED lines=18> */
.L_x_269:
        /* <DEDUP_REMOVED lines=49> */
.L_x_270:
[----:B------:R-:W-:Y:S05]  /*17180*/  WARPSYNC.ALL ;  /* 0x0000000000007948 */ /* 0x000fea0003800000 */
[----:B------:R-:W-:Y:S02]  /*17190*/  R2UR UR4, R22 ;  /* 0x00000000160472ca */ /* 0x000fe400000e0000 */
[C---:B--2---:R-:W-:Y:S02]  /*171a0*/  IADD3 R56, P0, PT, R27.reuse, 0xc70, RZ ;  /* 0x00000c701b387810 */ /* 0x044fe40007f1e0ff */
[----:B------:R-:W-:-:S03]  /*171b0*/  IADD3 R3, P1, PT, R27, 0xc60, RZ ;  /* 0x00000c601b037810 */ /* 0x000fc60007f3e0ff */
[--C-:B------:R-:W-:Y:S02]  /*171c0*/  IMAD.X R57, RZ, RZ, R31.reuse, P0 ;  /* 0x000000ffff397224 */ /* 0x100fe400000e061f */
[----:B------:R-:W-:-:S04]  /*171d0*/  IMAD.X R55, RZ, RZ, R31, P1 ;  /* 0x000000ffff377224 */ /* 0x000fc800008e061f */
[----:B------:R-:W2:Y:S01]  /*171e0*/  LDTM.x16 R4, tmem[UR4+0x1f0] ;  /* 0x0001f004000479ee */ /* 0x000ea20008240000 */
[----:B------:R-:W3:Y:S01]  /*171f0*/  LDCU.64 UR4, c[0x0][0x880] ;  /* 0x00011000ff0477ac */ /* 0x000ee20008000a00 */
[----:B------:R-:W-:-:S04]  /*17200*/  SHF.R.U64 R0, R3, 0x3, R55 ;  /* 0x0000000303007819 */ /* 0x000fc80000001237 */
[----:B------:R-:W-:Y:S01]  /*17210*/  LOP3.LUT R54, R3, 0x70, R0, 0x78, !PT ;  /* 0x0000007003367812 */ /* 0x000fe200078e7800 */
[----:B---3--:R-:W-:-:S04]  /*17220*/  UISETP.NE.U32.AND UP0, UPT, UR4, URZ, UPT ;  /* 0x000000ff0400728c */ /* 0x008fc8000bf05070 */
[----:B------:R-:W-:Y:S01]  /*17230*/  UISETP.NE.AND.EX UP0, UPT, UR5, URZ, UPT, UP0 ;  /* 0x000000ff0500728c */ /* 0x000fe2000bf05300 */
        /* <DEDUP_REMOVED lines=15> */
[----:B------:R-:W2:Y:S01]  /*17330*/  S2R R33, SR_CTAID.X ;  /* 0x0000000000217919 */ /* 0x000ea20000002500 */
[----:B------:R-:W-:-:S02]  /*17340*/  F2FP.F16.F32.PACK_AB R5, R15, R14 ;  /* 0x0000000e0f05723e */ /* 0x000fc400000000ff */
[----:B------:R-:W-:Y:S01]  /*17350*/  F2FP.F16.F32.PACK_AB R6, R17, R16 ;  /* 0x000000101106723e */ /* 0x000fe200000000ff */
[----:B------:R3:W-:Y:S01]  /*17360*/  ST.E.128 desc[UR46][R54.64], R8 ;  /* 0x0000000836007985 */ /* 0x0007e2000c101d2e */
[----:B------:R-:W-:Y:S01]  /*17370*/  F2FP.F16.F32.PACK_AB R7, R19, R18 ;  /* 0x000000121307723e */ /* 0x000fe200000000ff */
[----:B------:R-:W4:Y:S04]  /*17380*/  S2R R32, SR_CTAID.Z ;  /* 0x0000000000207919 */ /* 0x000f280000002700 */
[----:B------:R3:W-:Y:S01]  /*17390*/  ST.E.128 desc[UR46][R56.64], R4 ;  /* 0x0000000438007985 */ /* 0x0007e2000c101d2e */
[----:B------:R-:W1:Y:S01]  /*173a0*/  S2R R29, SR_CTAID.Y ;  /* 0x00000000001d7919 */ /* 0x000e620000002600 */
[----:B------:R-:W-:Y:S01]  /*173b0*/  @!PT LDS RZ, [RZ] ;  /* 0x00000000fffff984 */ /* 0x000fe20000000800 */
[----:B------:R-:W-:Y:S01]  /*173c0*/  @!PT LDS RZ, [RZ] ;  /* 0x00000000fffff984 */ /* 0x000fe20000000800 */
[----:B------:R-:W-:Y:S01]  /*173d0*/  @!PT LDS RZ, [RZ] ;  /* 0x00000000fffff984 */ /* 0x000fe20000000800 */
[----:B------:R-:W-:Y:S01]  /*173e0*/  @!PT LDS RZ, [RZ] ;  /* 0x00000000fffff984 */ /* 0x000fe20000000800 */
[----:B------:R5:W-:Y:S06]  /*173f0*/  MEMBAR.ALL.CTA ;  /* 0x0000000000007992 */ /* 0x000bec0000008000 */
[----:B-----5:R-:W1:Y:S01]  /*17400*/  FENCE.VIEW.ASYNC.S ;  /* 0x00000000000073c6 */ /* 0x020e620000000000 */
[----:B------:R-:W-:Y:S05]  /*17410*/  BRA.U !UP0, `(.L_x_271) ;  /* 0x0000000108fc7547 */ /* 0x000fea000b800000 */
[C---:B------:R-:W-:Y:S01]  /*17420*/  FSETP.GEU.AND P0, PT, R24.reuse, 1.175494350822287508e-38, PT ;  /* 0x008000001800780b */ /* 0x040fe20003f0e000 */
[----:B------:R-:W5:Y:S01]  /*17430*/  LDCU UR4, c[0x0][0x380] ;  /* 0x00007000ff0477ac */ /* 0x000f620008000800 */
[----:B------:R-:W-:Y:S01]  /*17440*/  MOV R0, 0x3e055027 ;  /* 0x3e05502700007802 */ /* 0x000fe20000000f00 */
[----:B------:R-:W-:Y:S01]  /*17450*/  BSSY.RECONVERGENT B0, `(.L_x_271) ;  /* 0x000003b000007945 */ /* 0x000fe20003800200 */
[----:B---3--:R-:W-:Y:S01]  /*17460*/  FSEL R5, RZ, -23, P0 ;  /* 0xc1b80000ff057808 */ /* 0x008fe20000000000 */
[----:B------:R-:W3:Y:S08]  /*17470*/  LDCU UR5, c[0x0][0x700] ;  /* 0x0000e000ff0577ac */ /* 0x000ef00008000800 */
[----:B------:R-:W-:-:S05]  /*17480*/  @!P0 FMUL R24, R24, 8388608 ;  /* 0x4b00000018188820 */ /* 0x000fca0000400000 */
[C---:B------:R-:W-:Y:S02]  /*17490*/  IADD3 R7, PT, PT, R24.reuse, -0x3f2aaaab, RZ ;  /* 0xc0d5555518077810 */ /* 0x040fe40007ffe0ff */
[C---:B------:R-:W-:Y:S02]  /*174a0*/  ISETP.GT.U32.AND P0, PT, R24.reuse, 0x7f7fffff, PT ;  /* 0x7f7fffff1800780c */ /* 0x040fe40003f04070 */
[----:B------:R-:W-:Y:S02]  /*174b0*/  LOP3.LUT R7, R7, 0xff800000, RZ, 0xc0, !PT ;  /* 0xff80000007077812 */ /* 0x000fe400078ec0ff */
[C---:B------:R-:W-:Y:S02]  /*174c0*/  FSETP.NEU.AND P1, PT, R24.reuse, RZ, PT ;  /* 0x000000ff1800720b */ /* 0x040fe40003f2d000 */
[-C--:B------:R-:W-:Y:S02]  /*174d0*/  IADD3 R3, PT, PT, R24, -R7.reuse, RZ ;  /* 0x8000000718037210 */ /* 0x080fe40007ffe0ff */
[----:B------:R-:W-:-:S03]  /*174e0*/  I2FP.F32.S32 R4, R7 ;  /* 0x0000000700047245 */ /* 0x000fc60000201400 */
[----:B------:R-:W-:Y:S02]  /*174f0*/  FADD R3, R3, -1 ;  /* 0xbf80000003037421 */ /* 0x000fe40000000000 */
[----:B------:R-:W-:Y:S02]  /*17500*/  FFMA R4, R4, 1.1920928955078125e-07, R5 ;  /* 0x3400000004047823 */ /* 0x000fe40000000005 */
[----:B------:R-:W-:-:S04]  /*17510*/  FFMA R0, R3, -R0, 0.14084610342979431152 ;  /* 0x3e1039f603007423 */ /* 0x000fc80000000800 */
[----:B------:R-:W-:-:S04]  /*17520*/  FFMA R0, R3, R0, -0.12148627638816833496 ;  /* 0xbdf8cdcc03007423 */ /* 0x000fc80000000000 */
[----:B------:R-:W-:-:S04]  /*17530*/  FFMA R0, R3, R0, 0.13980610668659210205 ;  /* 0x3e0f295503007423 */ /* 0x000fc80000000000 */
[----:B------:R-:W-:-:S04]  /*17540*/  FFMA R0, R3, R0, -0.16684235632419586182 ;  /* 0xbe2ad8b903007423 */ /* 0x000fc80000000000 */
[----:B------:R-:W-:-:S04]  /*17550*/  FFMA R0, R3, R0, 0.20012299716472625732 ;  /* 0x3e4ced0b03007423 */ /* 0x000fc80000000000 */
[----:B------:R-:W-:-:S04]  /*17560*/  FFMA R0, R3, R0, -0.24999669194221496582 ;  /* 0xbe7fff2203007423 */ /* 0x000fc80000000000 */
[----:B------:R-:W-:-:S04]  /*17570*/  FFMA R0, R3, R0, 0.33333182334899902344 ;  /* 0x3eaaaa7803007423 */ /* 0x000fc80000000000 */
[----:B------:R-:W-:-:S04]  /*17580*/  FFMA R0, R3, R0, -0.5 ;  /* 0xbf00000003007423 */ /* 0x000fc80000000000 */
[----:B------:R-:W-:-:S04]  /*17590*/  FMUL R0, R3, R0 ;  /* 0x0000000003007220 */ /* 0x000fc80000400000 */
[----:B------:R-:W-:Y:S01]  /*175a0*/  FFMA R5, R3, R0, R3 ;  /* 0x0000000003057223 */ /* 0x000fe20000000003 */
[----:B------:R-:W-:-:S03]  /*175b0*/  MOV R3, 0x7f800000 ;  /* 0x7f80000000037802 */ /* 0x000fc60000000f00 */
[----:B------:R-:W-:Y:S02]  /*175c0*/  FFMA R4, R4, 0.69314718246459960938, R5 ;  /* 0x3f31721804047823 */ /* 0x000fe40000000005 */
[----:B------:R-:W-:Y:S01]  /*175d0*/  @P0 FFMA R4, R24, R3, +INF ;  /* 0x7f80000018040423 */ /* 0x000fe20000000003 */
[----:B--2---:R-:W-:-:S04]  /*175e0*/  LEA R3, R33, R2, 0x8 ;  /* 0x0000000221037211 */ /* 0x004fc800078e40ff */
[----:B-----5:R-:W-:Y:S02]  /*175f0*/  ISETP.GE.AND P0, PT, R3, UR4, PT ;  /* 0x0000000403007c0c */ /* 0x020fe4000bf06270 */
[----:B------:R-:W-:-:S05]  /*17600*/  FSEL R4, R4, -INF , P1 ;  /* 0xff80000004047808 */ /* 0x000fca0000800000 */
[----:B---3--:R-:W-:-:S06]  /*17610*/  FFMA R25, R25, UR5, R4 ;  /* 0x0000000519197c23 */ /* 0x008fcc0008000004 */
[----:B------:R-:W-:Y:S05]  /*17620*/  @P0 BRA `(.L_x_272) ;  /* 0x0000000000740947 */ /* 0x000fea0003800000 */
[----:B------:R-:W2:Y:S01]  /*17630*/  LDCU UR4, c[0x0][0x38c] ;  /* 0x00007180ff0477ac */ /* 0x000ea20008000800 */
[----:B------:R-:W-:Y:S01]  /*17640*/  HFMA2 R4, -RZ, RZ, 0, 0 ;  /* 0x00000000ff047431 */ /* 0x000fe200000001ff */
[----:B------:R-:W4:Y:S01]  /*17650*/  LDCU UR5, c[0x0][0x890] ;  /* 0x00011200ff0577ac */ /* 0x000f220008000800 */
[----:B------:R-:W3:Y:S01]  /*17660*/  LDCU.64 UR6, c[0x0][0x888] ;  /* 0x00011100ff0677ac */ /* 0x000ee20008000a00 */
[----:B--2---:R-:W2:Y:S01]  /*17670*/  I2F.U32.RP R6, UR4 ;  /* 0x0000000400067d06 */ /* 0x004ea20008209000 */
[----:B------:R-:W-:Y:S01]  /*17680*/  ISETP.NE.U32.AND P0, PT, RZ, UR4, PT ;  /* 0x00000004ff007c0c */ /* 0x000fe2000bf05070 */
[----:B----4-:R-:W-:-:S06]  /*17690*/  IMAD R3, R32, UR5, R3 ;  /* 0x0000000520037c24 */ /* 0x010fcc000f8e0203 */
[----:B--2---:R-:W2:Y:S02]  /*176a0*/  MUFU.RCP R5, R6 ;  /* 0x0000000600057308 */ /* 0x004ea40000001000 */
[----:B--2---:R-:W-:-:S06]  /*176b0*/  IADD3 R5, PT, PT, R5, 0xffffffe, RZ ;  /* 0x0ffffffe05057810 */ /* 0x004fcc0007ffe0ff */
[----:B------:R-:W2:Y:S02]  /*176c0*/  F2I.FTZ.U32.TRUNC.NTZ R5, R5 ;  /* 0x0000000500057305 */ /* 0x000ea4000021f000 */
[----:B--2---:R-:W-:-:S05]  /*176d0*/  IADD3 R0, PT, PT, RZ, -R5, RZ ;  /* 0x80000005ff007210 */ /* 0x004fca0007ffe0ff */
[----:B------:R-:W-:-:S04]  /*176e0*/  IMAD R7, R0, UR4, RZ ;  /* 0x0000000400077c24 */ /* 0x000fc8000f8e02ff */
[----:B------:R-:W-:Y:S02]  /*176f0*/  IMAD.HI.U32 R0, R5, R7, R4 ;  /* 0x0000000705007227 */ /* 0x000fe400078e0004 */
[----:B------:R-:W2:Y:S04]  /*17700*/  LDC.64 R6, c[0x0][0x880] ;  /* 0x00022000ff067b82 */ /* 0x000ea80000000a00 */
[----:B-1----:R-:W-:-:S05]  /*17710*/  IMAD.HI.U32 R0, R0, R29, RZ ;  /* 0x0000001d00007227 */ /* 0x002fca00078e00ff */
[----:B------:R-:W-:-:S05]  /*17720*/  IADD3 R4, PT, PT, -R0, RZ, RZ ;  /* 0x000000ff00047210 */ /* 0x000fca0007ffe1ff */
[----:B------:R-:W-:-:S05]  /*17730*/  IMAD R4, R4, UR4, R29 ;  /* 0x0000000404047c24 */ /* 0x000fca000f8e021d */
[----:B------:R-:W-:-:S13]  /*17740*/  ISETP.GE.U32.AND P2, PT, R4, UR4, PT ;  /* 0x0000000404007c0c */ /* 0x000fda000bf46070 */
[----:B------:R-:W-:Y:S02]  /*17750*/  @P2 IADD3 R4, PT, PT, R4, -UR4, RZ ;  /* 0x8000000404042c10 */ /* 0x000fe4000fffe0ff */
[----:B------:R-:W-:Y:S02]  /*17760*/  @P2 IADD3 R0, PT, PT, R0, 0x1, RZ ;  /* 0x0000000100002810 */ /* 0x000fe40007ffe0ff */
[----:B------:R-:W-:-:S13]  /*17770*/  ISETP.GE.U32.AND P1, PT, R4, UR4, PT ;  /* 0x0000000404007c0c */ /* 0x000fda000bf26070 */
[----:B------:R-:W-:Y:S02]  /*17780*/  @P1 IADD3 R0, PT, PT, R0, 0x1, RZ ;  /* 0x0000000100001810 */ /* 0x000fe40007ffe0ff */
[----:B------:R-:W-:-:S04]  /*17790*/  @!P0 LOP3.LUT R0, RZ, UR4, RZ, 0x33, !PT ;  /* 0x00000004ff008c12 */ /* 0x000fc8000f8e33ff */
[C---:B------:R-:W-:Y:S01]  /*177a0*/  IADD3 R4, PT, PT, -R0.reuse, RZ, RZ ;  /* 0x000000ff00047210 */ /* 0x040fe20007ffe1ff */
[----:B---3--:R-:W-:-:S04]  /*177b0*/  IMAD R3, R0, UR7, R3 ;  /* 0x0000000700037c24 */ /* 0x008fc8000f8e0203 */
[----:B------:R-:W-:-:S04]  /*177c0*/  IMAD R4, R4, UR4, R29 ;  /* 0x0000000404047c24 */ /* 0x000fc8000f8e021d */
[----:B------:R-:W-:-:S04]  /*177d0*/  IMAD R3, R4, UR6, R3 ;  /* 0x0000000604037c24 */ /* 0x000fc8000f8e0203 */
[----:B--2---:R-:W-:-:S05]  /*177e0*/  IMAD.WIDE.U32 R6, R3, 0x4, R6 ;  /* 0x0000000403067825 */ /* 0x004fca00078e0006 */
[----:B------:R2:W-:Y:S02]  /*177f0*/  STG.E desc[UR46][R6.64], R25 ;  /* 0x0000001906007986 */ /* 0x0005e4000c10192e */
.L_x_272:
[----:B------:R-:W-:Y:S05]  /*17800*/  BSYNC.RECONVERGENT B0 ;  /* 0x0000000000007941 */ /* 0x000fea0003800200 */
.L_x_271:
[----:B------:R-:W-:Y:S01]  /*17810*/  UISETP.NE.AND UP0, UPT, UR41, URZ, UPT ;  /* 0x000000ff2900728c */ /* 0x000fe2000bf05270 */
[----:B------:R-:W-:-:S08]  /*17820*/  NOP ;  /* 0x0000000000007918 */ /* 0x000fd00000000000 */
[----:B------:R-:W-:Y:S05]  /*17830*/  BRA.U UP0, `(.L_x_273) ;  /* 0x0000000100087547 */ /* 0x000fea000b800000 */
[----:B------:R-:W-:Y:S05]  /*17840*/  BPT.TRAP 0x1 ;  /* 0x000000040000795c */ /* 0x000fea0000300000 */
[----:B------:R-:W-:Y:S05]  /*17850*/  BPT.TRAP 0x1 ;  /* 0x000000040000795c */ /* 0x000fea0000300000 */
.L_x_273:
[----:B------:R-:W-:Y:S01]  /*17860*/  IADD3 R3, PT, PT, R23, 0x500a0, RZ ;  /* 0x000500a017037810 */ /* 0x000fe20007ffe0ff */
[----:B------:R-:W-:-:S03]  /*17870*/  UISETP.NE.AND UP0, UPT, UR41, URZ, UPT ;  /* 0x000000ff2900728c */ /* 0x000fc6000bf05270 */
[----:B------:R-:W-:-:S04]  /*17880*/  PRMT R0, R26, 0x654, R3 ;  /* 0x000006541a007816 */ /* 0x000fc80000000003 */
[----:B-1----:R1:W-:Y:S02]  /*17890*/  SYNCS.ARRIVE.TRANS64.RED.A1T0 RZ, [R0+URZ], RZ ;  /* 0x000000ff00ff79a7 */ /* 0x0023e400081004ff */
[----:B------:R-:W-:Y:S05]  /*178a0*/  BRA.U UP0, `(.L_x_274) ;  /* 0x0000000100047547 */ /* 0x000fea000b800000 */
[----:B------:R-:W-:Y:S05]  /*178b0*/  BPT.TRAP 0x1 ;  /* 0x000000040000795c */ /* 0x000fea0000300000 */
.L_x_274:
[----:B------:R1:W-:Y:S01]  /*178c0*/  SYNCS.ARRIVE.TRANS64.A1T0 RZ, [R23+URZ+0x500b0], RZ ;  /* 0x0500b0ff17ff79a7 */ /* 0x0003e200081000ff */
[----:B------:R-:W-:-:S09]  /*178d0*/  UISETP.NE.AND UP0, UPT, UR45, URZ, UPT ;  /* 0x000000ff2d00728c */ /* 0x000fd2000bf05270 */
[----:B------:R-:W-:Y:S05]  /*178e0*/  BRA.U !UP0, `(.L_x_275) ;  /* 0x0000000108047547 */ /* 0x000fea000b800000 */
[----:B------:R-:W-:Y:S05]  /*178f0*/  BPT.TRAP 0x1 ;  /* 0x000000040000795c */ /* 0x000fea0000300000 */
.L_x_275:
[----:B-1----:R-:W-:Y:S02]  /*17900*/  IMAD.U32 R0, RZ, RZ, UR44 ;  /* 0x0000002cff007e24 */ /* 0x002fe4000f8e00ff */
[----:B------:R-:W-:-:S03]  /*17910*/  VIADD R3, R22, 0x80 ;  /* 0x0000008016037836 */ /* 0x000fc60000000000 */
[----:B------:R-:W-:Y:S02]  /*17920*/  SHF.L.U32 R0, R0, 0x1f, RZ ;  /* 0x0000001f00007819 */ /* 0x000fe400000006ff */
[----:B------:R-:W-:Y:S02]  /*17930*/  SHF.R.U32.HI R3, RZ, 0x15, R3 ;  /* 0x00000015ff037819 */ /* 0x000fe40000011603 */
[----:B------:R-:W1:Y:S02]  /*17940*/  SYNCS.PHASECHK.TRANS64.TRYWAIT P1, [R23+URZ+0x50080], R0 ;  /* 0x05008000170075a7 */ /* 0x000e6400080211ff */
[----:B------:R-:W-:Y:S01]  /*17950*/  ISETP.NE.AND P0, PT, R28, R3, PT ;  /* 0x000000031c00720c */ /* 0x000fe20003f05270 */
[----:B-1----:R-:W-:-:S12]  /*17960*/  @!P1 BRA `(.L_x_276) ;  /* 0x0000014000c09947 */ /* 0x002fd80003800000 */
.L_x_465:
[----:B------:R-:W-:Y:S05]  /*17970*/  @!P0 BRA `(.L_x_277) ;  /* 0x0000000000408947 */ /* 0x000fea0003800000 */
[----:B------:R-:W-:Y:S01]  /*17980*/  MOV R14, 0x8 ;  /* 0x00000008000e7802 */ /* 0x000fe20000000f00 */
[----:B------:R-:W1:Y:S01]  /*17990*/  LDCU.64 UR8, c[0x4][0xb0] ;  /* 0x01001600ff0877ac */ /* 0x000e620008000a00 */
[----:B------:R-:W-:Y:S02]  /*179a0*/  HFMA2 R12, -RZ, RZ, 0, 5.9604644775390625e-08 ;  /* 0x00000001ff0c7431 */ /* 0x000fe400000001ff */
[----:B---3--:R-:W-:Y:S01]  /*179b0*/  IMAD.MOV.U32 R8, RZ, RZ, 0x192 ;  /* 0x00000192ff087424 */ /* 0x008fe200078e00ff */
[----:B------:R-:W2:Y:S01]  /*179c0*/  LDCU.64 UR6, c[0x4][0xb8] ;  /* 0x01001700ff0677ac */ /* 0x000ea20008000a00 */
[----:B------:R-:W3:Y:S01]  /*179d0*/  LDC.64 R14, c[0x4][R14] ;  /* 0x010000000e0e7b82 */ /* 0x000ee20000000a00 */
[----:B------:R-:W-:Y:S01]  /*179e0*/  IMAD.MOV.U32 R13, RZ, RZ, RZ ;  /* 0x000000ffff0d7224 */ /* 0x000fe200078e00ff */
[----:B------:R-:W5:Y:S01]  /*179f0*/  LDCU.64 UR4, c[0x4][0x28] ;  /* 0x01000500ff0477ac */ /* 0x000f620008000a00 */
[----:B-1----:R-:W-:Y:S01]  /*17a00*/  IMAD.U32 R4, RZ, RZ, UR8 ;  /* 0x00000008ff047e24 */ /* 0x002fe2000f8e00ff */
[----:B------:R-:W-:Y:S01]  /*17a10*/  MOV R5, UR9 ;  /* 0x0000000900057c02 */ /* 0x000fe20008000f00 */
[----:B--2---:R-:W-:Y:S01]  /*17a20*/  IMAD.U32 R6, RZ, RZ, UR6 ;  /* 0x00000006ff067e24 */ /* 0x004fe2000f8e00ff */
[----:B------:R-:W-:Y:S01]  /*17a30*/  MOV R7, UR7 ;  /* 0x0000000700077c02 */ /* 0x000fe20008000f00 */
[----:B-----5:R-:W-:Y:S01]  /*17a40*/  IMAD.U32 R10, RZ, RZ, UR4 ;  /* 0x00000004ff0a7e24 */ /* 0x020fe2000f8e00ff */
[----:B------:R-:W-:-:S02]  /*17a50*/  MOV R11, UR5 ;  /* 0x00000005000b7c02 */ /* 0x000fc40008000f00 */
[----:B------:R-:W-:-:S07]  /*17a60*/  LEPC R20, `(.L_x_277) ;  /* 0x000000001014794e */ /* 0x000fce0000000000 */
[----:B---34-:R-:W-:Y:S05]  /*17a70*/  CALL.ABS.NOINC R14 ;  /* 0x000000000e007343 */ /* 0x018fea0003c00000 */
.L_x_277:
[----:B------:R-:W-:Y:S05]  /*17a80*/  WARPSYNC.ALL ;  /* 0x0000000000007948 */ /* 0x000fea0003800000 */
[----:B------:R-:W-:Y:S01]  /*17a90*/  R2UR UR4, R22 ;  /* 0x00000000160472ca */ /* 0x000fe200000e0000 */
[----:B------:R-:W-:-:S12]  /*17aa0*/  UISETP.NE.AND UP0, UPT, UR45, URZ, UPT ;  /* 0x000000ff2d00728c */ /* 0x000fd8000bf05270 */
[----:B--2---:R-:W1:Y:S02]  /*17ab0*/  LDTM.x2 R24, tmem[UR4+0x80] ;  /* 0x00008004001879ee */ /* 0x004e6400080c0000 */
[----:B-1----:R-:W-:Y:S05]  /*17ac0*/  BRA.U !UP0, `(.L_x_278) ;  /* 0x0000000108047547 */ /* 0x002fea000b800000 */
[----:B------:R-:W-:Y:S05]  /*17ad0*/  BPT.TRAP 0x1 ;  /* 0x000000040000795c */ /* 0x000fea0000300000 */
.L_x_278:
[----:B------:R-:W-:Y:S01]  /*17ae0*/  PRMT R37, R26, 0x654, R37 ;  /* 0x000006541a257816 */ /* 0x000fe20000000025 */
[----:B------:R-:W-:-:S03]  /*17af0*/  UISETP.NE.AND UP0, UPT, UR41, URZ, UPT ;  /* 0x000000ff2900728c */ /* 0x000fc6000bf05270 */
[----:B------:R1:W-:Y:S06]  /*17b00*/  SYNCS.ARRIVE.TRANS64.RED.A1T0 RZ, [R37+URZ], RZ ;  /* 0x000000ff25ff79a7 */ /* 0x0003ec00081004ff */
[----:B------:R-:W-:Y:S05]  /*17b10*/  BRA.U UP0, `(.L_x_279) ;  /* 0x0000000100047547 */ /* 0x000fea000b800000 */
[----:B------:R-:W-:Y:S05]  /*17b20*/  BPT.TRAP 0x1 ;  /* 0x000000040000795c */ /* 0x000fea0000300000 */
.L_x_279:
[----:B------:R-:W-:-:S04]  /*17b30*/  MOV R0, UR38 ;  /* 0x0000002600007c02 */ /* 0x000fc80008000f00 */
[----:B------:R-:W-:-:S04]  /*17b40*/  SHF.L.U32 R0, R0, 0x1f, RZ ;  /* 0x0000001f00007819 */ /* 0x000fc800000006ff */
[----:B------:R-:W2:Y:S02]  /*17b50*/  SYNCS.PHASECHK.TRANS64.TRYWAIT P0, [R23+URZ+0x50098], R0 ;  /* 0x05009800170075a7 */ /* 0x000ea400080011ff */
[----:B--2---:R-:W-:Y:S05]  /*17b60*/  @!P0 BRA `(.L_x_280) ;  /* 0x0000014000548947 */ /* 0x004fea0003800000 */
.L_x_466:
[----:B------:R-:W-:-:S09]  /*17b70*/  UISETP.NE.AND UP0, UPT, UR41, URZ, UPT ;  /* 0x000000ff2900728c */ /* 0x000fd2000bf05270 */
[----:B------:R-:W-:Y:S05]  /*17b80*/  BRA.U UP0, `(.L_x_281) ;  /* 0x0000000100047547 */ /* 0x000fea000b800000 */
[----:B------:R-:W-:Y:S05]  /*17b90*/  BPT.TRAP 0x1 ;  /* 0x000000040000795c */ /* 0x000fea0000300000 */
.L_x_281:
[----:B--2---:R-:W-:Y:S01]  /*17ba0*/  MOV R0, 0x1 ;  /* 0x0000000100007802 */ /* 0x004fe20000000f00 */
[----:B------:R2:W1:Y:S03]  /*17bb0*/  MUFU.RCP R3, R24 ;  /* 0x0000001800037308 */ /* 0x0004660000001000 */
[----:B------:R-:W-:-:S04]  /*17bc0*/  SHF.L.U32 R0, R0, 0x1f, RZ ;  /* 0x0000001f00007819 */ /* 0x000fc800000006ff */
[----:B------:R-:W5:Y:S02]  /*17bd0*/  SYNCS.PHASECHK.TRANS64.TRYWAIT P0, [R23+URZ+0x500c8], R0 ;  /* 0x0500c800170075a7 */ /* 0x000f6400080011ff */
[----:B-12--5:R-:W-:Y:S05]  /*17be0*/  @!P0 BRA `(.L_x_282) ;  /* 0x0000014000488947 */ /* 0x026fea0003800000 */
.L_x_467:
[----:B------:R-:W2:Y:S01]  /*17bf0*/  LDCU UR4, c[0x0][0x708] ;  /* 0x0000e100ff0477ac */ /* 0x000ea20008000800 */
[----:B------:R-:W-:Y:S01]  /*17c00*/  FFMA R34, -R24, R3, 1 ;  /* 0x3f80000018227423 */ /* 0x000fe20000000103 */
[----:B------:R-:W-:Y:S01]  /*17c10*/  BSSY.RECONVERGENT B2, `(.L_x_283) ;  /* 0x000000b000027945 */ /* 0x000fe20003800200 */
[----:B------:R-:W-:Y:S02]  /*17c20*/  ISETP.NE.AND P1, PT, R28, R53, PT ;  /* 0x000000351c00720c */ /* 0x000fe40003f25270 */
[----:B------:R-:W-:Y:S01]  /*17c30*/  FFMA R34, R3, R34, R3 ;  /* 0x0000002203227223 */ /* 0x000fe20000000003 */
[----:B--2---:R-:W-:-:S03]  /*17c40*/  MOV R3, UR4 ;  /* 0x0000000400037c02 */ /* 0x004fc60008000f00 */
[----:B---3--:R-:W-:Y:S01]  /*17c50*/  FFMA R5, R34, UR4, RZ ;  /* 0x0000000422057c23 */ /* 0x008fe200080000ff */
[----:B------:R-:W2:Y:S03]  /*17c60*/  FCHK P0, R3, R24 ;  /* 0x0000001803007302 */ /* 0x000ea60000000000 */
[----:B-1----:R-:W-:-:S04]  /*17c70*/  FFMA R0, -R24, R5, UR4 ;  /* 0x0000000418007e23 */ /* 0x002fc80008000105 */
[----:B------:R-:W-:Y:S01]  /*17c80*/  FFMA R34, R34, R0, R5 ;  /* 0x0000000022227223 */ /* 0x000fe20000000005 */
[----:B--2---:R-:W-:Y:S05]  /*17c90*/  @!P0 BRA `(.L_x_284) ;  /* 0x0000000000088947 */ /* 0x004fea0003800000 */
[----:B------:R-:W-:Y:S02]  /*17ca0*/  MOV R4, 0x17cc0 ;  /* 0x00017cc000047802 */ /* 0x000fe40000000f00 */
[----:B----4-:R-:W-:Y:S05]  /*17cb0*/  CALL.REL.NOINC `($__internal_3_$__cuda_sm3x_div_rn_noftz_f32_slowpath) ;  /* 0x00000148005c7944 */ /* 0x010fea0003c00000 */
.L_x_284:
[----:B------:R-:W-:Y:S05]  /*17cc0*/  BSYNC.RECONVERGENT B2 ;  /* 0x0000000000027941 */ /* 0x000fea0003800200 */
.L_x_283:
[----:B------:R-:W-:Y:S05]  /*17cd0*/  @!P1 BRA `(.L_x_285) ;  /* 0x0000000000409947 */ /* 0x000fea0003800000 */
[----:B------:R-:W-:Y:S01]  /*17ce0*/  MOV R14, 0x8 ;  /* 0x00000008000e7802 */ /* 0x000fe20000000f00 */
[----:B------:R-:W1:Y:S01]  /*17cf0*/  LDCU.64 UR8, c[0x4][0xb0] ;  /* 0x01001600ff0877ac */ /* 0x000e620008000a00 */
[----:B------:R-:W-:Y:S02]  /*17d00*/  HFMA2 R12, -RZ, RZ, 0, 5.9604644775390625e-08 ;  /* 0x00000001ff0c7431 */ /* 0x000fe400000001ff */
[----:B------:R-:W-:Y:S01]  /*17d10*/  IMAD.MOV.U32 R8, RZ, RZ, 0x192 ;  /* 0x00000192ff087424 */ /* 0x000fe200078e00ff */
        /* <DEDUP_REMOVED lines=12> */
.L_x_285:
[----:B------:R-:W-:Y:S05]  /*17de0*/  WARPSYNC.ALL ;  /* 0x0000000000007948 */ /* 0x000fea0003800000 */
[----:B------:R-:W-:Y:S02]  /*17df0*/  R2UR UR4, R22 ;  /* 0x00000000160472ca */ /* 0x000fe400000e0000 */
[C---:B------:R-:W-:Y:S02]  /*17e00*/  IADD3 R35, P0, PT, R27.reuse, 0x10010, RZ ;  /* 0x000100101b237810 */ /* 0x040fe40007f1e0ff */
[----:B------:R-:W-:-:S03]  /*17e10*/  IADD3 R3, P1, PT, R27, 0x10000, RZ ;  /* 0x000100001b037810 */ /* 0x000fc60007f3e0ff */
[--C-:B------:R-:W-:Y:S01]  /*17e20*/  IMAD.X R55, RZ, RZ, R31.reuse, P0 ;  /* 0x000000ffff377224 */ /* 0x100fe200000e061f */
[----:B------:R-:W-:Y:S01]  /*17e30*/  ISETP.NE.AND P0, PT, R28, R51, PT ;  /* 0x000000331c00720c */ /* 0x000fe20003f05270 */
[----:B------:R-:W-:-:S04]  /*17e40*/  IMAD.X R53, RZ, RZ, R31, P1 ;  /* 0x000000ffff357224 */ /* 0x000fc800008e061f */
[----:B------:R-:W1:Y:S01]  /*17e50*/  LDTM.x16 R4, tmem[UR4+0x180] ;  /* 0x00018004000479ee */ /* 0x000e620008240000 */
[----:B------:R-:W-:-:S04]  /*17e60*/  SHF.R.U64 R0, R3, 0x3, R53 ;  /* 0x0000000303007819 */ /* 0x000fc80000001235 */
[----:B------:R-:W-:Y:S01]  /*17e70*/  LOP3.LUT R52, R3, 0x70, R0, 0x78, !PT ;  /* 0x0000007003347812 */ /* 0x000fe200078e7800 */
[C---:B-1----:R-:W-:Y:S01]  /*17e80*/  FMUL2 R20, R34.reuse.F32, R8.F32x2.HI_LO ;  /* 0x000000082214724a */ /* 0x042fe20000040000 */
[C---:B------:R-:W-:Y:S01]  /*17e90*/  SHF.R.U64 R8, R35.reuse, 0x3, R55 ;  /* 0x0000000323087819 */ /* 0x040fe20000001237 */
[C---:B------:R-:W-:Y:S02]  /*17ea0*/  FMUL2 R4, R34.reuse.F32, R4.F32x2.HI_LO ;  /* 0x000000042204724a */ /* 0x040fe40000040000 */
[C---:B------:R-:W-:Y:S01]  /*17eb0*/  FMUL2 R6, R34.reuse.F32, R6.F32x2.HI_LO ;  /* 0x000000062206724a */ /* 0x040fe20000040000 */
[----:B------:R-:W-:Y:S01]  /*17ec0*/  LOP3.LUT R54, R35, 0x70, R8, 0x78, !PT ;  /* 0x0000007023367812 */ /* 0x000fe200078e7808 */
[C---:B------:R-:W-:Y:S01]  /*17ed0*/  FMUL2 R36, R34.reuse.F32, R10.F32x2.HI_LO ;  /* 0x0000000a2224724a */ /* 0x040fe20000040000 */
[----:B------:R-:W-:Y:S01]  /*17ee0*/  F2FP.F16.F32.PACK_AB R8, R5, R4 ;  /* 0x000000040508723e */ /* 0x000fe200000000ff */
[C---:B------:R-:W-:Y:S01]  /*17ef0*/  FMUL2 R12, R34.reuse.F32, R12.F32x2.HI_LO ;  /* 0x0000000c220c724a */ /* 0x040fe20000040000 */
[----:B------:R-:W-:Y:S01]  /*17f00*/  F2FP.F16.F32.PACK_AB R9, R7, R6 ;  /* 0x000000060709723e */ /* 0x000fe200000000ff */
[C---:B------:R-:W-:Y:S01]  /*17f10*/  FMUL2 R14, R34.reuse.F32, R14.F32x2.HI_LO ;  /* 0x0000000e220e724a */ /* 0x040fe20000040000 */
[----:B------:R-:W-:Y:S01]  /*17f20*/  F2FP.F16.F32.PACK_AB R10, R21, R20 ;  /* 0x00000014150a723e */ /* 0x000fe200000000ff */
[C---:B------:R-:W-:Y:S01]  /*17f30*/  FMUL2 R16, R34.reuse.F32, R16.F32x2.HI_LO ;  /* 0x000000102210724a */ /* 0x040fe20000040000 */
        /* <DEDUP_REMOVED lines=10> */
[----:B------:R-:W2:Y:S01]  /*17fe0*/  LDCU.64 UR8, c[0x4][0xb0] ;  /* 0x01001600ff0877ac */ /* 0x000ea20008000a00 */
[----:B------:R-:W-:Y:S02]  /*17ff0*/  HFMA2 R12, -RZ, RZ, 0, 5.9604644775390625e-08 ;  /* 0x00000001ff0c7431 */ /* 0x000fe400000001ff */
[----:B-1----:R-:W-:Y:S01]  /*18000*/  IMAD.MOV.U32 R8, RZ, RZ, 0x192 ;  /* 0x00000192ff087424 */ /* 0x002fe200078e00ff */
[----:B------:R-:W1:Y:S01]  /*18010*/  LDCU.64 UR6, c[0x4][0xb8] ;  /* 0x01001700ff0677ac */ /* 0x000e620008000a00 */
[----:B------:R-:W3:Y:S01]  /*18020*/  LDC.64 R14, c[0x4][R14] ;  /* 0x010000000e0e7b82 */ /* 0x000ee20000000a00 */
[----:B------:R-:W-:Y:S01]  /*18030*/  IMAD.MOV.U32 R13, RZ, RZ, RZ ;  /* 0x000000ffff0d7224 */ /* 0x000fe200078e00ff */
[----:B------:R-:W5:Y:S01]  /*18040*/  LDCU.64 UR4, c[0x4][0x40] ;  /* 0x01000800ff0477ac */ /* 0x000f620008000a00 */
[----:B--2---:R-:W-:Y:S01]  /*18050*/  IMAD.U32 R4, RZ, RZ, UR8 ;  /* 0x00000008ff047e24 */ /* 0x004fe2000f8e00ff */
[----:B------:R-:W-:Y:S01]  /*18060*/  MOV R5, UR9 ;  /* 0x0000000900057c02 */ /* 0x000fe20008000f00 */
[----:B-1----:R-:W-:Y:S01]  /*18070*/  IMAD.U32 R6, RZ, RZ, UR6 ;  /* 0x00000006ff067e24 */ /* 0x002fe2000f8e00ff */
[----:B------:R-:W-:Y:S01]  /*18080*/  MOV R7, UR7 ;  /* 0x0000000700077c02 */ /* 0x000fe20008000f00 */
[----:B-----5:R-:W-:Y:S01]  /*18090*/  IMAD.U32 R10, RZ, RZ, UR4 ;  /* 0x00000004ff0a7e24 */ /* 0x020fe2000f8e00ff */
[----:B------:R-:W-:-:S02]  /*180a0*/  MOV R11, UR5 ;  /* 0x00000005000b7c02 */ /* 0x000fc40008000f00 */
[----:B------:R-:W-:-:S07]  /*180b0*/  LEPC R20, `(.L_x_286) ;  /* 0x000000001014794e */ /* 0x000fce0000000000 */
[----:B---34-:R-:W-:Y:S05]  /*180c0*/  CALL.ABS.NOINC R14 ;  /* 0x000000000e007343 */ /* 0x018fea0003c00000 */
.L_x_286:
[----:B------:R-:W-:Y:S05]  /*180d0*/  WARPSYNC.ALL ;  /* 0x0000000000007948 */ /* 0x000fea0003800000 */
[----:B------:R-:W-:Y:S02]  /*180e0*/  R2UR UR4, R22 ;  /* 0x00000000160472ca */ /* 0x000fe400000e0000 */
[C---:B------:R-:W-:Y:S02]  /*180f0*/  IADD3 R35, P0, PT, R27.reuse, 0x10030, RZ ;  /* 0x000100301b237810 */ /* 0x040fe40007f1e0ff */
[----:B------:R-:W-:-:S03]  /*18100*/  IADD3 R3, P1, PT, R27, 0x10020, RZ ;  /* 0x000100201b037810 */ /* 0x000fc60007f3e0ff */
[--C-:B-1----:R-:W-:Y:S01]  /*18110*/  IMAD.X R53, RZ, RZ, R31.reuse, P0 ;  /* 0x000000ffff357224 */ /* 0x102fe200000e061f */
        /* <DEDUP_REMOVED lines=42> */
.L_x_287:
        /* <DEDUP_REMOVED lines=47> */
.L_x_288:
        /* <DEDUP_REMOVED lines=47> */
.L_x_289:
        /* <DEDUP_REMOVED lines=47> */
.L_x_290:
        /* <DEDUP_REMOVED lines=47> */
.L_x_291:
        /* <DEDUP_REMOVED lines=47> */
.L_x_292:
[----:B------:R-:W-:Y:S05]  /*19270*/  WARPSYNC.ALL ;  /* 0x0000000000007948 */ /* 0x000fea0003800000 */
[----:B------:R-:W-:Y:S02]  /*19280*/  R2UR UR4, R22 ;  /* 0x00000000160472ca */ /* 0x000fe400000e0000 */
[C---:B------:R-:W-:Y:S02]  /*19290*/  IADD3 R35, P0, PT, R27.reuse, 0x10470, RZ ;  /* 0x000104701b237810 */ /* 0x040fe40007f1e0ff */
[----:B------:R-:W-:-:S03]  /*192a0*/  IADD3 R3, P1, PT, R27, 0x10460, RZ ;  /* 0x000104601b037810 */ /* 0x000fc60007f3e0ff */
[--C-:B-1----:R-:W-:Y:S02]  /*192b0*/  IMAD.X R41, RZ, RZ, R31.reuse, P0 ;  /* 0x000000ffff297224 */ /* 0x102fe400000e061f */
[----:B------:R-:W-:-:S04]  /*192c0*/  IMAD.X R39, RZ, RZ, R31, P1 ;  /* 0x000000ffff277224 */ /* 0x000fc800008e061f */
[----:B------:R-:W1:Y:S01]  /*192d0*/  LDTM.x16 R4, tmem[UR4+0x1f0] ;  /* 0x0001f004000479ee */ /* 0x000e620008240000 */
[----:B------:R-:W-:-:S04]  /*192e0*/  SHF.R.U64 R0, R3, 0x3, R39 ;  /* 0x0000000303007819 */ /* 0x000fc80000001227 */
[----:B------:R-:W-:Y:S01]  /*192f0*/  LOP3.LUT R38, R3, 0x70, R0, 0x78, !PT ;  /* 0x0000007003267812 */ /* 0x000fe200078e7800 */
[----:B------:R-:W-:-:S05]  /*19300*/  VIADD R3, R22, 0x200 ;  /* 0x0000020016037836 */ /* 0x000fca0000000000 */
[----:B------:R-:W-:-:S04]  /*19310*/  SHF.R.U32.HI R3, RZ, 0x15, R3 ;  /* 0x00000015ff037819 */ /* 0x000fc80000011603 */
[----:B------:R-:W-:Y:S01]  /*19320*/  ISETP.NE.AND P0, PT, R28, R3, PT ;  /* 0x000000031c00720c */ /* 0x000fe20003f05270 */
        /* <DEDUP_REMOVED lines=37> */
.L_x_293:
        /* <DEDUP_REMOVED lines=49> */
.L_x_294:
        /* <DEDUP_REMOVED lines=49> */
.L_x_295:
        /* <DEDUP_REMOVED lines=49> */
.L_x_296:
        /* <DEDUP_REMOVED lines=49> */
.L_x_297:
        /* <DEDUP_REMOVED lines=49> */
.L_x_298:
        /* <DEDUP_REMOVED lines=49> */
.L_x_299:
        /* <DEDUP_REMOVED lines=49> */
.L_x_300:
[----:B------:R-:W2:Y:S01]  /*1aaf0*/  LDCU.64 UR4, c[0x0][0x880] ;  /* 0x00011000ff0477ac */ /* 0x000ea20008000a00 */
[C---:B------:R-:W-:Y:S02]  /*1ab00*/  IADD3 R3, P2, PT, R27.reuse, 0x10c60, RZ ;  /* 0x00010c601b037810 */ /* 0x040fe40007f5e0ff */
[----:B------:R-:W-:-:S03]  /*1ab10*/  IADD3 R27, P1, PT, R27, 0x10c70, RZ ;  /* 0x00010c701b1b7810 */ /* 0x000fc60007f3e0ff */
[--C-:B------:R-:W-:Y:S02]  /*1ab20*/  IMAD.X R37, RZ, RZ, R31.reuse, P2 ;  /* 0x000000ffff257224 */ /* 0x100fe400010e061f */
[----:B-1----:R-:W-:-:S03]  /*1ab30*/  IMAD.X R39, RZ, RZ, R31, P1 ;  /* 0x000000ffff277224 */ /* 0x002fc600008e061f */
[----:B------:R-:W-:-:S04]  /*1ab40*/  SHF.R.U64 R0, R3, 0x3, R37 ;  /* 0x0000000303007819 */ /* 0x000fc80000001225 */
[----:B------:R-:W-:Y:S02]  /*1ab50*/  LOP3.LUT R36, R3, 0x70, R0, 0x78, !PT ;  /* 0x0000007003247812 */ /* 0x000fe400078e7800 */
[----:B--2---:R-:W-:-:S04]  /*1ab60*/  ISETP.NE.U32.AND P0, PT, RZ, UR4, PT ;  /* 0x00000004ff007c0c */ /* 0x004fc8000bf05070 */
[----:B------:R-:W-:Y:S01]  /*1ab70*/  ISETP.NE.AND.EX P0, PT, RZ, UR5, PT, P0 ;  /* 0x00000005ff007c0c */ /* 0x000fe2000bf05300 */
[----:B------:R-:W-:Y:S05]  /*1ab80*/  WARPSYNC.ALL ;  /* 0x0000000000007948 */ /* 0x000fea0003800000 */
[----:B------:R-:W-:-:S13]  /*1ab90*/  R2UR UR4, R22 ;  /* 0x00000000160472ca */ /* 0x000fda00000e0000 */
[----:B------:R-:W1:Y:S02]  /*1aba0*/  LDTM.x16 R4, tmem[UR4+0x270] ;  /* 0x00027004000479ee */ /* 0x000e640008240000 */
        /* <DEDUP_REMOVED lines=20> */
[----:B------:R-:W-:Y:S01]  /*1acf0*/  @!PT LDS RZ, [RZ] ;  /* 0x00000000fffff984 */ /* 0x000fe20000000800 */
[----:B------:R-:W-:Y:S01]  /*1ad00*/  @!PT LDS RZ, [RZ] ;  /* 0x00000000fffff984 */ /* 0x000fe20000000800 */
[----:B------:R-:W-:Y:S01]  /*1ad10*/  @!PT LDS RZ, [RZ] ;  /* 0x00000000fffff984 */ /* 0x000fe20000000800 */
[----:B------:R-:W-:Y:S01]  /*1ad20*/  @!PT LDS RZ, [RZ] ;  /* 0x00000000fffff984 */ /* 0x000fe20000000800 */
[----:B------:R2:W-:Y:S06]  /*1ad30*/  MEMBAR.ALL.CTA ;  /* 0x0000000000007992 */ /* 0x0005ec0000008000 */
[----:B--2---:R-:W2:Y:S01]  /*1ad40*/  FENCE.VIEW.ASYNC.S ;  /* 0x00000000000073c6 */ /* 0x004ea20000000000 */
[----:B------:R-:W-:Y:S05]  /*1ad50*/  @!P0 BRA `(.L_x_301) ;  /* 0x0000000400008947 */ /* 0x000fea0003800000 */
[----:B------:R-:W-:Y:S01]  /*1ad60*/  FSETP.GEU.AND P0, PT, R24, 1.175494350822287508e-38, PT ;  /* 0x008000001800780b */ /* 0x000fe20003f0e000 */
[----:B------:R-:W3:Y:S01]  /*1ad70*/  LDCU UR4, c[0x0][0x380] ;  /* 0x00007000ff0477ac */ /* 0x000ee20008000800 */
[----:B------:R-:W-:Y:S01]  /*1ad80*/  MOV R0, 0x3e055027 ;  /* 0x3e05502700007802 */ /* 0x000fe20000000f00 */
[----:B------:R-:W-:Y:S01]  /*1ad90*/  BSSY.RECONVERGENT B0, `(.L_x_301) ;  /* 0x000003c000007945 */ /* 0x000fe20003800200 */
[----:B-1----:R-:W-:Y:S01]  /*1ada0*/  FSEL R5, RZ, -23, P0 ;  /* 0xc1b80000ff057808 */ /* 0x002fe20000000000 */
[----:B------:R-:W1:Y:S01]  /*1adb0*/  LDCU UR5, c[0x0][0x700] ;  /* 0x0000e000ff0577ac */ /* 0x000e620008000800 */
[----:B------:R-:W-:-:S07]  /*1adc0*/  LEA R2, R33, R2, 0x8 ;  /* 0x0000000221027211 */ /* 0x000fce00078e40ff */
        /* <DEDUP_REMOVED lines=22> */
[----:B------:R-:W-:-:S04]  /*1af30*/  IADD3 R3, PT, PT, R2, 0x80, RZ ;  /* 0x0000008002037810 */ /* 0x000fc80007ffe0ff */
[----:B---3--:R-:W-:Y:S02]  /*1af40*/  ISETP.GE.AND P0, PT, R3, UR4, PT ;  /* 0x0000000403007c0c */ /* 0x008fe4000bf06270 */
[----:B------:R-:W-:-:S05]  /*1af50*/  FSEL R4, R4, -INF , P1 ;  /* 0xff80000004047808 */ /* 0x000fca0000800000 */
[----:B-1----:R-:W-:-:S06]  /*1af60*/  FFMA R25, R25, UR5, R4 ;  /* 0x0000000519197c23 */ /* 0x002fcc0008000004 */
[----:B------:R-:W-:Y:S05]  /*1af70*/  @P0 BRA `(.L_x_302) ;  /* 0x0000000000740947 */ /* 0x000fea0003800000 */
[----:B------:R-:W1:Y:S01]  /*1af80*/  LDCU UR4, c[0x0][0x38c] ;  /* 0x00007180ff0477ac */ /* 0x000e620008000800 */
[----:B------:R-:W4:Y:S01]  /*1af90*/  LDCU UR5, c[0x0][0x890] ;  /* 0x00011200ff0577ac */ /* 0x000f220008000800 */
[----:B------:R-:W3:Y:S01]  /*1afa0*/  LDCU.64 UR6, c[0x0][0x888] ;  /* 0x00011100ff0677ac */ /* 0x000ee20008000a00 */
[----:B-1----:R-:W1:Y:S01]  /*1afb0*/  I2F.U32.RP R6, UR4 ;  /* 0x0000000400067d06 */ /* 0x002e620008209000 */
[----:B------:R-:W-:Y:S01]  /*1afc0*/  ISETP.NE.U32.AND P0, PT, RZ, UR4, PT ;  /* 0x00000004ff007c0c */ /* 0x000fe2000bf05070 */
[----:B----4-:R-:W-:-:S06]  /*1afd0*/  IMAD R3, R32, UR5, R3 ;  /* 0x0000000520037c24 */ /* 0x010fcc000f8e0203 */
[----:B-1----:R-:W1:Y:S02]  /*1afe0*/  MUFU.RCP R4, R6 ;  /* 0x0000000600047308 */ /* 0x002e640000001000 */
[----:B-1----:R-:W-:-:S06]  /*1aff0*/  IADD3 R4, PT, PT, R4, 0xffffffe, RZ ;  /* 0x0ffffffe04047810 */ /* 0x002fcc0007ffe0ff */
[----:B------:R1:W4:Y:S02]  /*1b000*/  F2I.FTZ.U32.TRUNC.NTZ R5, R4 ;  /* 0x0000000400057305 */ /* 0x000324000021f000 */
[----:B-1----:R-:W-:Y:S01]  /*1b010*/  HFMA2 R4, -RZ, RZ, 0, 0 ;  /* 0x00000000ff047431 */ /* 0x002fe200000001ff */
[----:B----4-:R-:W-:-:S05]  /*1b020*/  IADD3 R0, PT, PT, RZ, -R5, RZ ;  /* 0x80000005ff007210 */ /* 0x010fca0007ffe0ff */
[----:B------:R-:W-:-:S04]  /*1b030*/  IMAD R7, R0, UR4, RZ ;  /* 0x0000000400077c24 */ /* 0x000fc8000f8e02ff */
[----:B------:R-:W-:Y:S02]  /*1b040*/  IMAD.HI.U32 R0, R5, R7, R4 ;  /* 0x0000000705007227 */ /* 0x000fe400078e0004 */
[----:B------:R-:W1:Y:S04]  /*1b050*/  LDC.64 R4, c[0x0][0x880] ;  /* 0x00022000ff047b82 */ /* 0x000e680000000a00 */
[----:B------:R-:W-:-:S05]  /*1b060*/  IMAD.HI.U32 R0, R0, R29, RZ ;  /* 0x0000001d00007227 */ /* 0x000fca00078e00ff */
        /* <DEDUP_REMOVED lines=12> */
[----:B-1----:R-:W-:-:S05]  /*1b130*/  IMAD.WIDE.U32 R4, R3, 0x4, R4 ;  /* 0x0000000403047825 */ /* 0x002fca00078e0004 */
[----:B------:R1:W-:Y:S02]  /*1b140*/  STG.E desc[UR46][R4.64], R25 ;  /* 0x0000001904007986 */ /* 0x0003e4000c10192e */
.L_x_302:
[----:B------:R-:W-:Y:S05]  /*1b150*/  BSYNC.RECONVERGENT B0 ;  /* 0x0000000000007941 */ /* 0x000fea0003800200 */
.L_x_301:
[----:B------:R-:W-:Y:S01]  /*1b160*/  UISETP.NE.AND UP0, UPT, UR41, URZ, UPT ;  /* 0x000000ff2900728c */ /* 0x000fe2000bf05270 */
[----:B------:R-:W-:-:S08]  /*1b170*/  NOP ;  /* 0x0000000000007918 */ /* 0x000fd00000000000 */
[----:B------:R-:W-:Y:S05]  /*1b180*/  BRA.U UP0, `(.L_x_303) ;  /* 0x0000000100087547 */ /* 0x000fea000b800000 */
[----:B------:R-:W-:Y:S05]  /*1b190*/  BPT.TRAP 0x1 ;  /* 0x000000040000795c */ /* 0x000fea0000300000 */
[----:B------:R-:W-:Y:S05]  /*1b1a0*/  BPT.TRAP 0x1 ;  /* 0x000000040000795c */ /* 0x000fea0000300000 */
.L_x_303:
[----:B------:R-:W-:Y:S01]  /*1b1b0*/  IADD3 R3, PT, PT, R23, 0x500a8, RZ ;  /* 0x000500a817037810 */ /* 0x000fe20007ffe0ff */
[----:B------:R-:W-:-:S03]  /*1b1c0*/  UISETP.NE.AND UP0, UPT, UR41, URZ, UPT ;  /* 0x000000ff2900728c */ /* 0x000fc6000bf05270 */
[----:B------:R-:W-:-:S04]  /*1b1d0*/  PRMT R3, R26, 0x654, R3 ;  /* 0x000006541a037816 */ /* 0x000fc80000000003 */
[----:B--2---:R2:W-:Y:S02]  /*1b1e0*/  SYNCS.ARRIVE.TRANS64.RED.A1T0 RZ, [R3+URZ], RZ ;  /* 0x000000ff03ff79a7 */ /* 0x0045e400081004ff */
[----:B------:R-:W-:Y:S05]  /*1b1f0*/  BRA.U UP0, `(.L_x_304) ;  /* 0x0000000100047547 */ /* 0x000fea000b800000 */
[----:B------:R-:W-:Y:S05]  /*1b200*/  BPT.TRAP 0x1 ;  /* 0x000000040000795c */ /* 0x000fea0000300000 */
.L_x_304:
[----:B------:R-:W-:Y:S01]  /*1b210*/  SYNCS.ARRIVE.TRANS64.A1T0 RZ, [R23+URZ+0x500b8], RZ ;  /* 0x0500b8ff17ff79a7 */ /* 0x000fe200081000ff */
[----:B------:R-:W-:Y:S05]  /*1b220*/  EXIT ;  /* 0x000000000000794d */ /* 0x000fea0003800000 */
.L_x_27:
[----:B------:R-:W-:-:S08]  /*1b230*/  NOP ;  /* 0x0000000000007918 */ /* 0x000fd00000000000 */
[----:B------:R-:W1:Y:S02]  /*1b240*/  USETMAXREG.TRY_ALLOC.CTAPOOL UP0, 0xc0 ;  /* 0x000000c0000079c8 */ /* 0x000e640008000600 */
[----:B-1----:R-:W-:Y:S05]  /*1b250*/  BRA.U !UP0, `(.L_x_27) ;  /* 0xfffffffd08f47547 */ /* 0x002fea000b83ffff */
[----:B------:R-:W1:Y:S01]  /*1b260*/  S2UR UR6, SR_CTAID.X ;  /* 0x00000000000679c3 */ /* 0x000e620000002500 */
[----:B------:R-:W2:Y:S02]  /*1b270*/  LDCU.64 UR4, c[0x0][0x380] ;  /* 0x00007000ff0477ac */ /* 0x000ea40008000a00 */
[----:B--2---:R-:W-:Y:S02]  /*1b280*/  UISETP.NE.AND UP0, UPT, UR5, URZ, UPT ;  /* 0x000000ff0500728c */ /* 0x004fe4000bf05270 */
[----:B-1----:R-:W-:-:S04]  /*1b290*/  USHF.L.U32 UR6, UR6, 0x8, URZ ;  /* 0x0000000806067899 */ /* 0x002fc800080006ff */
[----:B------:R-:W-:-:S06]  /*1b2a0*/  UISETP.GE.U32.OR UP0, UPT, UR6, UR4, !UP0 ;  /* 0x000000040600728c */ /* 0x000fcc000c706470 */
[----:B------:R-:W-:-:S13]  /*1b2b0*/  PLOP3.LUT P0, PT, PT, PT, UP0, 0x80, 0x8 ;  /* 0x000000000008781c */ /* 0x000fda0003f0f008 */
[----:B------:R-:W-:Y:S05]  /*1b2c0*/  @P0 EXIT ;  /* 0x000000000000094d */ /* 0x000fea0003800000 */
[----:B------:R-:W-:Y:S02]  /*1b2d0*/  UIADD3 UR6, UPT, UPT, UR5, 0x7f, URZ ;  /* 0x0000007f05067890 */ /* 0x000fe4000fffe0ff */
[----:B------:R-:W-:Y:S02]  /*1b2e0*/  ULOP3.LUT UP0, URZ, UR5, 0x7f, URZ, 0xc0, !UPT ;  /* 0x0000007f05ff7892 */ /* 0x000fe4000f80c0ff */
[----:B------:R-:W-:Y:S02]  /*1b2f0*/  UISETP.NE.AND UP1, UPT, UR40, URZ, UPT ;  /* 0x000000ff2800728c */ /* 0x000fe4000bf25270 */
[----:B------:R-:W-:Y:S02]  /*1b300*/  USHF.R.S32.HI UR4, URZ, 0x1f, UR6 ;  /* 0x0000001fff047899 */ /* 0x000fe40008011406 */
[----:B------:R-:W-:Y:S02]  /*1b310*/  USEL UR7, UR11, UR10, UP1 ;  /* 0x0000000a0b077287 */ /* 0x000fe40008800000 */
[----:B------:R-:W-:-:S02]  /*1b320*/  ULEA.HI UR4, UR4, UR6, URZ, 0x7 ;  /* 0x0000000604047291 */ /* 0x000fc4000f8f38ff */
[----:B------:R-:W-:Y:S02]  /*1b330*/  ULOP3.LUT UR47, UR7, 0x1, URZ, 0xc0, !UPT ;  /* 0x00000001072f7892 */ /* 0x000fe4000f8ec0ff */
[----:B------:R-:W-:Y:S02]  /*1b340*/  @UP0 ULEA.HI.SX32 UR6, UR4, 0xffffffff, 0x19 ;  /* 0xffffffff04060891 */ /* 0x000fe4000f8fcaff */
[----:B------:R-:W-:Y:S02]  /*1b350*/  @!UP0 USHF.R.S32.HI UR6, URZ, 0x7, UR4 ;  /* 0x00000007ff068899 */ /* 0x000fe40008011404 */
[----:B------:R-:W-:-:S09]  /*1b360*/  UISETP.NE.U32.AND UP0, UPT, UR47, 0x1, UPT ;  /* 0x000000012f00788c */ /* 0x000fd2000bf05070 */
[----:B------:R-:W-:Y:S05]  /*1b370*/  BRA.U !UP0, `(.L_x_305) ;  /* 0x0000000108047547 */ /* 0x000fea000b800000 */
[----:B------:R-:W-:Y:S05]  /*1b380*/  BPT.TRAP 0x1 ;  /* 0x000000040000795c */ /* 0x000fea0000300000 */
.L_x_305:
[----:B------:R-:W1:Y:S01]  /*1b390*/  S2UR UR5, SR_CgaCtaId ;  /* 0x00000000000579c3 */ /* 0x000e620000008800 */
[----:B------:R-:W-:Y:S01]  /*1b3a0*/  UISETP.NE.AND UP0, UPT, UR40, URZ, UPT ;  /* 0x000000ff2800728c */ /* 0x000fe2000bf05270 */
[----:B------:R-:W-:Y:S01]  /*1b3b0*/  MOV R3, 0x1 ;  /* 0x0000000100037802 */ /* 0x000fe20000000f00 */
[----:B------:R-:W-:Y:S01]  /*1b3c0*/  UMOV UR4, 0x400 ;  /* 0x0000040000047882 */ /* 0x000fe20000000000 */
[----:B------:R-:W-:Y:S02]  /*1b3d0*/  UMOV UR46, 0x1 ;  /* 0x00000001002e7882 */ /* 0x000fe40000000000 */
[----:B------:R-:W-:Y:S01]  /*1b3e0*/  SHF.L.U32 R3, R3, 0x1f, RZ ;  /* 0x0000001f03037819 */ /* 0x000fe200000006ff */
[----:B-1----:R-:W-:-:S04]  /*1b3f0*/  ULEA UR5, UR5, UR4, 0x18 ;  /* 0x0000000405057291 */ /* 0x002fc8000f8ec0ff */
[----:B------:R-:W-:Y:S02]  /*1b400*/  UIADD3 UR4, UPT, UPT, UR5, 0x50078, URZ ;  /* 0x0005007805047890 */ /* 0x000fe4000fffe0ff */
[----:B------:R-:W-:-:S09]  /*1b410*/  @!UP0 UIADD3 UR4, UPT, UPT, UR5, 0x50088, URZ ;  /* 0x0005008805048890 */ /* 0x000fd2000fffe0ff */
[----:B------:R-:W1:Y:S02]  /*1b420*/  SYNCS.PHASECHK.TRANS64.TRYWAIT P0, [UR4], R3 ;  /* 0x00000003ff0075a7 */ /* 0x000e640008001104 */
[----:B-1----:R-:W-:Y:S05]  /*1b430*/  @!P0 BRA `(.L_x_306) ;  /* 0x0000010800488947 */ /* 0x002fea0003800000 */
.L_x_469:
[----:B------:R-:W-:Y:S01]  /*1b440*/  UISETP.GE.AND UP0, UPT, UR6, 0x1, UPT ;  /* 0x000000010600788c */ /* 0x000fe2000bf06270 */
[----:B------:R-:W-:Y:S01]  /*1b450*/  HFMA2 R2, -RZ, RZ, 0, 0 ;  /* 0x00000000ff027431 */ /* 0x000fe200000001ff */
[----:B------:R-:W-:Y:S01]  /*1b460*/  MOV R17, 0xff800000 ;  /* 0xff80000000117802 */ /* 0x000fe20000000f00 */
[----:B------:R-:W-:Y:S01]  /*1b470*/  HFMA2 R16, -RZ, RZ, 0, 0 ;  /* 0x00000000ff107431 */ /* 0x000fe200000001ff */
[----:B------:R-:W-:Y:S01]  /*1b480*/  UMOV UR45, 0x1 ;  /* 0x00000001002d7882 */ /* 0x000fe20000000000 */
[----:B------:R-:W-:Y:S01]  /*1b490*/  UMOV UR43, URZ ;  /* 0x000000ff002b7c82 */ /* 0x000fe20008000000 */
[----:B------:R-:W-:-:S03]  /*1b4a0*/  UMOV UR42, URZ ;  /* 0x000000ff002a7c82 */ /* 0x000fc60008000000 */
[----:B------:R-:W-:Y:S05]  /*1b4b0*/  BRA.U !UP0, `(.L_x_307) ;  /* 0x00000045089c7547 */ /* 0x000fea000b800000 */
[----:B------:R-:W-:Y:S01]  /*1b4c0*/  USHF.L.U32 UR4, UR6, 0x7, URZ ;  /* 0x0000000706047899 */ /* 0x000fe200080006ff */
[----:B------:R-:W-:Y:S01]  /*1b4d0*/  MOV R16, RZ ;  /* 0x000000ff00107202 */ /* 0x000fe20000000f00 */
[----:B------:R-:W2:Y:S01]  /*1b4e0*/  LDCU UR37, c[0x0][0x704] ;  /* 0x0000e080ff2577ac */ /* 0x000ea20008000800 */
[----:B------:R-:W-:-:S03]  /*1b4f0*/  MOV R156, 0xff800000 ;  /* 0xff800000009c7802 */ /* 0x000fc60000000f00 */
[----:B------:R-:W-:Y:S01]  /*1b500*/  MOV R2, UR4 ;  /* 0x0000000400027c02 */ /* 0x000fe20008000f00 */
[----:B------:R-:W3:Y:S01]  /*1b510*/  LDCU UR50, c[0x0][0x384] ;  /* 0x00007080ff3277ac */ /* 0x000ee20008000800 */
[----:B------:R-:W-:Y:S01]  /*1b520*/  UIADD3 UR41, UPT, UPT, UR6, -0x1, URZ ;  /* 0xffffffff06297890 */ /* 0x000fe2000fffe0ff */
[----:B------:R-:W-:Y:S01]  /*1b530*/  UMOV UR42, URZ ;  /* 0x000000ff002a7c82 */ /* 0x000fe20008000000 */
[----:B------:R-:W-:Y:S01]  /*1b540*/  UMOV UR45, 0x1 ;  /* 0x00000001002d7882 */ /* 0x000fe20000000000 */
[----:B------:R-:W-:Y:S01]  /*1b550*/  UMOV UR46, 0x1 ;  /* 0x00000001002e7882 */ /* 0x000fe20000000000 */
[----:B------:R-:W-:-:S08]  /*1b560*/  UMOV UR43, URZ ;  /* 0x000000ff002b7c82 */ /* 0x000fd00008000000 */
.L_x_328:
[----:B------:R-:W4:Y:S01]  /*1b570*/  S2R R56, SR_TID.X ;  /* 0x0000000000387919 */ /* 0x000f220000002100 */
[----:B------:R-:W-:Y:S01]  /*1b580*/  UISETP.NE.AND UP0, UPT, UR40, URZ, UPT ;  /* 0x000000ff2800728c */ /* 0x000fe2000bf05270 */
[----:B------:R-:W-:-:S03]  /*1b590*/  UMOV UR4, 0x20 ;  /* 0x0000002000047882 */ /* 0x000fc60000000000 */
[----:B------:R-:W-:Y:S02]  /*1b5a0*/  USEL UR4, UR4, 0xa0, UP0 ;  /* 0x000000a004047887 */ /* 0x000fe40008000000 */
[----:B------:R-:W-:Y:S01]  /*1b5b0*/  USEL UR5, UR43, UR42, UP0 ;  /* 0x0000002a2b057287 */ /* 0x000fe20008000000 */
[----:B----4-:R-:W-:-:S05]  /*1b5c0*/  IMAD.U32 R18, R56, 0x10000, RZ ;  /* 0x0001000038127824 */ /* 0x010fca00078e00ff */
[----:B------:R-:W-:-:S05]  /*1b5d0*/  LOP3.LUT R18, R18, 0x600000, RZ, 0xc0, !PT ;  /* 0x0060000012127812 */ /* 0x000fca00078ec0ff */
[----:B-1----:R-:W-:Y:S01]  /*1b5e0*/  VIADD R0, R18, UR4 ;  /* 0x0000000412007c36 */ /* 0x002fe20008000000 */
[----:B------:R-:W-:-:S04]  /*1b5f0*/  USEL UR4, UR48, UR54, UP0 ;  /* 0x0000003630047287 */ /* 0x000fc80008000000 */
[----:B------:R-:W-:Y:S01]  /*1b600*/  UISETP.GT.U32.AND UP0, UPT, UR4, 0x1, UPT ;  /* 0x000000010400788c */ /* 0x000fe2000bf04070 */
[----:B------:R-:W1:Y:S02]  /*1b610*/  SHFL.IDX PT, R0, R0, RZ, 0x1f ;  /* 0x00001fff00007589 */ /* 0x000e6400000e0000 */
[----:B-1----:R-:W-:-:S06]  /*1b620*/  R2UR UR38, R0 ;  /* 0x00000000002672ca */ /* 0x002fcc00000e0000 */
[----:B--2---:R-:W-:Y:S09]  /*1b630*/  BRA.U UP0, `(.L_x_308) ;  /* 0x0000000100047547 */ /* 0x004ff2000b800000 */
[----:B--23--:R-:W-:Y:S05]  /*1b640*/  BPT.TRAP 0x1 ;  /* 0x000000040000795c */ /* 0x00cfea0000300000 */
.L_x_308:
[----:B------:R-:W1:Y:S01]  /*1b650*/  S2UR UR36, SR_CgaCtaId ;  /* 0x00000000002479c3 */ /* 0x000e620000008800 */
[----:B------:R-:W-:Y:S01]  /*1b660*/  UISETP.NE.AND UP0, UPT, UR40, URZ, UPT ;  /* 0x000000ff2800728c */ /* 0x000fe2000bf05270 */
[----:B------:R-:W-:Y:S01]  /*1b670*/  IMAD.U32 R3, RZ, RZ, UR5 ;  /* 0x00000005ff037e24 */ /* 0x000fe2000f8e00ff */
[----:B------:R-:W-:Y:S01]  /*1b680*/  UMOV UR4, 0x400 ;  /* 0x0000040000047882 */ /* 0x000fe20000000000 */
[----:B------:R-:W-:Y:S01]  /*1b690*/  SHF.R.U32.HI R56, RZ, 0x5, R56 ;  /* 0x00000005ff387819 */ /* 0x000fe20000011638 */
[----:B------:R-:W-:Y:S01]  /*1b6a0*/  USEL UR5, URZ, 0x80, UP0 ;  /* 0x00000080ff057887 */ /* 0x000fe20008000000 */
[----:B------:R-:W-:Y:S02]  /*1b6b0*/  SHF.R.U32.HI R22, RZ, 0x15, R18 ;  /* 0x00000015ff167819 */ /* 0x000fe40000011612 */
[----:B------:R-:W-:Y:S02]  /*1b6c0*/  SHF.L.U32 R3, R3, 0x1f, RZ ;  /* 0x0000001f03037819 */ /* 0x000fe400000006ff */
[----:B------:R-:W-:-:S02]  /*1b6d0*/  LOP3.LUT R19, R56, 0x3, RZ, 0xc0, !PT ;  /* 0x0000000338137812 */ /* 0x000fc400078ec0ff */
[----:B------:R-:W-:Y:S02]  /*1b6e0*/  LOP3.LUT R18, R18, UR5, RZ, 0xfc, !PT ;  /* 0x0000000512127c12 */ /* 0x000fe4000f8efcff */
[----:B------:R-:W-:Y:S01]  /*1b6f0*/  ISETP.NE.AND P0, PT, R19, R22, PT ;  /* 0x000000161300720c */ /* 0x000fe20003f05270 */
[----:B-1----:R-:W-:-:S04]  /*1b700*/  ULEA UR36, UR36, UR4, 0x18 ;  /* 0x0000000424247291 */ /* 0x002fc8000f8ec0ff */
[----:B------:R-:W-:Y:S02]  /*1b710*/  UIADD3 UR4, UPT, UPT, UR36, 0x50060, URZ ;  /* 0x0005006024047890 */ /* 0x000fe4000fffe0ff */
[----:B------:R-:W-:-:S09]  /*1b720*/  @UP0 UIADD3 UR4, UPT, UPT, UR36, 0x50050, URZ ;  /* 0x0005005024040890 */ /* 0x000fd2000fffe0ff */
[----:B------:R-:W1:Y:S02]  /*1b730*/  SYNCS.PHASECHK.TRANS64.TRYWAIT P1, [UR4], R3 ;  /* 0x00000003ff0075a7 */ /* 0x000e640008021104 */
[----:B-1----:R-:W-:Y:S05]  /*1b740*/  @!P1 BRA `(.L_x_309) ;  /* 0x00000104009c9947 */ /* 0x002fea0003800000 */
.L_x_471:
        /* <DEDUP_REMOVED lines=17> */
.L_x_310:
[C---:B-1----:R-:W-:Y:S01]  /*1b860*/  VIADD R0, R18.reuse, 0x20 ;  /* 0x0000002012007836 */ /* 0x042fe20000000000 */
[----:B------:R-:W-:Y:S05]  /*1b870*/  WARPSYNC.ALL ;  /* 0x0000000000007948 */ /* 0x000fea0003800000 */
[----:B------:R-:W-:Y:S02]  /*1b880*/  SHF.R.U32.HI R0, RZ, 0x15, R0 ;  /* 0x00000015ff007819 */ /* 0x000fe40000011600 */
[----:B------:R-:W-:Y:S02]  /*1b890*/  R2UR UR4, R18 ;  /* 0x00000000120472ca */ /* 0x000fe400000e0000 */
[----:B------:R-:W-:-:S11]  /*1b8a0*/  ISETP.NE.AND P0, PT, R19, R0, PT ;  /* 0x000000001300720c */ /* 0x000fd60003f05270 */
[----:B------:R-:W1:Y:S02]  /*1b8b0*/  LDTM.x32 R124, tmem[UR4] ;  /* 0x00000004007c79ee */ /* 0x000e6400082c0000 */
[----:B-1----:R-:W-:Y:S05]  /*1b8c0*/  @!P0 BRA `(.L_x_311) ;  /* 0x0000000000408947 */ /* 0x002fea0003800000 */
[----:B------:R-:W-:Y:S01]  /*1b8d0*/  MOV R14, 0x8 ;  /* 0x00000008000e7802 */ /* 0x000fe20000000f00 */
        /* <DEDUP_REMOVED lines=15> */
.L_x_311:
[C---:B------:R-:W-:Y:S01]  /*1b9d0*/  VIADD R0, R18.reuse, 0x40 ;  /* 0x0000004012007836 */ /* 0x040fe20000000000 */
[----:B------:R-:W-:Y:S05]  /*1b9e0*/  WARPSYNC.ALL ;  /* 0x0000000000007948 */ /* 0x000fea0003800000 */
[----:B------:R-:W-:Y:S02]  /*1b9f0*/  SHF.R.U32.HI R0, RZ, 0x15, R0 ;  /* 0x00000015ff007819 */ /* 0x000fe40000011600 */
[----:B------:R-:W-:Y:S02]  /*1ba00*/  R2UR UR4, R18 ;  /* 0x00000000120472ca */ /* 0x000fe400000e0000 */
[----:B------:R-:W-:-:S11]  /*1ba10*/  ISETP.NE.AND P0, PT, R19, R0, PT ;  /* 0x000000001300720c */ /* 0x000fd60003f05270 */
[----:B------:R-:W1:Y:S02]  /*1ba20*/  LDTM.x32 R92, tmem[UR4+0x20] ;  /* 0x00002004005c79ee */ /* 0x000e6400082c0000 */
        /* <DEDUP_REMOVED lines=17> */
.L_x_312:
        /* <DEDUP_REMOVED lines=23> */
.L_x_313:
[C---:B------:R-:W-:Y:S01]  /*1bcb0*/  FMNMX3 R3, R156.reuse, R124, R128, !PT ;  /* 0x0000007c9c037276 */ /* 0x040fe20007800080 */
[----:B------:R-:W-:Y:S05]  /*1bcc0*/  WARPSYNC.ALL ;  /* 0x0000000000007948 */ /* 0x000fea0003800000 */
[C---:B------:R-:W-:Y:S02]  /*1bcd0*/  FMNMX3 R0, R156.reuse, R125, R129, !PT ;  /* 0x0000007d9c007276 */ /* 0x040fe40007800081 */
[----:B------:R-:W-:Y:S02]  /*1bce0*/  FMNMX3 R5, R156, R126, R130, !PT ;  /* 0x0000007e9c057276 */ /* 0x000fe40007800082 */
[----:B------:R-:W-:-:S02]  /*1bcf0*/  FMNMX3 R3, R3, R132, R136, !PT ;  /* 0x0000008403037276 */ /* 0x000fc40007800088 */
[----:B------:R-:W-:Y:S02]  /*1bd00*/  FMNMX3 R0, R0, R133, R137, !PT ;  /* 0x0000008500007276 */ /* 0x000fe40007800089 */
[----:B------:R-:W-:Y:S02]  /*1bd10*/  FMNMX3 R6, R156, R127, R131, !PT ;  /* 0x0000007f9c067276 */ /* 0x000fe40007800083 */
[----:B------:R-:W-:Y:S02]  /*1bd20*/  FMNMX3 R5, R5, R134, R138, !PT ;  /* 0x0000008605057276 */ /* 0x000fe4000780008a */
[----:B------:R-:W-:Y:S02]  /*1bd30*/  FMNMX3 R3, R3, R140, R144, !PT ;  /* 0x0000008c03037276 */ /* 0x000fe40007800090 */
[----:B------:R-:W-:Y:S02]  /*1bd40*/  FMNMX3 R0, R0, R141, R145, !PT ;  /* 0x0000008d00007276 */ /* 0x000fe40007800091 */
[----:B------:R-:W-:-:S02]  /*1bd50*/  FMNMX3 R6, R6, R135, R139, !PT ;  /* 0x0000008706067276 */ /* 0x000fc4000780008b */
[----:B------:R-:W-:Y:S02]  /*1bd60*/  FMNMX3 R5, R5, R142, R146, !PT ;  /* 0x0000008e05057276 */ /* 0x000fe40007800092 */
[----:B------:R-:W-:Y:S02]  /*1bd70*/  R2UR UR4, R18 ;  /* 0x00000000120472ca */ /* 0x000fe400000e0000 */
[----:B------:R-:W-:Y:S02]  /*1bd80*/  FMNMX3 R3, R3, R148, R152, !PT ;  /* 0x0000009403037276 */ /* 0x000fe40007800098 */
[----:B------:R-:W-:Y:S02]  /*1bd90*/  FMNMX3 R0, R0, R149, R153, !PT ;  /* 0x0000009500007276 */ /* 0x000fe40007800099 */
[----:B------:R-:W-:Y:S02]  /*1bda0*/  FMNMX3 R6, R6, R143, R147, !PT ;  /* 0x0000008f06067276 */ /* 0x000fe40007800093 */
[----:B------:R-:W-:-:S02]  /*1bdb0*/  FMNMX3 R5, R5, R150, R154, !PT ;  /* 0x0000009605057276 */ /* 0x000fc4000780009a */
[----:B------:R-:W-:Y:S02]  /*1bdc0*/  FMNMX3 R3, R3, R92, R96, !PT ;  /* 0x0000005c03037276 */ /* 0x000fe40007800060 */
[----:B------:R-:W-:Y:S01]  /*1bdd0*/  FMNMX3 R0, R0, R93, R97, !PT ;  /* 0x0000005d00007276 */ /* 0x000fe20007800061 */
[----:B------:R-:W1:Y:S01]  /*1bde0*/  LDTM.x32 R60, tmem[UR4+0x60] ;  /* 0x00006004003c79ee */ /* 0x000e6200082c0000 */
[----:B------:R-:W-:Y:S02]  /*1bdf0*/  FMNMX3 R6, R6, R151, R155, !PT ;  /* 0x0000009706067276 */ /* 0x000fe4000780009b */
[----:B------:R-:W-:Y:S02]  /*1be00*/  FMNMX3 R5, R5, R94, R98, !PT ;  /* 0x0000005e05057276 */ /* 0x000fe40007800062 */
        /* <DEDUP_REMOVED lines=28> */
[----:B-1----:R-:W-:Y:S02]  /*1bfd0*/  FMNMX3 R3, R3, R60, R64, !PT ;  /* 0x0000003c03037276 */ /* 0x002fe40007800040 */
        /* <DEDUP_REMOVED lines=15> */
[----:B------:R-:W-:Y:S02]  /*1c0d0*/  ISETP.NE.AND P0, PT, R19, R22, PT ;  /* 0x000000161300720c */ /* 0x000fe40003f05270 */
[----:B------:R-:W-:Y:S02]  /*1c0e0*/  FMNMX3 R17, R6, R87, R91, !PT ;  /* 0x0000005706117276 */ /* 0x000fe4000780005b */
[----:B------:R-:W-:-:S04]  /*1c0f0*/  FMNMX3 R0, R4, R3, R0, !PT ;  /* 0x0000000304007276 */ /* 0x000fc80007800000 */
[----:B------:R-:W-:-:S04]  /*1c100*/  FMNMX R17, R17, R0, !PT ;  /* 0x0000000011117209 */ /* 0x000fc80007800000 */
[----:B------:R-:W-:-:S04]  /*1c110*/  FSETP.NEU.AND P1, PT, R17, -INF , PT ;  /* 0xff8000001100780b */ /* 0x000fc80003f2d000 */
[----:B------:R-:W-:Y:S01]  /*1c120*/  FSEL R157, R17, RZ, P1 ;  /* 0x000000ff119d7208 */ /* 0x000fe20000800000 */
[----:B------:R-:W-:Y:S08]  /*1c130*/  @!P0 BRA `(.L_x_314) ;  /* 0x0000000000408947 */ /* 0x000ff00003800000 */
        /* <DEDUP_REMOVED lines=16> */
.L_x_314:
[----:B------:R-:W-:Y:S05]  /*1c240*/  WARPSYNC.ALL ;  /* 0x0000000000007948 */ /* 0x000fea0003800000 */
[----:B------:R-:W-:Y:S02]  /*1c250*/  R2UR UR4, R18 ;  /* 0x00000000120472ca */ /* 0x000fe400000e0000 */
[----:B------:R-:W-:-:S11]  /*1c260*/  ISETP.NE.AND P0, PT, RZ, UR47, PT ;  /* 0x0000002fff007c0c */ /* 0x000fd6000bf05270 */
[----:B------:R1:W-:Y:S02]  /*1c270*/  STTM.x2 tmem[UR4], R156 ;  /* 0x0000009c000079ed */ /* 0x0003e400080c0004 */
[----:B------:R-:W-:Y:S05]  /*1c280*/  @P0 BRA `(.L_x_315) ;  /* 0x0000000000040947 */ /* 0x000fea0003800000 */
[----:B--23--:R-:W-:Y:S05]  /*1c290*/  BPT.TRAP 0x1 ;  /* 0x000000040000795c */ /* 0x00cfea0000300000 */
.L_x_315:
[----:B------:R-:W-:Y:S01]  /*1c2a0*/  UISETP.NE.AND UP0, UPT, UR40, URZ, UPT ;  /* 0x000000ff2800728c */ /* 0x000fe2000bf05270 */
[----:B------:R-:W-:Y:S01]  /*1c2b0*/  MOV R3, UR44 ;  /* 0x0000002c00037c02 */ /* 0x000fe20008000f00 */
[----:B------:R-:W-:Y:S01]  /*1c2c0*/  USHF.L.U32 UR5, UR49, 0x3, URZ ;  /* 0x0000000331057899 */ /* 0x000fe200080006ff */
[----:B------:R-:W-:Y:S01]  /*1c2d0*/  FSETP.NEU.AND P0, PT, R17, -INF , PT ;  /* 0xff8000001100780b */ /* 0x000fe20003f0d000 */
[----:B------:R-:W-:Y:S01]  /*1c2e0*/  UIADD3 UR4, UPT, UPT, UR36, 0x50080, URZ ;  /* 0x0005008024047890 */ /* 0x000fe2000fffe0ff */
[----:B------:R-:W-:Y:S01]  /*1c2f0*/  SHF.L.U32 R3, R3, 0x1f, RZ ;  /* 0x0000001f03037819 */ /* 0x000fe200000006ff */
[----:B------:R-:W-:Y:S01]  /*1c300*/  UIADD3 UR7, UPT, UPT, UR5, 0x500d0, UR36 ;  /* 0x000500d005077890 */ /* 0x000fe2000fffe024 */
[----:B------:R-:W-:Y:S01]  /*1c310*/  FSEL R0, R17, RZ, P0 ;  /* 0x000000ff11007208 */ /* 0x000fe20000000000 */
[----:B------:R-:W-:-:S03]  /*1c320*/  USEL UR6, UR46, UR45, UP0 ;  /* 0x0000002d2e067287 */ /* 0x000fc60008000000 */
[----:B------:R-:W-:Y:S01]  /*1c330*/  @UP0 UIADD3 UR4, UPT, UPT, UR36, 0x50070, URZ ;  /* 0x0005007024040890 */ /* 0x000fe2000fffe0ff */
[----:B--2---:R-:W-:Y:S01]  /*1c340*/  FMUL R0, R0, -UR37 ;  /* 0x8000002500007c20 */ /* 0x004fe20008400000 */
[----:B------:R-:W-:-:S03]  /*1c350*/  ULOP3.LUT UR39, UR6, 0x1, URZ, 0x3c, !UPT ;  /* 0x0000000106277892 */ /* 0x000fc6000f8e3cff */
[--C-:B------:R-:W-:Y:S02]  /*1c360*/  FFMA2 R18, R124.F32x2.HI_LO, UR37.F32, R0.reuse.F32 ;  /* 0x000000257c127c49 */ /* 0x100fe40009200000 */
[--C-:B------:R-:W-:Y:S02]  /*1c370*/  FFMA2 R22, R126.F32x2.HI_LO, UR37.F32, R0.reuse.F32 ;  /* 0x000000257e167c49 */ /* 0x100fe40009200000 */
[----:B------:R-:W-:Y:S01]  /*1c380*/  SYNCS.ARRIVE.TRANS64.A1T0 RZ, [UR4], RZ ;  /* 0x000000ffffff79a7 */ /* 0x000fe20008100004 */
[----:B------:R-:W-:Y:S01]  /*1c390*/  FSETP.GEU.AND P4, PT, R18, -126, PT ;  /* 0xc2fc00001200780b */ /* 0x000fe20003f8e000 */
[----:B------:R-:W-:Y:S01]  /*1c3a0*/  ULOP3.LUT UR4, UR5, 0x8, URZ, 0x3c, !UPT ;  /* 0x0000000805047892 */ /* 0x000fe2000f8e3cff */
[----:B------:R-:W-:Y:S01]  /*1c3b0*/  FSETP.GEU.AND P3, PT, R19, -126, PT ;  /* 0xc2fc00001300780b */ /* 0x000fe20003f6e000 */
[--C-:B------:R-:W-:Y:S01]  /*1c3c0*/  FFMA2 R124, R128.F32x2.HI_LO, UR37.F32, R0.reuse.F32 ;  /* 0x00000025807c7c49 */ /* 0x100fe20009200000 */
[----:B------:R-:W-:Y:S01]  /*1c3d0*/  FSETP.GEU.AND P2, PT, R22, -126, PT ;  /* 0xc2fc00001600780b */ /* 0x000fe20003f4e000 */
[----:B------:R-:W-:Y:S01]  /*1c3e0*/  UIADD3 UR4, UPT, UPT, UR4, 0x500d0, UR36 ;  /* 0x000500d004047890 */ /* 0x000fe2000fffe024 */
[----:B------:R-:W-:Y:S01]  /*1c3f0*/  FSETP.GEU.AND P1, PT, R23, -126, PT ;  /* 0xc2fc00001700780b */ /* 0x000fe20003f2e000 */
[----:B------:R-:W2:Y:S01]  /*1c400*/  SYNCS.PHASECHK.TRANS64.TRYWAIT P5, [UR7], R3 ;  /* 0x00000003ff0075a7 */ /* 0x000ea200080a1107 */
[----:B------:R-:W-:Y:S01]  /*1c410*/  FSETP.GEU.AND P0, PT, R124, -126, PT ;  /* 0xc2fc00007c00780b */ /* 0x000fe20003f0e000 */
[----:B------:R-:W-:Y:S01]  /*1c420*/  FFMA2 R126, R130.F32x2.HI_LO, UR37.F32, R0.F32 ;  /* 0x00000025827e7c49 */ /* 0x000fe20009200000 */
[----:B------:R-:W-:-:S03]  /*1c430*/  FSETP.GEU.AND P6, PT, R125, -126, PT ;  /* 0xc2fc00007d00780b */ /* 0x000fc60003fce000 */
[----:B------:R-:W-:Y:S02]  /*1c440*/  @!P4 FMUL R18, R18, 0.5 ;  /* 0x3f0000001212c820 */ /* 0x000fe40000400000 */
[----:B------:R-:W-:Y:S02]  /*1c450*/  @!P3 FMUL R19, R19, 0.5 ;  /* 0x3f0000001313b820 */ /* 0x000fe40000400000 */
[----:B------:R-:W-:Y:S02]  /*1c460*/  @!P2 FMUL R22, R22, 0.5 ;  /* 0x3f0000001616a820 */ /* 0x000fe40000400000 */
[----:B------:R-:W-:Y:S01]  /*1c470*/  @!P1 FMUL R23, R23, 0.5 ;  /* 0x3f00000017179820 */ /* 0x000fe20000400000 */
[----:B------:R-:W4:Y:S08]  /*1c480*/  MUFU.EX2 R18, R18 ;  /* 0x0000001200127308 */ /* 0x000f300000000800 */
[----:B------:R-:W1:Y:S08]  /*1c490*/  MUFU.EX2 R19, R19 ;  /* 0x0000001300137308 */ /* 0x000e700000000800 */
[----:B------:R-:W1:Y:S08]  /*1c4a0*/  MUFU.EX2 R22, R22 ;  /* 0x0000001600167308 */ /* 0x000e700000000800 */
[----:B------:R-:W1:Y:S02]  /*1c4b0*/  MUFU.EX2 R23, R23 ;  /* 0x0000001700177308 */ /* 0x000e640000000800 */
[----:B-12-4-:R-:W-:Y:S05]  /*1c4c0*/  @!P5 BRA `(.L_x_316) ;  /* 0x000000f80054d947 */ /* 0x016fea0003800000 */
.L_x_473:
[----:B------:R-:W-:Y:S01]  /*1c4d0*/  @!P0 FMUL R124, R124, 0.5 ;  /* 0x3f0000007c7c8820 */ /* 0x000fe20000400000 */
[--C-:B------:R-:W-:Y:S01]  /*1c4e0*/  FFMA2 R128, R132.F32x2.HI_LO, UR37.F32, R0.reuse.F32 ;  /* 0x0000002584807c49 */ /* 0x100fe20009200000 */
[----:B------:R-:W-:Y:S01]  /*1c4f0*/  FSETP.GEU.AND P5, PT, R126, -126, PT ;  /* 0xc2fc00007e00780b */ /* 0x000fe20003fae000 */
[----:B------:R-:W-:Y:S01]  /*1c500*/  @!P4 FMUL R18, R18, R18 ;  /* 0x000000121212c220 */ /* 0x000fe20000400000 */
[--C-:B------:R-:W-:Y:S01]  /*1c510*/  FFMA2 R130, R134.F32x2.HI_LO, UR37.F32, R0.reuse.F32 ;  /* 0x0000002586827c49 */ /* 0x100fe20009200000 */
[----:B------:R-:W-:Y:S01]  /*1c520*/  FSETP.GEU.AND P4, PT, R127, -126, PT ;  /* 0xc2fc00007f00780b */ /* 0x000fe20003f8e000 */
[----:B------:R-:W2:Y:S01]  /*1c530*/  MUFU.EX2 R124, R124 ;  /* 0x0000007c007c7308 */ /* 0x000ea20000000800 */
[----:B------:R-:W-:Y:S01]  /*1c540*/  @!P3 FMUL R19, R19, R19 ;  /* 0x000000131313b220 */ /* 0x000fe20000400000 */
[----:B------:R-:W-:Y:S01]  /*1c550*/  FSETP.GEU.AND P3, PT, R128, -126, PT ;  /* 0xc2fc00008000780b */ /* 0x000fe20003f6e000 */
[----:B------:R-:W-:Y:S01]  /*1c560*/  @!P2 FMUL R22, R22, R22 ;  /* 0x000000161616a220 */ /* 0x000fe20000400000 */
[----:B------:R-:W-:Y:S01]  /*1c570*/  @!P1 FMUL R23, R23, R23 ;  /* 0x0000001717179220 */ /* 0x000fe20000400000 */
[----:B------:R-:W-:Y:S01]  /*1c580*/  FSETP.GEU.AND P2, PT, R129, -126, PT ;  /* 0xc2fc00008100780b */ /* 0x000fe20003f4e000 */
[----:B------:R-:W-:Y:S01]  /*1c590*/  @!P6 FMUL R125, R125, 0.5 ;  /* 0x3f0000007d7de820 */ /* 0x000fe20000400000 */
[----:B------:R-:W-:Y:S01]  /*1c5a0*/  FSETP.GEU.AND P1, PT, R130, -126, PT ;  /* 0xc2fc00008200780b */ /* 0x000fe20003f2e000 */
[--C-:B------:R-:W-:Y:S01]  /*1c5b0*/  FFMA2 R132, R136.F32x2.HI_LO, UR37.F32, R0.reuse.F32 ;  /* 0x0000002588847c49 */ /* 0x100fe20009200000 */
[----:B------:R-:W-:Y:S01]  /*1c5c0*/  USHF.R.U32.HI UR5, URZ, 0x15, UR38 ;  /* 0x00000015ff057899 */ /* 0x000fe20008011626 */
[----:B------:R-:W-:Y:S01]  /*1c5d0*/  @!P5 FMUL R126, R126, 0.5 ;  /* 0x3f0000007e7ed820 */ /* 0x000fe20000400000 */
[--C-:B------:R-:W-:Y:S01]  /*1c5e0*/  FFMA2 R134, R138.F32x2.HI_LO, UR37.F32, R0.reuse.F32 ;  /* 0x000000258a867c49 */ /* 0x100fe20009200000 */
[----:B------:R-:W4:Y:S01]  /*1c5f0*/  MUFU.EX2 R125, R125 ;  /* 0x0000007d007d7308 */ /* 0x000f220000000800 */
[----:B------:R-:W-:Y:S01]  /*1c600*/  @!P4 FMUL R127, R127, 0.5 ;  /* 0x3f0000007f7fc820 */ /* 0x000fe20000400000 */
[--C-:B------:R-:W-:Y:S01]  /*1c610*/  FFMA2 R136, R140.F32x2.HI_LO, UR37.F32, R0.reuse.F32 ;  /* 0x000000258c887c49 */ /* 0x100fe20009200000 */
[----:B-1----:R-:W-:Y:S01]  /*1c620*/  MOV R3, UR5 ;  /* 0x0000000500037c02 */ /* 0x002fe20008000f00 */
[----:B------:R-:W-:Y:S01]  /*1c630*/  @!P3 FMUL R128, R128, 0.5 ;  /* 0x3f0000008080b820 */ /* 0x000fe20000400000 */
[----:B--2---:R-:W-:Y:S01]  /*1c640*/  @!P0 FMUL R124, R124, R124 ;  /* 0x0000007c7c7c8220 */ /* 0x004fe20000400000 */
[----:B------:R-:W-:Y:S01]  /*1c650*/  FSETP.GEU.AND P0, PT, R131, -126, PT ;  /* 0xc2fc00008300780b */ /* 0x000fe20003f0e000 */
[----:B------:R-:W-:Y:S01]  /*1c660*/  @!P2 FMUL R129, R129, 0.5 ;  /* 0x3f0000008181a820 */ /* 0x000fe20000400000 */
[----:B------:R-:W-:Y:S01]  /*1c670*/  @!P1 FMUL R130, R130, 0.5 ;  /* 0x3f00000082829820 */ /* 0x000fe20000400000 */
[----:B------:R-:W1:Y:S01]  /*1c680*/  MUFU.EX2 R126, R126 ;  /* 0x0000007e007e7308 */ /* 0x000e620000000800 */
[--C-:B------:R-:W-:Y:S01]  /*1c690*/  FFMA2 R138, R142.F32x2.HI_LO, UR37.F32, R0.reuse.F32 ;  /* 0x000000258e8a7c49 */ /* 0x100fe20009200000 */
[----:B------:R-:W-:Y:S01]  /*1c6a0*/  UISETP.NE.AND UP0, UPT, UR40, URZ, UPT ;  /* 0x000000ff2800728c */ /* 0x000fe2000bf05270 */
[--C-:B------:R-:W-:Y:S01]  /*1c6b0*/  FFMA2 R140, R144.F32x2.HI_LO, UR37.F32, R0.reuse.F32 ;  /* 0x00000025908c7c49 */ /* 0x100fe20009200000 */
[----:B------:R-:W-:Y:S01]  /*1c6c0*/  ULOP3.LUT UR44, UR44, 0x1, URZ, 0x3c, !UPT ;  /* 0x000000012c2c7892 */ /* 0x000fe2000f8e3cff */
[--C-:B------:R-:W-:Y:S01]  /*1c6d0*/  FFMA2 R142, R146.F32x2.HI_LO, UR37.F32, R0.reuse.F32 ;  /* 0x00000025928e7c49 */ /* 0x100fe20009200000 */
[----:B------:R-:W-:Y:S01]  /*1c6e0*/  USEL UR46, UR39, UR46, UP0 ;  /* 0x0000002e272e7287 */ /* 0x000fe20008000000 */
[--C-:B------:R-:W-:Y:S01]  /*1c6f0*/  FFMA2 R144, R148.F32x2.HI_LO, UR37.F32, R0.reuse.F32 ;  /* 0x0000002594907c49 */ /* 0x100fe20009200000 */
[----:B------:R-:W2:Y:S01]  /*1c700*/  MUFU.EX2 R127, R127 ;  /* 0x0000007f007f7308 */ /* 0x000ea20000000800 */
[----:B----4-:R-:W-:Y:S01]  /*1c710*/  @!P6 FMUL R125, R125, R125 ;  /* 0x0000007d7d7de220 */ /* 0x010fe20000400000 */
[----:B------:R-:W-:Y:S01]  /*1c720*/  @!P0 FMUL R131, R131, 0.5 ;  /* 0x3f00000083838820 */ /* 0x000fe20000400000 */
[----:B------:R-:W-:Y:S01]  /*1c730*/  FSETP.GEU.AND P6, PT, R132, -126, PT ;  /* 0xc2fc00008400780b */ /* 0x000fe20003fce000 */
[--C-:B------:R-:W-:Y:S01]  /*1c740*/  FFMA2 R146, R150.F32x2.HI_LO, UR37.F32, R0.reuse.F32 ;  /* 0x0000002596927c49 */ /* 0x100fe20009200000 */
[----:B------:R-:W-:Y:S01]  /*1c750*/  USEL UR45, UR45, UR39, UP0 ;  /* 0x000000272d2d7287 */ /* 0x000fe20008000000 */
[--C-:B------:R-:W-:Y:S01]  /*1c760*/  FFMA2 R148, R152.F32x2.HI_LO, UR37.F32, R0.reuse.F32 ;  /* 0x0000002598947c49 */ /* 0x100fe20009200000 */
[----:B------:R-:W-:Y:S01]  /*1c770*/  SYNCS.ARRIVE.TRANS64.A1T0 RZ, [UR4], RZ ;  /* 0x000000ffffff79a7 */ /* 0x000fe20008100004 */
[----:B------:R-:W4:Y:S01]  /*1c780*/  MUFU.EX2 R128, R128 ;  /* 0x0000008000807308 */ /* 0x000f220000000800 */
[----:B-1----:R-:W-:Y:S01]  /*1c790*/  @!P5 FMUL R126, R126, R126 ;  /* 0x0000007e7e7ed220 */ /* 0x002fe20000400000 */
[----:B------:R-:W-:Y:S01]  /*1c7a0*/  FSETP.GEU.AND P5, PT, R133, -126, PT ;  /* 0xc2fc00008500780b */ /* 0x000fe20003fae000 */
[--C-:B------:R-:W-:Y:S01]  /*1c7b0*/  FFMA2 R154, R154.F32x2.HI_LO, UR37.F32, R0.reuse.F32 ;  /* 0x000000259a9a7c49 */ /* 0x100fe20009200000 */
[----:B------:R-:W-:Y:S01]  /*1c7c0*/  F2FP.F16.F32.PACK_AB R57, R23, R22 ;  /* 0x000000161739723e */ /* 0x000fe200000000ff */
[--C-:B------:R-:W-:Y:S01]  /*1c7d0*/  FFMA2 R8, R92.F32x2.HI_LO, UR37.F32, R0.reuse.F32 ;  /* 0x000000255c087c49 */ /* 0x100fe20009200000 */
[----:B------:R-:W-:Y:S01]  /*1c7e0*/  F2FP.F16.F32.PACK_AB R58, R125, R124 ;  /* 0x0000007c7d3a723e */ /* 0x000fe200000000ff */
[--C-:B------:R-:W-:Y:S01]  /*1c7f0*/  FFMA2 R6, R94.F32x2.HI_LO, UR37.F32, R0.reuse.F32 ;  /* 0x000000255e067c49 */ /* 0x100fe20009200000 */
[----:B------:R-:W1:Y:S01]  /*1c800*/  MUFU.EX2 R129, R129 ;  /* 0x0000008100817308 */ /* 0x000e620000000800 */
[----:B--2---:R-:W-:Y:S01]  /*1c810*/  @!P4 FMUL R127, R127, R127 ;  /* 0x0000007f7f7fc220 */ /* 0x004fe20000400000 */
[----:B------:R-:W-:Y:S01]  /*1c820*/  FSETP.GEU.AND P4, PT, R134, -126, PT ;  /* 0xc2fc00008600780b */ /* 0x000fe20003f8e000 */
[----:B------:R-:W-:Y:S01]  /*1c830*/  @!P6 FMUL R132, R132, 0.5 ;  /* 0x3f0000008484e820 */ /* 0x000fe20000400000 */
[----:B------:R-:W-:-:S02]  /*1c840*/  FFMA2 R4, R96.F32x2.HI_LO, UR37.F32, R0.F32 ;  /* 0x0000002560047c49 */ /* 0x000fc40009200000 */
[--C-:B------:R-:W-:Y:S01]  /*1c850*/  FFMA2 R10, R98.F32x2.HI_LO, UR37.F32, R0.reuse.F32 ;  /* 0x00000025620a7c49 */ /* 0x100fe20009200000 */
[----:B------:R-:W-:Y:S01]  /*1c860*/  F2FP.F16.F32.PACK_AB R59, R127, R126 ;  /* 0x0000007e7f3b723e */ /* 0x000fe200000000ff */
[----:B------:R-:W2:Y:S01]  /*1c870*/  MUFU.EX2 R130, R130 ;  /* 0x0000008200827308 */ /* 0x000ea20000000800 */
[----:B----4-:R-:W-:Y:S01]  /*1c880*/  @!P3 FMUL R128, R128, R128 ;  /* 0x000000808080b220 */ /* 0x010fe20000400000 */
[----:B------:R-:W-:Y:S01]  /*1c890*/  FSETP.GEU.AND P3, PT, R135, -126, PT ;  /* 0xc2fc00008700780b */ /* 0x000fe20003f6e000 */
[----:B------:R-:W-:Y:S01]  /*1c8a0*/  @!P5 FMUL R133, R133, 0.5 ;  /* 0x3f0000008585d820 */ /* 0x000fe20000400000 */
[--C-:B------:R-:W-:Y:S02]  /*1c8b0*/  FFMA2 R150, R122.F32x2.HI_LO, UR37.F32, R0.reuse.F32 ;  /* 0x000000257a967c49 */ /* 0x100fe40009200000 */
[--C-:B------:R-:W-:Y:S02]  /*1c8c0*/  FFMA2 R24, R24.F32x2.HI_LO, UR37.F32, R0.reuse.F32 ;  /* 0x0000002518187c49 */ /* 0x100fe40009200000 */
[----:B------:R-:W4:Y:S01]  /*1c8d0*/  MUFU.EX2 R131, R131 ;  /* 0x0000008300837308 */ /* 0x000f220000000800 */
[----:B-1----:R-:W-:Y:S01]  /*1c8e0*/  @!P2 FMUL R129, R129, R129 ;  /* 0x000000818181a220 */ /* 0x002fe20000400000 */
[----:B------:R-:W-:Y:S01]  /*1c8f0*/  FSETP.GEU.AND P2, PT, R136, -126, PT ;  /* 0xc2fc00008800780b */ /* 0x000fe20003f4e000 */
[----:B------:R-:W-:Y:S01]  /*1c900*/  @!P4 FMUL R134, R134, 0.5 ;  /* 0x3f0000008686c820 */ /* 0x000fe20000400000 */
[----:B------:R-:W-:-:S02]  /*1c910*/  FFMA2 R26, R26.F32x2.HI_LO, UR37.F32, R0.F32 ;  /* 0x000000251a1a7c49 */ /* 0x000fc40009200000 */
[--C-:B------:R-:W-:Y:S02]  /*1c920*/  FFMA2 R28, R28.F32x2.HI_LO, UR37.F32, R0.reuse.F32 ;  /* 0x000000251c1c7c49 */ /* 0x100fe40009200000 */
[----:B------:R-:W-:Y:S01]  /*1c930*/  @!P3 FMUL R135, R135, 0.5 ;  /* 0x3f0000008787b820 */ /* 0x000fe20000400000 */
[----:B--2---:R-:W-:Y:S01]  /*1c940*/  @!P1 FMUL R130, R130, R130 ;  /* 0x0000008282829220 */ /* 0x004fe20000400000 */
[----:B------:R-:W-:Y:S01]  /*1c950*/  FSETP.GEU.AND P1, PT, R137, -126, PT ;  /* 0xc2fc00008900780b */ /* 0x000fe20003f2e000 */
[----:B------:R-:W1:Y:S01]  /*1c960*/  MUFU.EX2 R132, R132 ;  /* 0x0000008400847308 */ /* 0x000e620000000800 */
[--C-:B------:R-:W-:Y:S02]  /*1c970*/  FFMA2 R30, R30.F32x2.HI_LO, UR37.F32, R0.reuse.F32 ;  /* 0x000000251e1e7c49 */ /* 0x100fe40009200000 */
[--C-:B------:R-:W-:Y:S02]  /*1c980*/  FFMA2 R32, R32.F32x2.HI_LO, UR37.F32, R0.reuse.F32 ;  /* 0x0000002520207c49 */ /* 0x100fe40009200000 */
[----:B------:R-:W-:Y:S01]  /*1c990*/  @!P2 FMUL R136, R136, 0.5 ;  /* 0x3f0000008888a820 */ /* 0x000fe20000400000 */
[----:B----4-:R-:W-:Y:S01]  /*1c9a0*/  @!P0 FMUL R131, R131, R131 ;  /* 0x0000008383838220 */ /* 0x010fe20000400000 */
[----:B------:R-:W-:Y:S01]  /*1c9b0*/  FSETP.GEU.AND P0, PT, R138, -126, PT ;  /* 0xc2fc00008a00780b */ /* 0x000fe20003f0e000 */
[----:B------:R-:W2:Y:S01]  /*1c9c0*/  MUFU.EX2 R133, R133 ;  /* 0x0000008500857308 */ /* 0x000ea20000000800 */
[----:B------:R-:W-:-:S02]  /*1c9d0*/  FFMA2 R34, R34.F32x2.HI_LO, UR37.F32, R0.F32 ;  /* 0x0000002522227c49 */ /* 0x000fc40009200000 */
[--C-:B------:R-:W-:Y:S02]  /*1c9e0*/  FFMA2 R36, R36.F32x2.HI_LO, UR37.F32, R0.reuse.F32 ;  /* 0x0000002524247c49 */ /* 0x100fe40009200000 */
[----:B------:R-:W-:Y:S01]  /*1c9f0*/  @!P1 FMUL R137, R137, 0.5 ;  /* 0x3f00000089899820 */ /* 0x000fe20000400000 */
[--C-:B------:R-:W-:Y:S02]  /*1ca00*/  FFMA2 R38, R38.F32x2.HI_LO, UR37.F32, R0.reuse.F32 ;  /* 0x0000002526267c49 */ /* 0x100fe40009200000 */
[----:B------:R-:W4:Y:S01]  /*1ca10*/  MUFU.EX2 R134, R134 ;  /* 0x0000008600867308 */ /* 0x000f220000000800 */
[----:B-1----:R-:W-:Y:S01]  /*1ca20*/  @!P6 FMUL R132, R132, R132 ;  /* 0x000000848484e220 */ /* 0x002fe20000400000 */
[----:B------:R-:W-:Y:S01]  /*1ca30*/  FSETP.GEU.AND P6, PT, R139, -126, PT ;  /* 0xc2fc00008b00780b */ /* 0x000fe20003fce000 */
[--C-:B------:R-:W-:Y:S02]  /*1ca40*/  FFMA2 R40, R40.F32x2.HI_LO, UR37.F32, R0.reuse.F32 ;  /* 0x0000002528287c49 */ /* 0x100fe40009200000 */
[----:B------:R-:W-:Y:S01]  /*1ca50*/  @!P0 FMUL R138, R138, 0.5 ;  /* 0x3f0000008a8a8820 */ /* 0x000fe20000400000 */
[----:B------:R-:W-:-:S02]  /*1ca60*/  FFMA2 R42, R42.F32x2.HI_LO, UR37.F32, R0.F32 ;  /* 0x000000252a2a7c49 */ /* 0x000fc40009200000 */
[----:B------:R-:W1:Y:S01]  /*1ca70*/  MUFU.EX2 R135, R135 ;  /* 0x0000008700877308 */ /* 0x000e620000000800 */
[----:B--2---:R-:W-:Y:S01]  /*1ca80*/  @!P5 FMUL R133, R133, R133 ;  /* 0x000000858585d220 */ /* 0x004fe20000400000 */
[----:B------:R-:W-:Y:S01]  /*1ca90*/  FSETP.GEU.AND P5, PT, R140, -126, PT ;  /* 0xc2fc00008c00780b */ /* 0x000fe20003fae000 */
[--C-:B------:R-:W-:Y:S02]  /*1caa0*/  FFMA2 R44, R44.F32x2.HI_LO, UR37.F32, R0.reuse.F32 ;  /* 0x000000252c2c7c49 */ /* 0x100fe40009200000 */
[--C-:B------:R-:W-:Y:S02]  /*1cab0*/  FFMA2 R46, R46.F32x2.HI_LO, UR37.F32, R0.reuse.F32 ;  /* 0x000000252e2e7c49 */ /* 0x100fe40009200000 */
[----:B------:R-:W-:Y:S01]  /*1cac0*/  @!P6 FMUL R139, R139, 0.5 ;  /* 0x3f0000008b8be820 */ /* 0x000fe20000400000 */
[----:B------:R-:W2:Y:S01]  /*1cad0*/  MUFU.EX2 R136, R136 ;  /* 0x0000008800887308 */ /* 0x000ea20000000800 */
[----:B----4-:R-:W-:Y:S01]  /*1cae0*/  @!P4 FMUL R134, R134, R134 ;  /* 0x000000868686c220 */ /* 0x010fe20000400000 */
[----:B------:R-:W-:Y:S01]  /*1caf0*/  FSETP.GEU.AND P4, PT, R141, -126, PT ;  /* 0xc2fc00008d00780b */ /* 0x000fe20003f8e000 */
[----:B------:R-:W-:-:S02]  /*1cb00*/  FFMA2 R48, R48.F32x2.HI_LO, UR37.F32, R0.F32 ;  /* 0x0000002530307c49 */ /* 0x000fc40009200000 */
[--C-:B------:R-:W-:Y:S02]  /*1cb10*/  FFMA2 R50, R50.F32x2.HI_LO, UR37.F32, R0.reuse.F32 ;  /* 0x0000002532327c49 */ /* 0x100fe40009200000 */
[----:B------:R-:W-:Y:S01]  /*1cb20*/  @!P5 FMUL R140, R140, 0.5 ;  /* 0x3f0000008c8cd820 */ /* 0x000fe20000400000 */
[----:B------:R-:W4:Y:S01]  /*1cb30*/  MUFU.EX2 R137, R137 ;  /* 0x0000008900897308 */ /* 0x000f220000000800 */
[----:B-1----:R-:W-:Y:S01]  /*1cb40*/  @!P3 FMUL R135, R135, R135 ;  /* 0x000000878787b220 */ /* 0x002fe20000400000 */
[----:B------:R-:W-:Y:S01]  /*1cb50*/  FSETP.GEU.AND P3, PT, R142, -126, PT ;  /* 0xc2fc00008e00780b */ /* 0x000fe20003f6e000 */
[--C-:B------:R-:W-:Y:S02]  /*1cb60*/  FFMA2 R52, R52.F32x2.HI_LO, UR37.F32, R0.reuse.F32 ;  /* 0x0000002534347c49 */ /* 0x100fe40009200000 */
[--C-:B------:R-:W-:Y:S02]  /*1cb70*/  FFMA2 R54, R54.F32x2.HI_LO, UR37.F32, R0.reuse.F32 ;  /* 0x0000002536367c49 */ /* 0x100fe40009200000 */
[----:B------:R-:W-:Y:S01]  /*1cb80*/  @!P4 FMUL R141, R141, 0.5 ;  /* 0x3f0000008d8dc820 */ /* 0x000fe20000400000 */
[----:B------:R-:W1:Y:S01]  /*1cb90*/  MUFU.EX2 R138, R138 ;  /* 0x0000008a008a7308 */ /* 0x000e620000000800 */
[----:B--2---:R-:W-:Y:S01]  /*1cba0*/  @!P2 FMUL R136, R136, R136 ;  /* 0x000000888888a220 */ /* 0x004fe20000400000 */
[----:B------:R-:W-:Y:S01]  /*1cbb0*/  FSETP.GEU.AND P2, PT, R143, -126, PT ;  /* 0xc2fc00008f00780b */ /* 0x000fe20003f4e000 */
[----:B------:R-:W-:-:S02]  /*1cbc0*/  FFMA2 R60, R60.F32x2.HI_LO, UR37.F32, R0.F32 ;  /* 0x000000253c3c7c49 */ /* 0x000fc40009200000 */
[--C-:B------:R-:W-:Y:S02]  /*1cbd0*/  FFMA2 R62, R62.F32x2.HI_LO, UR37.F32, R0.reuse.F32 ;  /* 0x000000253e3e7c49 */ /* 0x100fe40009200000 */
[----:B------:R-:W-:Y:S01]  /*1cbe0*/  @!P3 FMUL R142, R142, 0.5 ;  /* 0x3f0000008e8eb820 */ /* 0x000fe20000400000 */
[----:B------:R-:W2:Y:S01]  /*1cbf0*/  MUFU.EX2 R139, R139 ;  /* 0x0000008b008b7308 */ /* 0x000ea20000000800 */
[----:B----4-:R-:W-:Y:S01]  /*1cc00*/  @!P1 FMUL R137, R137, R137 ;  /* 0x0000008989899220 */ /* 0x010fe20000400000 */
[----:B------:R-:W-:Y:S01]  /*1cc10*/  FSETP.GEU.AND P1, PT, R144, -126, PT ;  /* 0xc2fc00009000780b */ /* 0x000fe20003f2e000 */
[--C-:B------:R-:W-:Y:S02]  /*1cc20*/  FFMA2 R64, R64.F32x2.HI_LO, UR37.F32, R0.reuse.F32 ;  /* 0x0000002540407c49 */ /* 0x100fe40009200000 */
[--C-:B------:R-:W-:Y:S02]  /*1cc30*/  FFMA2 R66, R66.F32x2.HI_LO, UR37.F32, R0.reuse.F32 ;  /* 0x0000002542427c49 */ /* 0x100fe40009200000 */
[----:B------:R-:W-:Y:S01]  /*1cc40*/  @!P2 FMUL R143, R143, 0.5 ;  /* 0x3f0000008f8fa820 */ /* 0x000fe20000400000 */
[----:B------:R-:W4:Y:S01]  /*1cc50*/  MUFU.EX2 R140, R140 ;  /* 0x0000008c008c7308 */ /* 0x000f220000000800 */
[----:B-1----:R-:W-:Y:S01]  /*1cc60*/  @!P0 FMUL R138, R138, R138 ;  /* 0x0000008a8a8a8220 */ /* 0x002fe20000400000 */
[----:B------:R-:W-:Y:S01]  /*1cc70*/  FSETP.GEU.AND P0, PT, R145, -126, PT ;  /* 0xc2fc00009100780b */ /* 0x000fe20003f0e000 */
[----:B------:R-:W-:-:S02]  /*1cc80*/  FFMA2 R68, R68.F32x2.HI_LO, UR37.F32, R0.F32 ;  /* 0x0000002544447c49 */ /* 0x000fc40009200000 */
[--C-:B------:R-:W-:Y:S02]  /*1cc90*/  FFMA2 R70, R70.F32x2.HI_LO, UR37.F32, R0.reuse.F32 ;  /* 0x0000002546467c49 */ /* 0x100fe40009200000 */
[----:B------:R-:W-:Y:S01]  /*1cca0*/  @!P1 FMUL R144, R144, 0.5 ;  /* 0x3f00000090909820 */ /* 0x000fe20000400000 */
        /* <DEDUP_REMOVED lines=22> */
[----:B------:R-:W-:Y:S02]  /*1ce10*/  FFMA2 R86, R86.F32x2.HI_LO, UR37.F32, R0.F32 ;  /* 0x0000002556567c49 */ /* 0x000fe40009200000 */
[----:B------:R-:W-:Y:S01]  /*1ce20*/  @!P4 FMUL R148, R148, 0.5 ;  /* 0x3f0000009494c820 */ /* 0x000fe20000400000 */
[----:B------:R-:W2:Y:S01]  /*1ce30*/  MUFU.EX2 R145, R145 ;  /* 0x0000009100917308 */ /* 0x000ea20000000800 */
[----:B----4-:R-:W-:Y:S01]  /*1ce40*/  @!P2 FMUL R143, R143, R143 ;  /* 0x0000008f8f8fa220 */ /* 0x010fe20000400000 */
[----:B------:R-:W-:-:S05]  /*1ce50*/  FSETP.GEU.AND P2, PT, R154, -126, PT ;  /* 0xc2fc00009a00780b */ /* 0x000fca0003f4e000 */
[----:B------:R-:W-:Y:S01]  /*1ce60*/  @!P3 FMUL R149, R149, 0.5 ;  /* 0x3f0000009595b820 */ /* 0x000fe20000400000 */
[----:B------:R-:W4:Y:S01]  /*1ce70*/  MUFU.EX2 R146, R146 ;  /* 0x0000009200927308 */ /* 0x000f220000000800 */
[----:B-1----:R-:W-:Y:S01]  /*1ce80*/  @!P1 FMUL R144, R144, R144 ;  /* 0x0000009090909220 */ /* 0x002fe20000400000 */
[----:B------:R-:W-:-:S05]  /*1ce90*/  FSETP.GEU.AND P1, PT, R155, -126, PT ;  /* 0xc2fc00009b00780b */ /* 0x000fca0003f2e000 */
[----:B------:R-:W-:Y:S01]  /*1cea0*/  @!P2 FMUL R154, R154, 0.5 ;  /* 0x3f0000009a9aa820 */ /* 0x000fe20000400000 */
[----:B------:R-:W1:Y:S01]  /*1ceb0*/  MUFU.EX2 R147, R147 ;  /* 0x0000009300937308 */ /* 0x000e620000000800 */
[----:B--2---:R-:W-:Y:S01]  /*1cec0*/  @!P0 FMUL R145, R145, R145 ;  /* 0x0000009191918220 */ /* 0x004fe20000400000 */
[----:B------:R-:W-:-:S05]  /*1ced0*/  FSETP.GEU.AND P0, PT, R8, -126, PT ;  /* 0xc2fc00000800780b */ /* 0x000fca0003f0e000 */
        /* <DEDUP_REMOVED lines=21> */
[----:B------:R1:W5:Y:S01]  /*1d030*/  MUFU.EX2 R95, R9 ;  /* 0x00000009005f7308 */ /* 0x0003620000000800 */
[----:B--2---:R-:W-:Y:S01]  /*1d040*/  @!P1 FMUL R93, R93, R93 ;  /* 0x0000005d5d5d9220 */ /* 0x004fe20000400000 */
[----:B------:R-:W-:-:S05]  /*1d050*/  FSETP.GEU.AND P1, PT, R10, -126, PT ;  /* 0xc2fc00000a00780b */ /* 0x000fca0003f2e000 */
[----:B------:R-:W-:Y:S01]  /*1d060*/  @!P2 FMUL R5, R5, 0.5 ;  /* 0x3f0000000505a820 */ /* 0x000fe20000400000 */
[----:B------:R-:W2:Y:S01]  /*1d070*/  MUFU.EX2 R96, R6 ;  /* 0x0000000600607308 */ /* 0x000ea20000000800 */
[----:B----4-:R-:W-:Y:S01]  /*1d080*/  @!P0 FMUL R94, R94, R94 ;  /* 0x0000005e5e5e8220 */ /* 0x010fe20000400000 */
[----:B------:R-:W-:-:S05]  /*1d090*/  FSETP.GEU.AND P0, PT, R11, -126, PT ;  /* 0xc2fc00000b00780b */ /* 0x000fca0003f0e000 */
[----:B------:R-:W-:Y:S01]  /*1d0a0*/  @!P1 FMUL R10, R10, 0.5 ;  /* 0x3f0000000a0a9820 */ /* 0x000fe20000400000 */
[----:B------:R4:W3:Y:S01]  /*1d0b0*/  MUFU.EX2 R97, R7 ;  /* 0x0000000700617308 */ /* 0x0008e20000000800 */
[----:B-1----:R-:W-:Y:S02]  /*1d0c0*/  FFMA2 R8, R100.F32x2.HI_LO, UR37.F32, R0.F32 ;  /* 0x0000002564087c49 */ /* 0x002fe40009200000 */
[----:B-----5:R-:W-:-:S03]  /*1d0d0*/  @!P6 FMUL R95, R95, R95 ;  /* 0x0000005f5f5fe220 */ /* 0x020fc60000400000 */
[----:B------:R-:W-:Y:S01]  /*1d0e0*/  FSETP.GEU.AND P6, PT, R8, -126, PT ;  /* 0xc2fc00000800780b */ /* 0x000fe20003fce000 */
[----:B------:R-:W-:Y:S01]  /*1d0f0*/  @!P0 FMUL R11, R11, 0.5 ;  /* 0x3f0000000b0b8820 */ /* 0x000fe20000400000 */
[----:B------:R-:W1:Y:S01]  /*1d100*/  MUFU.EX2 R98, R4 ;  /* 0x0000000400627308 */ /* 0x000e620000000800 */
[----:B--2---:R-:W-:Y:S01]  /*1d110*/  @!P5 FMUL R96, R96, R96 ;  /* 0x000000606060d220 */ /* 0x004fe20000400000 */
[----:B------:R-:W-:-:S06]  /*1d120*/  FSETP.GEU.AND P5, PT, R9, -126, PT ;  /* 0xc2fc00000900780b */ /* 0x000fcc0003fae000 */
[----:B------:R2:W5:Y:S01]  /*1d130*/  MUFU.EX2 R99, R5 ;  /* 0x0000000500637308 */ /* 0x0005620000000800 */
[----:B----4-:R-:W-:Y:S02]  /*1d140*/  FFMA2 R6, R102.F32x2.HI_LO, UR37.F32, R0.F32 ;  /* 0x0000002566067c49 */ /* 0x010fe40009200000 */
[----:B---3--:R-:W-:Y:S01]  /*1d150*/  @!P4 FMUL R97, R97, R97 ;  /* 0x000000616161c220 */ /* 0x008fe20000400000 */
[----:B------:R-:W-:Y:S02]  /*1d160*/  @!P6 FMUL R8, R8, 0.5 ;  /* 0x3f0000000808e820 */ /* 0x000fe40000400000 */
[----:B------:R-:W-:Y:S01]  /*1d170*/  FSETP.GEU.AND P4, PT, R6, -126, PT ;  /* 0xc2fc00000600780b */ /* 0x000fe20003f8e000 */
[----:B------:R-:W-:Y:S01]  /*1d180*/  @!P5 FMUL R9, R9, 0.5 ;  /* 0x3f0000000909d820 */ /* 0x000fe20000400000 */
[----:B------:R-:W3:Y:S01]  /*1d190*/  MUFU.EX2 R100, R10 ;  /* 0x0000000a00647308 */ /* 0x000ee20000000800 */
[----:B-1----:R-:W-:Y:S01]  /*1d1a0*/  @!P3 FMUL R98, R98, R98 ;  /* 0x000000626262b220 */ /* 0x002fe20000400000 */
[----:B------:R-:W-:-:S06]  /*1d1b0*/  FSETP.GEU.AND P3, PT, R7, -126, PT ;  /* 0xc2fc00000700780b */ /* 0x000fcc0003f6e000 */
[----:B------:R1:W4:Y:S01]  /*1d1c0*/  MUFU.EX2 R101, R11 ;  /* 0x0000000b00657308 */ /* 0x0003220000000800 */
[----:B--2---:R-:W-:Y:S02]  /*1d1d0*/  FFMA2 R4, R104.F32x2.HI_LO, UR37.F32, R0.F32 ;  /* 0x0000002568047c49 */ /* 0x004fe40009200000 */
[----:B-----5:R-:W-:Y:S01]  /*1d1e0*/  @!P2 FMUL R99, R99, R99 ;  /* 0x000000636363a220 */ /* 0x020fe20000400000 */
[----:B------:R-:W-:Y:S02]  /*1d1f0*/  @!P4 FMUL R6, R6, 0.5 ;  /* 0x3f0000000606c820 */ /* 0x000fe40000400000 */
[----:B------:R-:W-:Y:S01]  /*1d200*/  FSETP.GEU.AND P2, PT, R4, -126, PT ;  /* 0xc2fc00000400780b */ /* 0x000fe20003f4e000 */
[----:B------:R-:W-:Y:S01]  /*1d210*/  @!P3 FMUL R7, R7, 0.5 ;  /* 0x3f0000000707b820 */ /* 0x000fe20000400000 */
[----:B------:R-:W2:Y:S01]  /*1d220*/  MUFU.EX2 R102, R8 ;  /* 0x0000000800667308 */ /* 0x000ea20000000800 */
[----:B---3--:R-:W-:Y:S01]  /*1d230*/  @!P1 FMUL R100, R100, R100 ;  /* 0x0000006464649220 */ /* 0x008fe20000400000 */
[----:B------:R-:W-:-:S06]  /*1d240*/  FSETP.GEU.AND P1, PT, R5, -126, PT ;  /* 0xc2fc00000500780b */ /* 0x000fcc0003f2e000 */
[----:B------:R3:W5:Y:S01]  /*1d250*/  MUFU.EX2 R103, R9 ;  /* 0x0000000900677308 */ /* 0x0007620000000800 */
[----:B-1----:R-:W-:Y:S02]  /*1d260*/  FFMA2 R10, R106.F32x2.HI_LO, UR37.F32, R0.F32 ;  /* 0x000000256a0a7c49 */ /* 0x002fe40009200000 */
[----:B----4-:R-:W-:Y:S01]  /*1d270*/  @!P0 FMUL R101, R101, R101 ;  /* 0x0000006565658220 */ /* 0x010fe20000400000 */
[----:B------:R-:W-:Y:S02]  /*1d280*/  @!P2 FMUL R4, R4, 0.5 ;  /* 0x3f0000000404a820 */ /* 0x000fe40000400000 */
[----:B------:R-:W-:Y:S01]  /*1d290*/  FSETP.GEU.AND P0, PT, R10, -126, PT ;  /* 0xc2fc00000a00780b */ /* 0x000fe20003f0e000 */
[----:B------:R-:W-:Y:S01]  /*1d2a0*/  @!P1 FMUL R5, R5, 0.5 ;  /* 0x3f00000005059820 */ /* 0x000fe20000400000 */
[----:B------:R-:W1:Y:S01]  /*1d2b0*/  MUFU.EX2 R104, R6 ;  /* 0x0000000600687308 */ /* 0x000e620000000800 */
[----:B--2---:R-:W-:Y:S01]  /*1d2c0*/  @!P6 FMUL R102, R102, R102 ;  /* 0x000000666666e220 */ /* 0x004fe20000400000 */
[----:B------:R-:W-:-:S06]  /*1d2d0*/  FSETP.GEU.AND P6, PT, R11, -126, PT ;  /* 0xc2fc00000b00780b */ /* 0x000fcc0003fce000 */
[----:B------:R2:W4:Y:S01]  /*1d2e0*/  MUFU.EX2 R105, R7 ;  /* 0x0000000700697308 */ /* 0x0005220000000800 */
[----:B---3--:R-:W-:Y:S02]  /*1d2f0*/  FFMA2 R8, R108.F32x2.HI_LO, UR37.F32, R0.F32 ;  /* 0x000000256c087c49 */ /* 0x008fe40009200000 */
[----:B------:R-:W-:Y:S01]  /*1d300*/  @!P0 FMUL R10, R10, 0.5 ;  /* 0x3f0000000a0a8820 */ /* 0x000fe20000400000 */
[----:B-----5:R-:W-:Y:S02]  /*1d310*/  @!P5 FMUL R103, R103, R103 ;  /* 0x000000676767d220 */ /* 0x020fe40000400000 */
[----:B------:R-:W-:Y:S01]  /*1d320*/  FSETP.GEU.AND P5, PT, R8, -126, PT ;  /* 0xc2fc00000800780b */ /* 0x000fe20003fae000 */
[----:B------:R-:W-:Y:S01]  /*1d330*/  @!P6 FMUL R11, R11, 0.5 ;  /* 0x3f0000000b0be820 */ /* 0x000fe20000400000 */
[----:B------:R-:W3:Y:S01]  /*1d340*/  MUFU.EX2 R106, R4 ;  /* 0x00000004006a7308 */ /* 0x000ee20000000800 */
[----:B-1----:R-:W-:Y:S01]  /*1d350*/  @!P4 FMUL R104, R104, R104 ;  /* 0x000000686868c220 */ /* 0x002fe20000400000 */
[----:B------:R-:W-:-:S06]  /*1d360*/  FSETP.GEU.AND P4, PT, R9, -126, PT ;  /* 0xc2fc00000900780b */ /* 0x000fcc0003f8e000 */
[----:B------:R1:W5:Y:S01]  /*1d370*/  MUFU.EX2 R107, R5 ;  /* 0x00000005006b7308 */ /* 0x0003620000000800 */
[----:B--2---:R-:W-:Y:S02]  /*1d380*/  FFMA2 R6, R110.F32x2.HI_LO, UR37.F32, R0.F32 ;  /* 0x000000256e067c49 */ /* 0x004fe40009200000 */
[----:B----4-:R-:W-:Y:S01]  /*1d390*/  @!P3 FMUL R105, R105, R105 ;  /* 0x000000696969b220 */ /* 0x010fe20000400000 */
[----:B------:R-:W-:Y:S02]  /*1d3a0*/  @!P5 FMUL R8, R8, 0.5 ;  /* 0x3f0000000808d820 */ /* 0x000fe40000400000 */
[----:B------:R-:W-:Y:S01]  /*1d3b0*/  FSETP.GEU.AND P3, PT, R6, -126, PT ;  /* 0xc2fc00000600780b */ /* 0x000fe20003f6e000 */
[----:B------:R-:W-:Y:S01]  /*1d3c0*/  @!P4 FMUL R9, R9, 0.5 ;  /* 0x3f0000000909c820 */ /* 0x000fe20000400000 */
[----:B------:R-:W2:Y:S01]  /*1d3d0*/  MUFU.EX2 R108, R10 ;  /* 0x0000000a006c7308 */ /* 0x000ea20000000800 */
[----:B---3--:R-:W-:Y:S01]  /*1d3e0*/  @!P2 FMUL R106, R106, R106 ;  /* 0x0000006a6a6aa220 */ /* 0x008fe20000400000 */
[----:B------:R-:W-:-:S06]  /*1d3f0*/  FSETP.GEU.AND P2, PT, R7, -126, PT ;  /* 0xc2fc00000700780b */ /* 0x000fcc0003f4e000 */
[----:B------:R3:W4:Y:S01]  /*1d400*/  MUFU.EX2 R109, R11 ;  /* 0x0000000b006d7308 */ /* 0x0007220000000800 */
[----:B-1----:R-:W-:Y:S02]  /*1d410*/  FFMA2 R4, R112.F32x2.HI_LO, UR37.F32, R0.F32 ;  /* 0x0000002570047c49 */ /* 0x002fe40009200000 */
[----:B-----5:R-:W-:Y:S01]  /*1d420*/  @!P1 FMUL R107, R107, R107 ;  /* 0x0000006b6b6b9220 */ /* 0x020fe20000400000 */
[----:B------:R-:W-:Y:S02]  /*1d430*/  @!P3 FMUL R6, R6, 0.5 ;  /* 0x3f0000000606b820 */ /* 0x000fe40000400000 */
[----:B------:R-:W-:Y:S01]  /*1d440*/  FSETP.GEU.AND P1, PT, R4, -126, PT ;  /* 0xc2fc00000400780b */ /* 0x000fe20003f2e000 */
[----:B------:R-:W-:Y:S01]  /*1d450*/  @!P2 FMUL R7, R7, 0.5 ;  /* 0x3f0000000707a820 */ /* 0x000fe20000400000 */
[----:B------:R-:W1:Y:S01]  /*1d460*/  MUFU.EX2 R110, R8 ;  /* 0x00000008006e7308 */ /* 0x000e620000000800 */
[----:B--2---:R-:W-:Y:S01]  /*1d470*/  @!P0 FMUL R108, R108, R108 ;  /* 0x0000006c6c6c8220 */ /* 0x004fe20000400000 */
[----:B------:R-:W-:-:S06]  /*1d480*/  FSETP.GEU.AND P0, PT, R5, -126, PT ;  /* 0xc2fc00000500780b */ /* 0x000fcc0003f0e000 */
[----:B------:R2:W5:Y:S01]  /*1d490*/  MUFU.EX2 R111, R9 ;  /* 0x00000009006f7308 */ /* 0x0005620000000800 */
[----:B---3--:R-:W-:Y:S02]  /*1d4a0*/  FFMA2 R10, R114.F32x2.HI_LO, UR37.F32, R0.F32 ;  /* 0x00000025720a7c49 */ /* 0x008fe40009200000 */
[----:B------:R-:W-:Y:S01]  /*1d4b0*/  @!P1 FMUL R4, R4, 0.5 ;  /* 0x3f00000004049820 */ /* 0x000fe20000400000 */
[----:B----4-:R-:W-:Y:S02]  /*1d4c0*/  @!P6 FMUL R109, R109, R109 ;  /* 0x0000006d6d6de220 */ /* 0x010fe40000400000 */
        /* <DEDUP_REMOVED lines=23> */
[----:B------:R-:W2:Y:S01]  /*1d640*/  MUFU.EX2 R118, R8 ;  /* 0x0000000800767308 */ /* 0x000ea20000000800 */
[----:B---3--:R-:W-:Y:S02]  /*1d650*/  FFMA2 R4, R120.F32x2.HI_LO, UR37.F32, R0.F32 ;  /* 0x0000002578047c49 */ /* 0x008fe40009200000 */
[----:B-----5:R-:W-:Y:S01]  /*1d660*/  @!P0 FMUL R115, R115, R115 ;  /* 0x0000007373738220 */ /* 0x020fe20000400000 */
[----:B------:R-:W-:Y:S02]  /*1d670*/  @!P2 FMUL R6, R6, 0.5 ;  /* 0x3f0000000606a820 */ /* 0x000fe40000400000 */
[----:B------:R-:W-:Y:S01]  /*1d680*/  FSETP.GEU.AND P0, PT, R4, -126, PT ;  /* 0xc2fc00000400780b */ /* 0x000fe20003f0e000 */
[----:B------:R-:W-:Y:S01]  /*1d690*/  @!P1 FMUL R7, R7, 0.5 ;  /* 0x3f00000007079820 */ /* 0x000fe20000400000 */
[----:B------:R-:W3:Y:S01]  /*1d6a0*/  MUFU.EX2 R116, R10 ;  /* 0x0000000a00747308 */ /* 0x000ee20000000800 */
[----:B-1----:R-:W-:Y:S01]  /*1d6b0*/  @!P5 FMUL R117, R117, R117 ;  /* 0x000000757575d220 */ /* 0x002fe20000400000 */
[----:B------:R-:W-:-:S06]  /*1d6c0*/  FSETP.GEU.AND P5, PT, R150, -126, PT ;  /* 0xc2fc00009600780b */ /* 0x000fcc0003fae000 */
[----:B------:R-:W1:Y:S01]  /*1d6d0*/  MUFU.EX2 R119, R9 ;  /* 0x0000000900777308 */ /* 0x000e620000000800 */
[----:B--2---:R-:W-:Y:S01]  /*1d6e0*/  @!P4 FMUL R118, R118, R118 ;  /* 0x000000767676c220 */ /* 0x004fe20000400000 */
[----:B------:R-:W-:Y:S01]  /*1d6f0*/  FSETP.GEU.AND P4, PT, R151, -126, PT ;  /* 0xc2fc00009700780b */ /* 0x000fe20003f8e000 */
[----:B------:R-:W-:-:S04]  /*1d700*/  @!P0 FMUL R4, R4, 0.5 ;  /* 0x3f00000004048820 */ /* 0x000fc80000400000 */
[----:B------:R-:W-:Y:S01]  /*1d710*/  @!P5 FMUL R150, R150, 0.5 ;  /* 0x3f0000009696d820 */ /* 0x000fe20000400000 */
[----:B------:R-:W2:Y:S01]  /*1d720*/  MUFU.EX2 R120, R6 ;  /* 0x0000000600787308 */ /* 0x000ea20000000800 */
[----:B---3--:R-:W-:Y:S01]  /*1d730*/  @!P6 FMUL R116, R116, R116 ;  /* 0x000000747474e220 */ /* 0x008fe20000400000 */
[----:B------:R-:W-:-:S05]  /*1d740*/  FSETP.GEU.AND P6, PT, R5, -126, PT ;  /* 0xc2fc00000500780b */ /* 0x000fca0003fce000 */
[----:B------:R-:W-:Y:S01]  /*1d750*/  @!P4 FMUL R151, R151, 0.5 ;  /* 0x3f0000009797c820 */ /* 0x000fe20000400000 */
[----:B------:R-:W3:Y:S01]  /*1d760*/  MUFU.EX2 R121, R7 ;  /* 0x0000000700797308 */ /* 0x000ee20000000800 */
        /* <DEDUP_REMOVED lines=33> */
[----:B------:R-:W-:-:S04]  /*1d980*/  FSETP.GEU.AND P2, PT, R32, -126, PT ;  /* 0xc2fc00002000780b */ /* 0x000fc80003f4e000 */
[----:B------:R-:W-:Y:S01]  /*1d990*/  F2FP.F16.F32.PACK_AB R24, R153, R152 ;  /* 0x000000989918723e */ /* 0x000fe200000000ff */
[----:B------:R-:W-:Y:S01]  /*1d9a0*/  @!P3 FMUL R31, R31, 0.5 ;  /* 0x3f0000001f1fb820 */ /* 0x000fe20000400000 */
[----:B------:R-:W3:Y:S01]  /*1d9b0*/  MUFU.EX2 R158, R28 ;  /* 0x0000001c009e7308 */ /* 0x000ee20000000800 */
[----:B-1----:R-:W-:Y:S01]  /*1d9c0*/  @!P1 FMUL R154, R154, R154 ;  /* 0x0000009a9a9a9220 */ /* 0x002fe20000400000 */
[----:B------:R-:W-:-:S05]  /*1d9d0*/  FSETP.GEU.AND P1, PT, R33, -126, PT ;  /* 0xc2fc00002100780b */ /* 0x000fca0003f2e000 */
[----:B------:R-:W-:Y:S01]  /*1d9e0*/  @!P2 FMUL R32, R32, 0.5 ;  /* 0x3f0000002020a820 */ /* 0x000fe20000400000 */
[----:B------:R-:W1:Y:S01]  /*1d9f0*/  MUFU.EX2 R159, R29 ;  /* 0x0000001d009f7308 */ /* 0x000e620000000800 */
[----:B--2---:R-:W-:Y:S01]  /*1da00*/  @!P0 FMUL R155, R155, R155 ;  /* 0x0000009b9b9b8220 */ /* 0x004fe20000400000 */
[----:B------:R-:W-:-:S04]  /*1da10*/  FSETP.GEU.AND P0, PT, R34, -126, PT ;  /* 0xc2fc00002200780b */ /* 0x000fc80003f0e000 */
[----:B------:R-:W-:Y:S01]  /*1da20*/  F2FP.F16.F32.PACK_AB R25, R155, R154 ;  /* 0x0000009a9b19723e */ /* 0x000fe200000000ff */
[----:B------:R-:W-:Y:S01]  /*1da30*/  @!P1 FMUL R33, R33, 0.5 ;  /* 0x3f00000021219820 */ /* 0x000fe20000400000 */
[----:B------:R-:W2:Y:S01]  /*1da40*/  MUFU.EX2 R160, R30 ;  /* 0x0000001e00a07308 */ /* 0x000ea20000000800 */
[----:B---3--:R-:W-:Y:S01]  /*1da50*/  @!P6 FMUL R158, R158, R158 ;  /* 0x0000009e9e9ee220 */ /* 0x008fe20000400000 */
[----:B------:R-:W-:-:S05]  /*1da60*/  FSETP.GEU.AND P6, PT, R35, -126, PT ;  /* 0xc2fc00002300780b */ /* 0x000fca0003fce000 */
[----:B------:R-:W-:Y:S01]  /*1da70*/  @!P0 FMUL R34, R34, 0.5 ;  /* 0x3f00000022228820 */ /* 0x000fe20000400000 */
[----:B------:R-:W3:Y:S01]  /*1da80*/  MUFU.EX2 R161, R31 ;  /* 0x0000001f00a17308 */ /* 0x000ee20000000800 */
[----:B-1----:R-:W-:Y:S01]  /*1da90*/  @!P5 FMUL R159, R159, R159 ;  /* 0x0000009f9f9fd220 */ /* 0x002fe20000400000 */
[----:B------:R-:W-:-:S04]  /*1daa0*/  FSETP.GEU.AND P5, PT, R36, -126, PT ;  /* 0xc2fc00002400780b */ /* 0x000fc80003fae000 */
[----:B------:R-:W-:Y:S01]  /*1dab0*/  F2FP.F16.F32.PACK_AB R26, R159, R158 ;  /* 0x0000009e9f1a723e */ /* 0x000fe200000000ff */
        /* <DEDUP_REMOVED lines=120> */
[----:B------:R-:W-:Y:S02]  /*1e240*/  FSETP.GEU.AND P6, PT, R67, -126, PT ;  /* 0xc2fc00004300780b */ /* 0x000fe40003fce000 */
[----:B------:R-:W-:-:S03]  /*1e250*/  F2FP.F16.F32.PACK_AB R60, R129, R128 ;  /* 0x00000080813c723e */ /* 0x000fc600000000ff */
[----:B------:R-:W-:Y:S01]  /*1e260*/  @!P0 FMUL R66, R66, 0.5 ;  /* 0x3f00000042428820 */ /* 0x000fe20000400000 */
[----:B------:R-:W1:Y:S01]  /*1e270*/  MUFU.EX2 R189, R63 ;  /* 0x0000003f00bd7308 */ /* 0x000e620000000800 */
[----:B--2---:R-:W-:Y:S01]  /*1e280*/  @!P5 FMUL R187, R187, R187 ;  /* 0x000000bbbbbbd220 */ /* 0x004fe20000400000 */
[----:B------:R-:W-:Y:S02]  /*1e290*/  FSETP.GEU.AND P5, PT, R68, -126, PT ;  /* 0xc2fc00004400780b */ /* 0x000fe40003fae000 */
[----:B------:R-:W-:Y:S02]  /*1e2a0*/  F2FP.F16.F32.PACK_AB R61, R131, R130 ;  /* 0x00000082833d723e */ /* 0x000fe400000000ff */
[----:B------:R-:W-:Y:S01]  /*1e2b0*/  F2FP.F16.F32.PACK_AB R40, R187, R186 ;  /* 0x000000babb28723e */ /* 0x000fe200000000ff */
[----:B------:R-:W-:Y:S01]  /*1e2c0*/  @!P6 FMUL R67, R67, 0.5 ;  /* 0x3f0000004343e820 */ /* 0x000fe20000400000 */
[----:B------:R-:W2:Y:S01]  /*1e2d0*/  MUFU.EX2 R42, R64 ;  /* 0x00000040002a7308 */ /* 0x000ea20000000800 */
[----:B---3--:R-:W-:Y:S01]  /*1e2e0*/  @!P4 FMUL R188, R188, R188 ;  /* 0x000000bcbcbcc220 */ /* 0x008fe20000400000 */
[----:B------:R-:W-:-:S02]  /*1e2f0*/  FSETP.GEU.AND P4, PT, R69, -126, PT ;  /* 0xc2fc00004500780b */ /* 0x000fc40003f8e000 */
[----:B------:R-:W-:-:S03]  /*1e300*/  F2FP.F16.F32.PACK_AB R62, R133, R132 ;  /* 0x00000084853e723e */ /* 0x000fc600000000ff */
[----:B------:R-:W-:Y:S01]  /*1e310*/  @!P5 FMUL R68, R68, 0.5 ;  /* 0x3f0000004444d820 */ /* 0x000fe20000400000 */
[----:B------:R-:W3:Y:S01]  /*1e320*/  MUFU.EX2 R50, R65 ;  /* 0x0000004100327308 */ /* 0x000ee20000000800 */
[----:B-1----:R-:W-:Y:S01]  /*1e330*/  @!P3 FMUL R189, R189, R189 ;  /* 0x000000bdbdbdb220 */ /* 0x002fe20000400000 */
[----:B------:R-:W-:Y:S02]  /*1e340*/  FSETP.GEU.AND P3, PT, R70, -126, PT ;  /* 0xc2fc00004600780b */ /* 0x000fe40003f6e000 */
[----:B------:R-:W-:Y:S02]  /*1e350*/  F2FP.F16.F32.PACK_AB R63, R135, R134 ;  /* 0x00000086873f723e */ /* 0x000fe400000000ff */
[----:B------:R-:W-:Y:S01]  /*1e360*/  F2FP.F16.F32.PACK_AB R41, R189, R188 ;  /* 0x000000bcbd29723e */ /* 0x000fe200000000ff */
[----:B------:R-:W-:Y:S01]  /*1e370*/  @!P4 FMUL R69, R69, 0.5 ;  /* 0x3f0000004545c820 */ /* 0x000fe20000400000 */
[----:B------:R-:W1:Y:S01]  /*1e380*/  MUFU.EX2 R43, R66 ;  /* 0x00000042002b7308 */ /* 0x000e620000000800 */
[----:B--2---:R-:W-:Y:S01]  /*1e390*/  @!P2 FMUL R42, R42, R42 ;  /* 0x0000002a2a2aa220 */ /* 0x004fe20000400000 */
[----:B------:R-:W-:-:S02]  /*1e3a0*/  FSETP.GEU.AND P2, PT, R71, -126, PT ;  /* 0xc2fc00004700780b */ /* 0x000fc40003f4e000 */
[----:B------:R-:W-:Y:S02]  /*1e3b0*/  F2FP.F16.F32.PACK_AB R64, R137, R136 ;  /* 0x000000888940723e */ /* 0x000fe400000000ff */
[----:B------:R2:W-:Y:S01]  /*1e3c0*/  STL [R1+0x18], R42 ;  /* 0x0000182a01007387 */ /* 0x0005e20000100800 */
[----:B------:R-:W-:Y:S01]  /*1e3d0*/  @!P3 FMUL R70, R70, 0.5 ;  /* 0x3f0000004646b820 */ /* 0x000fe20000400000 */
[----:B------:R-:W4:Y:S01]  /*1e3e0*/  MUFU.EX2 R49, R67 ;  /* 0x0000004300317308 */ /* 0x000f220000000800 */
[----:B---3--:R-:W-:Y:S01]  /*1e3f0*/  @!P1 FMUL R50, R50, R50 ;  /* 0x0000003232329220 */ /* 0x008fe20000400000 */
[----:B------:R-:W-:Y:S02]  /*1e400*/  FSETP.GEU.AND P1, PT, R72, -126, PT ;  /* 0xc2fc00004800780b */ /* 0x000fe40003f2e000 */
[----:B------:R-:W-:Y:S02]  /*1e410*/  F2FP.F16.F32.PACK_AB R65, R139, R138 ;  /* 0x0000008a8b41723e */ /* 0x000fe400000000ff */
[----:B------:R-:W-:Y:S01]  /*1e420*/  STL [R1+0x1c], R50 ;  /* 0x00001c3201007387 */ /* 0x000fe20000100800 */
[----:B------:R-:W-:Y:S01]  /*1e430*/  @!P2 FMUL R71, R71, 0.5 ;  /* 0x3f0000004747a820 */ /* 0x000fe20000400000 */
[----:B------:R-:W3:Y:S01]  /*1e440*/  MUFU.EX2 R44, R68 ;  /* 0x00000044002c7308 */ /* 0x000ee20000000800 */
[----:B-1----:R-:W-:Y:S01]  /*1e450*/  @!P0 FMUL R43, R43, R43 ;  /* 0x0000002b2b2b8220 */ /* 0x002fe20000400000 */
[----:B------:R-:W-:-:S02]  /*1e460*/  FSETP.GEU.AND P0, PT, R73, -126, PT ;  /* 0xc2fc00004900780b */ /* 0x000fc40003f0e000 */
[----:B------:R-:W-:Y:S02]  /*1e470*/  F2FP.F16.F32.PACK_AB R66, R141, R140 ;  /* 0x0000008c8d42723e */ /* 0x000fe400000000ff */
[----:B------:R1:W-:Y:S01]  /*1e480*/  STL [R1+0x20], R43 ;  /* 0x0000202b01007387 */ /* 0x0003e20000100800 */
[----:B------:R-:W-:Y:S01]  /*1e490*/  @!P1 FMUL R72, R72, 0.5 ;  /* 0x3f00000048489820 */ /* 0x000fe20000400000 */
[----:B------:R-:W5:Y:S01]  /*1e4a0*/  MUFU.EX2 R48, R69 ;  /* 0x0000004500307308 */ /* 0x000f620000000800 */
[----:B----4-:R-:W-:Y:S01]  /*1e4b0*/  @!P6 FMUL R49, R49, R49 ;  /* 0x000000313131e220 */ /* 0x010fe20000400000 */
[----:B------:R-:W-:Y:S02]  /*1e4c0*/  FSETP.GEU.AND P6, PT, R74, -126, PT ;  /* 0xc2fc00004a00780b */ /* 0x000fe40003fce000 */
[----:B------:R-:W-:Y:S02]  /*1e4d0*/  F2FP.F16.F32.PACK_AB R67, R143, R142 ;  /* 0x0000008e8f43723e */ /* 0x000fe400000000ff */
[----:B------:R-:W-:Y:S01]  /*1e4e0*/  STL [R1+0x24], R49 ;  /* 0x0000243101007387 */ /* 0x000fe20000100800 */
[----:B------:R-:W-:Y:S01]  /*1e4f0*/  @!P0 FMUL R73, R73, 0.5 ;  /* 0x3f00000049498820 */ /* 0x000fe20000400000 */
[----:B------:R-:W4:Y:S01]  /*1e500*/  MUFU.EX2 R45, R70 ;  /* 0x00000046002d7308 */ /* 0x000f220000000800 */
[----:B---3--:R-:W-:Y:S01]  /*1e510*/  @!P5 FMUL R44, R44, R44 ;  /* 0x0000002c2c2cd220 */ /* 0x008fe20000400000 */
[----:B------:R-:W-:-:S02]  /*1e520*/  FSETP.GEU.AND P5, PT, R75, -126, PT ;  /* 0xc2fc00004b00780b */ /* 0x000fc40003fae000 */
[----:B--2---:R-:W-:Y:S02]  /*1e530*/  F2FP.F16.F32.PACK_AB R42, R50, R42 ;  /* 0x0000002a322a723e */ /* 0x004fe400000000ff */
[----:B------:R2:W-:Y:S01]  /*1e540*/  STL [R1+0x28], R44 ;  /* 0x0000282c01007387 */ /* 0x0005e20000100800 */
[----:B------:R-:W-:Y:S01]  /*1e550*/  @!P6 FMUL R74, R74, 0.5 ;  /* 0x3f0000004a4ae820 */ /* 0x000fe20000400000 */
[----:B------:R-:W3:Y:S01]  /*1e560*/  MUFU.EX2 R47, R71 ;  /* 0x00000047002f7308 */ /* 0x000ee20000000800 */
[----:B-----5:R-:W-:Y:S01]  /*1e570*/  @!P4 FMUL R48, R48, R48 ;  /* 0x000000303030c220 */ /* 0x020fe20000400000 */
[----:B------:R-:W-:Y:S02]  /*1e580*/  FSETP.GEU.AND P4, PT, R76, -126, PT ;  /* 0xc2fc00004c00780b */ /* 0x000fe40003f8e000 */
[----:B------:R-:W-:Y:S02]  /*1e590*/  F2FP.F16.F32.PACK_AB R68, R145, R144 ;  /* 0x000000909144723e */ /* 0x000fe400000000ff */
[----:B------:R-:W-:Y:S01]  /*1e5a0*/  STL [R1+0x2c], R48 ;  /* 0x00002c3001007387 */ /* 0x000fe20000100800 */
[----:B------:R-:W-:Y:S01]  /*1e5b0*/  @!P5 FMUL R75, R75, 0.5 ;  /* 0x3f0000004b4bd820 */ /* 0x000fe20000400000 */
[----:B------:R-:W5:Y:S01]  /*1e5c0*/  MUFU.EX2 R5, R72 ;  /* 0x0000004800057308 */ /* 0x000f620000000800 */
[----:B----4-:R-:W-:Y:S01]  /*1e5d0*/  @!P3 FMUL R45, R45, R45 ;  /* 0x0000002d2d2db220 */ /* 0x010fe20000400000 */
[----:B------:R-:W-:-:S02]  /*1e5e0*/  FSETP.GEU.AND P3, PT, R77, -126, PT ;  /* 0xc2fc00004d00780b */ /* 0x000fc40003f6e000 */
[----:B-1----:R-:W-:Y:S02]  /*1e5f0*/  F2FP.F16.F32.PACK_AB R43, R49, R43 ;  /* 0x0000002b312b723e */ /* 0x002fe400000000ff */
        /* <DEDUP_REMOVED lines=9> */
[----:B-----5:R-:W-:Y:S01]  /*1e690*/  @!P1 FMUL R5, R5, R5 ;  /* 0x0000000505059220 */ /* 0x020fe20000400000 */
[----:B------:R-:W-:-:S02]  /*1e6a0*/  FSETP.GEU.AND P1, PT, R79, -126, PT ;  /* 0xc2fc00004f00780b */ /* 0x000fc40003f2e000 */
[----:B--2---:R-:W-:Y:S02]  /*1e6b0*/  F2FP.F16.F32.PACK_AB R44, R48, R44 ;  /* 0x0000002c302c723e */ /* 0x004fe400000000ff */
[----:B------:R-:W-:Y:S01]  /*1e6c0*/  STL [R1+0x38], R5 ;  /* 0x0000380501007387 */ /* 0x000fe20000100800 */
[----:B------:R-:W-:Y:S01]  /*1e6d0*/  @!P2 FMUL R78, R78, 0.5 ;  /* 0x3f0000004e4ea820 */ /* 0x000fe20000400000 */
[----:B------:R-:W2:Y:S01]  /*1e6e0*/  MUFU.EX2 R4, R75 ;  /* 0x0000004b00047308 */ /* 0x000ea20000000800 */
[----:B----4-:R-:W-:Y:S01]  /*1e6f0*/  @!P0 FMUL R46, R46, R46 ;  /* 0x0000002e2e2e8220 */ /* 0x010fe20000400000 */
[----:B------:R-:W-:Y:S02]  /*1e700*/  FSETP.GEU.AND P0, PT, R80, -126, PT ;  /* 0xc2fc00005000780b */ /* 0x000fe40003f0e000 */
[----:B------:R-:W-:Y:S02]  /*1e710*/  F2FP.F16.F32.PACK_AB R70, R149, R148 ;  /* 0x000000949546723e */ /* 0x000fe400000000ff */
[----:B------:R4:W-:Y:S01]  /*1e720*/  STL [R1+0x3c], R46 ;  /* 0x00003c2e01007387 */ /* 0x0009e20000100800 */
[----:B------:R-:W-:Y:S01]  /*1e730*/  @!P1 FMUL R79, R79, 0.5 ;  /* 0x3f0000004f4f9820 */ /* 0x000fe20000400000 */
[----:B------:R-:W5:Y:S01]  /*1e740*/  MUFU.EX2 R9, R76 ;  /* 0x0000004c00097308 */ /* 0x000f620000000800 */
[----:B---3--:R-:W-:Y:S01]  /*1e750*/  @!P6 FMUL R7, R7, R7 ;  /* 0x000000070707e220 */ /* 0x008fe20000400000 */
[----:B------:R-:W-:-:S02]  /*1e760*/  FSETP.GEU.AND P6, PT, R81, -126, PT ;  /* 0xc2fc00005100780b */ /* 0x000fc40003fce000 */
[----:B-1----:R-:W-:Y:S02]  /*1e770*/  F2FP.F16.F32.PACK_AB R45, R47, R45 ;  /* 0x0000002d2f2d723e */ /* 0x002fe400000000ff */
[----:B------:R1:W-:Y:S01]  /*1e780*/  STL [R1+0x40], R7 ;  /* 0x0000400701007387 */ /* 0x0003e20000100800 */
[----:B------:R-:W-:Y:S01]  /*1e790*/  @!P0 FMUL R80, R80, 0.5 ;  /* 0x3f00000050508820 */ /* 0x000fe20000400000 */
[----:B------:R-:W3:Y:S01]  /*1e7a0*/  MUFU.EX2 R6, R77 ;  /* 0x0000004d00067308 */ /* 0x000ee20000000800 */
[----:B--2---:R-:W-:Y:S01]  /*1e7b0*/  @!P5 FMUL R4, R4, R4 ;  /* 0x000000040404d220 */ /* 0x004fe20000400000 */
[----:B------:R-:W-:Y:S02]  /*1e7c0*/  FSETP.GEU.AND P5, PT, R82, -126, PT ;  /* 0xc2fc00005200780b */ /* 0x000fe40003fae000 */
[----:B------:R-:W-:Y:S02]  /*1e7d0*/  F2FP.F16.F32.PACK_AB R71, R93, R92 ;  /* 0x0000005c5d47723e */ /* 0x000fe400000000ff */
[----:B------:R1:W-:Y:S01]  /*1e7e0*/  STL [R1+0x44], R4 ;  /* 0x0000440401007387 */ /* 0x0003e20000100800 */
[----:B------:R-:W-:Y:S01]  /*1e7f0*/  @!P6 FMUL R81, R81, 0.5 ;  /* 0x3f0000005151e820 */ /* 0x000fe20000400000 */
[----:B------:R-:W2:Y:S01]  /*1e800*/  MUFU.EX2 R11, R78 ;  /* 0x0000004e000b7308 */ /* 0x000ea20000000800 */
[----:B-----5:R-:W-:Y:S01]  /*1e810*/  @!P4 FMUL R9, R9, R9 ;  /* 0x000000090909c220 */ /* 0x020fe20000400000 */
[----:B------:R-:W-:-:S02]  /*1e820*/  FSETP.GEU.AND P4, PT, R83, -126, PT ;  /* 0xc2fc00005300780b */ /* 0x000fc40003f8e000 */
[----:B------:R-:W-:Y:S02]  /*1e830*/  F2FP.F16.F32.PACK_AB R72, R95, R94 ;  /* 0x0000005e5f48723e */ /* 0x000fe400000000ff */
[----:B------:R1:W-:Y:S01]  /*1e840*/  STL [R1+0x48], R9 ;  /* 0x0000480901007387 */ /* 0x0003e20000100800 */
[----:B------:R-:W-:Y:S01]  /*1e850*/  @!P5 FMUL R82, R82, 0.5 ;  /* 0x3f0000005252d820 */ /* 0x000fe20000400000 */
[----:B------:R-:W5:Y:S01]  /*1e860*/  MUFU.EX2 R8, R79 ;  /* 0x0000004f00087308 */ /* 0x000f620000000800 */
[----:B---3--:R-:W-:Y:S01]  /*1e870*/  @!P3 FMUL R6, R6, R6 ;  /* 0x000000060606b220 */ /* 0x008fe20000400000 */
[----:B------:R-:W-:Y:S02]  /*1e880*/  FSETP.GEU.AND P3, PT, R84, -126, PT ;  /* 0xc2fc00005400780b */ /* 0x000fe40003f6e000 */
[----:B------:R-:W-:Y:S02]  /*1e890*/  F2FP.F16.F32.PACK_AB R73, R97, R96 ;  /* 0x000000606149723e */ /* 0x000fe400000000ff */
[----:B------:R1:W-:Y:S01]  /*1e8a0*/  STL [R1+0x4c], R6 ;  /* 0x00004c0601007387 */ /* 0x0003e20000100800 */
[----:B------:R-:W-:Y:S01]  /*1e8b0*/  @!P4 FMUL R83, R83, 0.5 ;  /* 0x3f0000005353c820 */ /* 0x000fe20000400000 */
[----:B------:R-:W3:Y:S01]  /*1e8c0*/  MUFU.EX2 R157, R80 ;  /* 0x00000050009d7308 */ /* 0x000ee20000000800 */
[----:B--2---:R-:W-:Y:S01]  /*1e8d0*/  @!P2 FMUL R11, R11, R11 ;  /* 0x0000000b0b0ba220 */ /* 0x004fe20000400000 */
[----:B------:R-:W-:-:S02]  /*1e8e0*/  FSETP.GEU.AND P2, PT, R85, -126, PT ;  /* 0xc2fc00005500780b */ /* 0x000fc40003f4e000 */
[----:B------:R-:W-:Y:S02]  /*1e8f0*/  F2FP.F16.F32.PACK_AB R74, R99, R98 ;  /* 0x00000062634a723e */ /* 0x000fe400000000ff */
[----:B------:R1:W-:Y:S01]  /*1e900*/  STL [R1+0x50], R11 ;  /* 0x0000500b01007387 */ /* 0x0003e20000100800 */
[----:B------:R-:W-:Y:S01]  /*1e910*/  @!P3 FMUL R84, R84, 0.5 ;  /* 0x3f0000005454b820 */ /* 0x000fe20000400000 */
[----:B------:R-:W2:Y:S01]  /*1e920*/  MUFU.EX2 R10, R81 ;  /* 0x00000051000a7308 */ /* 0x000ea20000000800 */
[----:B-----5:R-:W-:Y:S01]  /*1e930*/  @!P1 FMUL R8, R8, R8 ;  /* 0x0000000808089220 */ /* 0x020fe20000400000 */
[----:B------:R-:W-:Y:S02]  /*1e940*/  FSETP.GEU.AND P1, PT, R86, -126, PT ;  /* 0xc2fc00005600780b */ /* 0x000fe40003f2e000 */
[----:B------:R-:W-:Y:S02]  /*1e950*/  F2FP.F16.F32.PACK_AB R75, R101, R100 ;  /* 0x00000064654b723e */ /* 0x000fe400000000ff */
[----:B------:R1:W-:Y:S01]  /*1e960*/  STL [R1+0x54], R8 ;  /* 0x0000540801007387 */ /* 0x0003e20000100800 */
[----:B------:R-:W-:Y:S01]  /*1e970*/  @!P2 FMUL R85, R85, 0.5 ;  /* 0x3f0000005555a820 */ /* 0x000fe20000400000 */
[----:B------:R-:W5:Y:S01]  /*1e980*/  MUFU.EX2 R20, R82 ;  /* 0x0000005200147308 */ /* 0x000f620000000800 */
[----:B---3--:R-:W-:Y:S01]  /*1e990*/  @!P0 FMUL R157, R157, R157 ;  /* 0x0000009d9d9d8220 */ /* 0x008fe20000400000 */
[----:B------:R-:W-:-:S02]  /*1e9a0*/  FSETP.GEU.AND P0, PT, R87, -126, PT ;  /* 0xc2fc00005700780b */ /* 0x000fc40003f0e000 */
[----:B------:R-:W-:Y:S02]  /*1e9b0*/  F2FP.F16.F32.PACK_AB R76, R103, R102 ;  /* 0x00000066674c723e */ /* 0x000fe400000000ff */
[----:B------:R1:W-:Y:S01]  /*1e9c0*/  STL [R1+0x58], R157 ;  /* 0x0000589d01007387 */ /* 0x0003e20000100800 */
[----:B------:R-:W-:Y:S01]  /*1e9d0*/  @!P1 FMUL R86, R86, 0.5 ;  /* 0x3f00000056569820 */ /* 0x000fe20000400000 */
[----:B------:R-:W3:Y:S01]  /*1e9e0*/  MUFU.EX2 R21, R83 ;  /* 0x0000005300157308 */ /* 0x000ee20000000800 */
[----:B--2---:R-:W-:Y:S01]  /*1e9f0*/  @!P6 FMUL R10, R10, R10 ;  /* 0x0000000a0a0ae220 */ /* 0x004fe20000400000 */
[----:B------:R-:W-:Y:S02]  /*1ea00*/  LOP3.LUT P6, RZ, R3, 0x3, R56, 0x48, !PT ;  /* 0x0000000303ff7812 */ /* 0x000fe400078c4838 */
[----:B------:R-:W-:Y:S02]  /*1ea10*/  F2FP.F16.F32.PACK_AB R56, R19, R18 ;  /* 0x000000121338723e */ /* 0x000fe400000000ff */
[----:B------:R1:W-:Y:S01]  /*1ea20*/  STL [R1+0x5c], R10 ;  /* 0x00005c0a01007387 */ /* 0x0003e20000100800 */
[----:B------:R-:W-:Y:S01]  /*1ea30*/  @!P0 FMUL R87, R87, 0.5 ;  /* 0x3f00000057578820 */ /* 0x000fe20000400000 */
[----:B------:R-:W2:Y:S01]  /*1ea40*/  MUFU.EX2 R14, R84 ;  /* 0x00000054000e7308 */ /* 0x000ea20000000800 */
[----:B-----5:R-:W-:Y:S01]  /*1ea50*/  @!P5 FMUL R20, R20, R20 ;  /* 0x000000141414d220 */ /* 0x020fe20000400000 */
[----:B------:R-:W-:-:S02]  /*1ea60*/  F2FP.F16.F32.PACK_AB R77, R105, R104 ;  /* 0x00000068694d723e */ /* 0x000fc400000000ff */
[----:B------:R-:W-:Y:S02]  /*1ea70*/  F2FP.F16.F32.PACK_AB R78, R107, R106 ;  /* 0x0000006a6b4e723e */ /* 0x000fe400000000ff */
[----:B------:R1:W-:Y:S01]  /*1ea80*/  STL [R1+0x60], R20 ;  /* 0x0000601401007387 */ /* 0x0003e20000100800 */
[----:B------:R-:W-:Y:S01]  /*1ea90*/  F2FP.F16.F32.PACK_AB R79, R109, R108 ;  /* 0x0000006c6d4f723e */ /* 0x000fe200000000ff */
[----:B------:R-:W5:Y:S01]  /*1eaa0*/  MUFU.EX2 R15, R85 ;  /* 0x00000055000f7308 */ /* 0x000f620000000800 */
[----:B---3--:R-:W-:Y:S01]  /*1eab0*/  @!P4 FMUL R21, R21, R21 ;  /* 0x000000151515c220 */ /* 0x008fe20000400000 */
[----:B------:R-:W-:Y:S02]  /*1eac0*/  F2FP.F16.F32.PACK_AB R80, R111, R110 ;  /* 0x0000006e6f50723e */ /* 0x000fe400000000ff */
[----:B------:R-:W-:Y:S02]  /*1ead0*/  F2FP.F16.F32.PACK_AB R81, R113, R112 ;  /* 0x000000707151723e */ /* 0x000fe400000000ff */
[----:B------:R1:W-:Y:S01]  /*1eae0*/  STL [R1+0x64], R21 ;  /* 0x0000641501007387 */ /* 0x0003e20000100800 */
[----:B------:R-:W-:Y:S01]  /*1eaf0*/  F2FP.F16.F32.PACK_AB R82, R115, R114 ;  /* 0x000000727352723e */ /* 0x000fe200000000ff */
[----:B------:R-:W3:Y:S01]  /*1eb00*/  MUFU.EX2 R12, R86 ;  /* 0x00000056000c7308 */ /* 0x000ee20000000800 */
[----:B--2---:R-:W-:Y:S01]  /*1eb10*/  @!P3 FMUL R14, R14, R14 ;  /* 0x0000000e0e0eb220 */ /* 0x004fe20000400000 */
[----:B------:R-:W-:-:S02]  /*1eb20*/  F2FP.F16.F32.PACK_AB R83, R117, R116 ;  /* 0x000000747553723e */ /* 0x000fc400000000ff */
[----:B------:R-:W-:Y:S02]  /*1eb30*/  F2FP.F16.F32.PACK_AB R84, R119, R118 ;  /* 0x000000767754723e */ /* 0x000fe400000000ff */
[----:B------:R1:W-:Y:S01]  /*1eb40*/  STL [R1+0x70], R14 ;  /* 0x0000700e01007387 */ /* 0x0003e20000100800 */
[----:B----4-:R-:W-:Y:S01]  /*1eb50*/  F2FP.F16.F32.PACK_AB R46, R46, R5 ;  /* 0x000000052e2e723e */ /* 0x010fe200000000ff */
[----:B------:R-:W2:Y:S01]  /*1eb60*/  MUFU.EX2 R13, R87 ;  /* 0x00000057000d7308 */ /* 0x000ea20000000800 */
[----:B-----5:R-:W-:Y:S01]  /*1eb70*/  @!P2 FMUL R15, R15, R15 ;  /* 0x0000000f0f0fa220 */ /* 0x020fe20000400000 */
[----:B------:R-:W-:Y:S02]  /*1eb80*/  F2FP.F16.F32.PACK_AB R85, R121, R120 ;  /* 0x000000787955723e */ /* 0x000fe400000000ff */
[----:B------:R-:W-:Y:S02]  /*1eb90*/  F2FP.F16.F32.PACK_AB R47, R4, R7 ;  /* 0x00000007042f723e */ /* 0x000fe400000000ff */
[----:B------:R1:W-:Y:S01]  /*1eba0*/  STL [R1+0x74], R15 ;  /* 0x0000740f01007387 */ /* 0x0003e20000100800 */
[----:B------:R-:W-:Y:S01]  /*1ebb0*/  F2FP.F16.F32.PACK_AB R48, R6, R9 ;  /* 0x000000090630723e */ /* 0x000fe200000000ff */
[----:B---3--:R-:W-:Y:S01]  /*1ebc0*/  @!P1 FMUL R12, R12, R12 ;  /* 0x0000000c0c0c9220 */ /* 0x008fe20000400000 */
[----:B------:R-:W-:-:S02]  /*1ebd0*/  F2FP.F16.F32.PACK_AB R86, R123, R122 ;  /* 0x0000007a7b56723e */ /* 0x000fc400000000ff */
[----:B------:R-:W-:Y:S02]  /*1ebe0*/  F2FP.F16.F32.PACK_AB R49, R8, R11 ;  /* 0x0000000b0831723e */ /* 0x000fe400000000ff */
[----:B------:R1:W-:Y:S01]  /*1ebf0*/  STL [R1+0x68], R12 ;  /* 0x0000680c01007387 */ /* 0x0003e20000100800 */
[----:B------:R-:W-:Y:S01]  /*1ec00*/  F2FP.F16.F32.PACK_AB R50, R10, R157 ;  /* 0x0000009d0a32723e */ /* 0x000fe200000000ff */
[----:B--2---:R-:W-:Y:S01]  /*1ec10*/  @!P0 FMUL R13, R13, R13 ;  /* 0x0000000d0d0d8220 */ /* 0x004fe20000400000 */
[----:B------:R-:W-:Y:S02]  /*1ec20*/  F2FP.F16.F32.PACK_AB R87, R151, R150 ;  /* 0x000000969757723e */ /* 0x000fe400000000ff */
[----:B------:R-:W-:Y:S02]  /*1ec30*/  F2FP.F16.F32.PACK_AB R51, R21, R20 ;  /* 0x000000141533723e */ /* 0x000fe400000000ff */
[----:B------:R1:W-:Y:S01]  /*1ec40*/  STL [R1+0x6c], R13 ;  /* 0x00006c0d01007387 */ /* 0x0003e20000100800 */
[----:B------:R-:W-:-:S02]  /*1ec50*/  F2FP.F16.F32.PACK_AB R52, R15, R14 ;  /* 0x0000000e0f34723e */ /* 0x000fc400000000ff */
[----:B------:R-:W-:Y:S01]  /*1ec60*/  F2FP.F16.F32.PACK_AB R53, R13, R12 ;  /* 0x0000000c0d35723e */ /* 0x000fe200000000ff */
[----:B------:R-:W-:Y:S06]  /*1ec70*/  @!P6 BRA `(.L_x_317) ;  /* 0x000000000040e947 */ /* 0x000fec0003800000 */
[----:B-1----:R-:W-:Y:S01]  /*1ec80*/  MOV R14, 0x8 ;  /* 0x00000008000e7802 */ /* 0x002fe20000000f00 */
        /* <DEDUP_REMOVED lines=15> */
.L_x_317:
[C---:B------:R-:W-:Y:S01]  /*1ed80*/  FSETP.NEU.AND P0, PT, R17.reuse, -INF , PT ;  /* 0xff8000001100780b */ /* 0x040fe20003f0d000 */
[----:B-1----:R-:W1:Y:S01]  /*1ed90*/  S2R R157, SR_TID.X ;  /* 0x00000000009d7919 */ /* 0x002e620000002100 */
[----:B------:R-:W-:Y:S05]  /*1eda0*/  WARPSYNC.ALL ;  /* 0x0000000000007948 */ /* 0x000fea0003800000 */
[----:B------:R-:W-:Y:S01]  /*1edb0*/  FSEL R0, R17, RZ, P0 ;  /* 0x000000ff11007208 */ /* 0x000fe20000000000 */
[----:B------:R-:W-:Y:S01]  /*1edc0*/  UIADD3 UR4, UPT, UPT, UR38, 0x20, URZ ;  /* 0x0000002026047890 */ /* 0x000fe2000fffe0ff */
[----:B------:R2:W-:Y:S03]  /*1edd0*/  STTM.x32 tmem[UR38], R56 ;  /* 0x00000038000079ed */ /* 0x0005e600082c0026 */
[----:B------:R-:W-:Y:S01]  /*1ede0*/  FMUL R0, R0, -UR37 ;  /* 0x8000002500007c20 */ /* 0x000fe20008400000 */
[----:B------:R-:W-:-:S03]  /*1edf0*/  USHF.R.U32.HI UR4, URZ, 0x15, UR4 ;  /* 0x00000015ff047899 */ /* 0x000fc60008011604 */
[--C-:B------:R-:W-:Y:S02]  /*1ee00*/  FFMA2 R88, R88.F32x2.HI_LO, UR37.F32, R0.reuse.F32 ;  /* 0x0000002558587c49 */ /* 0x100fe40009200000 */
[----:B------:R-:W-:Y:S01]  /*1ee10*/  FFMA2 R90, R90.F32x2.HI_LO, UR37.F32, R0.F32 ;  /* 0x000000255a5a7c49 */ /* 0x000fe20009200000 */
[----:B------:R-:W-:Y:S02]  /*1ee20*/  MOV R3, UR4 ;  /* 0x0000000400037c02 */ /* 0x000fe40008000f00 */
[----:B------:R-:W-:Y:S02]  /*1ee30*/  FSETP.GEU.AND P4, PT, R88, -126, PT ;  /* 0xc2fc00005800780b */ /* 0x000fe40003f8e000 */
[----:B------:R-:W-:Y:S02]  /*1ee40*/  FSETP.GEU.AND P3, PT, R89, -126, PT ;  /* 0xc2fc00005900780b */ /* 0x000fe40003f6e000 */
[----:B------:R-:W-:Y:S02]  /*1ee50*/  FSETP.GEU.AND P2, PT, R90, -126, PT ;  /* 0xc2fc00005a00780b */ /* 0x000fe40003f4e000 */
[----:B------:R-:W-:-:S07]  /*1ee60*/  FSETP.GEU.AND P1, PT, R91, -126, PT ;  /* 0xc2fc00005b00780b */ /* 0x000fce0003f2e000 */
[----:B------:R-:W-:Y:S02]  /*1ee70*/  @!P4 FMUL R88, R88, 0.5 ;  /* 0x3f0000005858c820 */ /* 0x000fe40000400000 */
[----:B------:R-:W-:Y:S02]  /*1ee80*/  @!P3 FMUL R89, R89, 0.5 ;  /* 0x3f0000005959b820 */ /* 0x000fe40000400000 */
[----:B------:R-:W-:Y:S02]  /*1ee90*/  @!P2 FMUL R90, R90, 0.5 ;  /* 0x3f0000005a5aa820 */ /* 0x000fe40000400000 */
[----:B------:R-:W-:Y:S01]  /*1eea0*/  @!P1 FMUL R91, R91, 0.5 ;  /* 0x3f0000005b5b9820 */ /* 0x000fe20000400000 */
[----:B--2---:R-:W2:Y:S01]  /*1eeb0*/  MUFU.EX2 R58, R88 ;  /* 0x00000058003a7308 */ /* 0x004ea20000000800 */
[----:B-1----:R-:W-:-:S04]  /*1eec0*/  SHF.R.U32.HI R60, RZ, 0x5, R157 ;  /* 0x00000005ff3c7819 */ /* 0x002fc8000001169d */
[----:B------:R-:W-:-:S03]  /*1eed0*/  LOP3.LUT P0, RZ, R3, 0x3, R60, 0x48, !PT ;  /* 0x0000000303ff7812 */ /* 0x000fc6000780483c */
[----:B------:R-:W1:Y:S08]  /*1eee0*/  MUFU.EX2 R59, R89 ;  /* 0x00000059003b7308 */ /* 0x000e700000000800 */
[----:B------:R-:W3:Y:S01]  /*1eef0*/  MUFU.EX2 R56, R90 ;  /* 0x0000005a00387308 */ /* 0x000ee20000000800 */
[----:B--2---:R-:W-:-:S07]  /*1ef00*/  @!P4 FMUL R58, R58, R58 ;  /* 0x0000003a3a3ac220 */ /* 0x004fce0000400000 */
[----:B------:R-:W2:Y:S01]  /*1ef10*/  MUFU.EX2 R57, R91 ;  /* 0x0000005b00397308 */ /* 0x000ea20000000800 */
[----:B-1----:R-:W-:-:S05]  /*1ef20*/  @!P3 FMUL R59, R59, R59 ;  /* 0x0000003b3b3bb220 */ /* 0x002fca0000400000 */
[----:B------:R-:W-:Y:S01]  /*1ef30*/  F2FP.F16.F32.PACK_AB R54, R59, R58 ;  /* 0x0000003a3b36723e */ /* 0x000fe200000000ff */
[----:B---3--:R-:W-:Y:S01]  /*1ef40*/  @!P2 FMUL R56, R56, R56 ;  /* 0x000000383838a220 */ /* 0x008fe20000400000 */
[----:B--2---:R-:W-:-:S05]  /*1ef50*/  @!P1 FMUL R57, R57, R57 ;  /* 0x0000003939399220 */ /* 0x004fca0000400000 */
[----:B------:R-:W-:Y:S01]  /*1ef60*/  F2FP.F16.F32.PACK_AB R55, R57, R56 ;  /* 0x000000383937723e */ /* 0x000fe200000000ff */
[----:B------:R-:W-:Y:S06]  /*1ef70*/  @!P0 BRA `(.L_x_318) ;  /* 0x0000000000408947 */ /* 0x000fec0003800000 */
[----:B------:R-:W-:Y:S01]  /*1ef80*/  MOV R14, 0x8 ;  /* 0x00000008000e7802 */ /* 0x000fe20000000f00 */
        /* <DEDUP_REMOVED lines=15> */
.L_x_318:
[----:B------:R-:W-:-:S04]  /*1f080*/  UISETP.NE.AND UP0, UPT, UR40, URZ, UPT ;  /* 0x000000ff2800728c */ /* 0x000fc8000bf05270 */
[----:B------:R-:W-:-:S06]  /*1f090*/  USEL UR4, UR48, UR54, UP0 ;  /* 0x0000003630047287 */ /* 0x000fcc0008000000 */
[----:B------:R-:W-:Y:S01]  /*1f0a0*/  MOV R0, UR4 ;  /* 0x0000000400007c02 */ /* 0x000fe20008000f00 */
[----:B------:R-:W-:Y:S05]  /*1f0b0*/  WARPSYNC.ALL ;  /* 0x0000000000007948 */ /* 0x000fea0003800000 */
[----:B------:R-:W-:Y:S01]  /*1f0c0*/  ISETP.GT.U32.AND P1, PT, R0, 0x1, PT ;  /* 0x000000010000780c */ /* 0x000fe20003f24070 */
[----:B------:R1:W-:Y:S01]  /*1f0d0*/  STTM.x32 tmem[UR38+0x20], R24 ;  /* 0x00002018000079ed */ /* 0x0003e200082c0026 */
[----:B------:R-:W2:Y:S11]  /*1f0e0*/  FENCE.VIEW.ASYNC.T ;  /* 0x00000000000073c6 */ /* 0x000eb60000000200 */
[----:B------:R-:W-:Y:S05]  /*1f0f0*/  @P1 BRA `(.L_x_319) ;  /* 0x0000000000081947 */ /* 0x000fea0003800000 */
[----:B------:R-:W-:Y:S05]  /*1f100*/  BPT.TRAP 0x1 ;  /* 0x000000040000795c */ /* 0x000fea0000300000 */
[----:B------:R-:W-:Y:S05]  /*1f110*/  BPT.TRAP 0x1 ;  /* 0x000000040000795c */ /* 0x000fea0000300000 */
.L_x_319:
[----:B------:R-:W3:Y:S01]  /*1f120*/  S2UR UR5, SR_CgaCtaId ;  /* 0x00000000000579c3 */ /* 0x000ee20000008800 */
[----:B------:R-:W-:Y:S01]  /*1f130*/  UISETP.NE.AND UP0, UPT, UR40, URZ, UPT ;  /* 0x000000ff2800728c */ /* 0x000fe2000bf05270 */
[----:B------:R-:W-:Y:S02]  /*1f140*/  UMOV UR6, 0x400 ;  /* 0x0000040000067882 */ /* 0x000fe40000000000 */
[----:B---3--:R-:W-:-:S04]  /*1f150*/  ULEA UR6, UR5, UR6, 0x18 ;  /* 0x0000000605067291 */ /* 0x008fc8000f8ec0ff */
[----:B------:R-:W-:-:S04]  /*1f160*/  UIADD3 UR4, UPT, UPT, UR6, 0x50068, URZ ;  /* 0x0005006806047890 */ /* 0x000fc8000fffe0ff */
[----:B------:R-:W-:-:S04]  /*1f170*/  @UP0 UIADD3 UR4, UPT, UPT, UR6, 0x50058, URZ ;  /* 0x0005005806040890 */ /* 0x000fc8000fffe0ff */
[----:B------:R-:W-:-:S09]  /*1f180*/  UPRMT UR4, UR5, 0x654, UR4 ;  /* 0x0000065405047896 */ /* 0x000fd20008000004 */
[----:B--2---:R-:W-:Y:S01]  /*1f190*/  SYNCS.ARRIVE.TRANS64.RED.A1T0 RZ, [UR4], RZ ;  /* 0x000000ffffff79a7 */ /* 0x004fe20008100404 */
[----:B------:R-:W-:-:S04]  /*1f1a0*/  USEL UR4, UR43, UR42, UP0 ;  /* 0x0000002a2b047287 */ /* 0x000fc80008000000 */
[----:B------:R-:W-:-:S04]  /*1f1b0*/  ULOP3.LUT UR5, UR4, 0x1, URZ, 0x3c, !UPT ;  /* 0x0000000104057892 */ /* 0x000fc8000f8e3cff */
[----:B------:R-:W-:Y:S02]  /*1f1c0*/  USEL UR43, UR5, UR43, UP0 ;  /* 0x0000002b052b7287 */ /* 0x000fe40008000000 */
[----:B------:R-:W-:Y:S02]  /*1f1d0*/  USEL UR42, UR42, UR5, UP0 ;  /* 0x000000052a2a7287 */ /* 0x000fe40008000000 */
[----:B------:R-:W-:-:S09]  /*1f1e0*/  UISETP.NE.AND UP0, UPT, UR47, URZ, UPT ;  /* 0x000000ff2f00728c */ /* 0x000fd2000bf05270 */
[----:B------:R-:W-:Y:S05]  /*1f1f0*/  BRA.U UP0, `(.L_x_320) ;  /* 0x0000000100047547 */ /* 0x000fea000b800000 */
[----:B------:R-:W-:Y:S05]  /*1f200*/  BPT.TRAP 0x1 ;  /* 0x000000040000795c */ /* 0x000fea0000300000 */
.L_x_320:
[----:B------:R-:W-:Y:S01]  /*1f210*/  UISETP.NE.AND UP0, UPT, UR40, URZ, UPT ;  /* 0x000000ff2800728c */ /* 0x000fe2000bf05270 */
[----:B------:R-:W-:Y:S01]  /*1f220*/  MOV R0, UR39 ;  /* 0x0000002700007c02 */ /* 0x000fe20008000f00 */
[----:B------:R-:W-:Y:S01]  /*1f230*/  UIADD3 UR4, UPT, UPT, UR6, 0x50078, URZ ;  /* 0x0005007806047890 */ /* 0x000fe2000fffe0ff */
[----:B------:R-:W-:Y:S01]  /*1f240*/  FADD2 R22, R22.F32x2.HI_LO, RZ.F32 ;  /* 0x000000ff1616724b */ /* 0x000fe20000200000 */
[----:B------:R-:W-:Y:S01]  /*1f250*/  FSETP.NEU.AND P0, PT, R17, -INF , PT ;  /* 0xff8000001100780b */ /* 0x000fe20003f0d000 */
[----:B------:R-:W-:Y:S01]  /*1f260*/  FADD2 R124, R124.F32x2.HI_LO, RZ.F32 ;  /* 0x000000ff7c7c724b */ /* 0x000fe20000200000 */
[----:B------:R-:W-:Y:S01]  /*1f270*/  SHF.L.U32 R0, R0, 0x1f, RZ ;  /* 0x0000001f00007819 */ /* 0x000fe200000006ff */
[----:B------:R-:W-:Y:S01]  /*1f280*/  FADD2 R22, R22.F32x2.HI_LO, R130.F32x2.HI_LO ;  /* 0x000000821616724b */ /* 0x000fe20000000000 */
[----:B------:R-:W-:Y:S01]  /*1f290*/  FSEL R3, R17, RZ, P0 ;  /* 0x000000ff11037208 */ /* 0x000fe20000000000 */
[----:B------:R-:W-:Y:S02]  /*1f2a0*/  FADD2 R126, R126.F32x2.HI_LO, RZ.F32 ;  /* 0x000000ff7e7e724b */ /* 0x000fe40000200000 */
[----:B------:R-:W-:Y:S01]  /*1f2b0*/  @!UP0 UIADD3 UR4, UPT, UPT, UR6, 0x50088, URZ ;  /* 0x0005008806048890 */ /* 0x000fe2000fffe0ff */
[----:B------:R-:W-:Y:S01]  /*1f2c0*/  FADD2 R124, R124.F32x2.HI_LO, R132.F32x2.HI_LO ;  /* 0x000000847c7c724b */ /* 0x000fe20000000000 */
[----:B------:R-:W-:Y:S01]  /*1f2d0*/  FSETP.NEU.AND P0, PT, R156, R3, PT ;  /* 0x000000039c00720b */ /* 0x000fe20003f0d000 */
[----:B------:R-:W-:-:S02]  /*1f2e0*/  FADD2 R126, R126.F32x2.HI_LO, R134.F32x2.HI_LO ;  /* 0x000000867e7e724b */ /* 0x000fc40000000000 */
[----:B------:R-:W-:Y:S02]  /*1f2f0*/  FADD2 R22, R22.F32x2.HI_LO, R138.F32x2.HI_LO ;  /* 0x0000008a1616724b */ /* 0x000fe40000000000 */
[----:B------:R-:W-:Y:S02]  /*1f300*/  FADD2 R124, R124.F32x2.HI_LO, R140.F32x2.HI_LO ;  /* 0x0000008c7c7c724b */ /* 0x000fe40000000000 */
[----:B------:R-:W2:Y:S01]  /*1f310*/  SYNCS.PHASECHK.TRANS64.TRYWAIT P2, [UR4], R0 ;  /* 0x00000000ff0075a7 */ /* 0x000ea20008041104 */
[----:B------:R-:W-:Y:S02]  /*1f320*/  FADD2 R126, R126.F32x2.HI_LO, R142.F32x2.HI_LO ;  /* 0x0000008e7e7e724b */ /* 0x000fe40000000000 */
[----:B------:R-:W-:Y:S02]  /*1f330*/  FADD2 R22, R22.F32x2.HI_LO, R146.F32x2.HI_LO ;  /* 0x000000921616724b */ /* 0x000fe40000000000 */
[----:B------:R-:W-:Y:S02]  /*1f340*/  FADD2 R124, R124.F32x2.HI_LO, R148.F32x2.HI_LO ;  /* 0x000000947c7c724b */ /* 0x000fe40000000000 */
[----:B------:R-:W-:-:S02]  /*1f350*/  FADD2 R126, R126.F32x2.HI_LO, R92.F32x2.HI_LO ;  /* 0x0000005c7e7e724b */ /* 0x000fc40000000000 */
[----:B------:R-:W-:Y:S02]  /*1f360*/  FADD2 R22, R22.F32x2.HI_LO, R96.F32x2.HI_LO ;  /* 0x000000601616724b */ /* 0x000fe40000000000 */
[----:B------:R-:W-:Y:S02]  /*1f370*/  FADD2 R124, R124.F32x2.HI_LO, R98.F32x2.HI_LO ;  /* 0x000000627c7c724b */ /* 0x000fe40000000000 */
[----:B------:R-:W-:Y:S02]  /*1f380*/  FADD2 R126, R126.F32x2.HI_LO, R100.F32x2.HI_LO ;  /* 0x000000647e7e724b */ /* 0x000fe40000000000 */
[----:B------:R-:W-:Y:S01]  /*1f390*/  FADD2 R22, R22.F32x2.HI_LO, R104.F32x2.HI_LO ;  /* 0x000000681616724b */ /* 0x000fe20000000000 */
[----:B--2---:R-:W-:Y:S06]  /*1f3a0*/  @!P2 BRA `(.L_x_321) ;  /* 0x000000c800b4a947 */ /* 0x004fec0003800000 */
.L_x_475:
[----:B------:R-:W-:Y:S01]  /*1f3b0*/  BSSY.RECONVERGENT B0, `(.L_x_322) ;  /* 0x000000a000007945 */ /* 0x000fe20003800200 */
[----:B--2---:R-:W-:-:S03]  /*1f3c0*/  MOV R5, 0x3f000000 ;  /* 0x3f00000000057802 */ /* 0x004fc60000000f00 */
[----:B------:R-:W-:Y:S05]  /*1f3d0*/  @!P0 BRA `(.L_x_323) ;  /* 0x00000000001c8947 */ /* 0x000fea0003800000 */
[----:B------:R-:W-:-:S04]  /*1f3e0*/  FADD R0, -R3, R156 ;  /* 0x0000009c03007221 */ /* 0x000fc80000000100 */
[----:B------:R-:W-:-:S05]  /*1f3f0*/  FMUL R0, R0, UR37 ;  /* 0x0000002500007c20 */ /* 0x000fca0008400000 */
[----:B------:R-:W-:-:S13]  /*1f400*/  FSETP.GEU.AND P0, PT, R0, -126, PT ;  /* 0xc2fc00000000780b */ /* 0x000fda0003f0e000 */
[----:B------:R-:W-:-:S04]  /*1f410*/  @!P0 FMUL R0, R0, 0.5 ;  /* 0x3f00000000008820 */ /* 0x000fc80000400000 */
[----:B------:R-:W2:Y:S02]  /*1f420*/  MUFU.EX2 R5, R0 ;  /* 0x0000000000057308 */ /* 0x000ea40000000800 */
[----:B--2---:R-:W-:-:S04]  /*1f430*/  @!P0 FMUL R5, R5, R5 ;  /* 0x0000000505058220 */ /* 0x004fc80000400000 */
[----:B------:R-:W-:Y:S02]  /*1f440*/  FMUL R5, R5, 0.5 ;  /* 0x3f00000005057820 */ /* 0x000fe40000400000 */
.L_x_323:
[----:B------:R-:W-:Y:S05]  /*1f450*/  BSYNC.RECONVERGENT B0 ;  /* 0x0000000000007941 */ /* 0x000fea0003800200 */
.L_x_322:
[----:B-1----:R-:W2:Y:S04]  /*1f460*/  LDL.LU.64 R34, [R1+0x18] ;  /* 0x0000180001227983 */ /* 0x002ea80000300a00 */
[----:B------:R-:W3:Y:S04]  /*1f470*/  LDL.LU.64 R32, [R1+0x20] ;  /* 0x0000200001207983 */ /* 0x000ee80000300a00 */
[----:B------:R-:W4:Y:S04]  /*1f480*/  LDL.LU.64 R30, [R1+0x30] ;  /* 0x00003000011e7983 */ /* 0x000f280000300a00 */
[----:B------:R-:W5:Y:S04]  /*1f490*/  LDL.LU.64 R28, [R1+0x38] ;  /* 0x00003800011c7983 */ /* 0x000f680000300a00 */
[----:B------:R-:W5:Y:S04]  /*1f4a0*/  LDL.LU.64 R26, [R1+0x40] ;  /* 0x00004000011a7983 */ /* 0x000f680000300a00 */
[----:B------:R-:W5:Y:S04]  /*1f4b0*/  LDL.LU.64 R14, [R1+0x28] ;  /* 0x00002800010e7983 */ /* 0x000f680000300a00 */
[----:B------:R-:W5:Y:S04]  /*1f4c0*/  LDL.LU.64 R24, [R1+0x50] ;  /* 0x0000500001187983 */ /* 0x000f680000300a00 */
[----:B------:R-:W5:Y:S04]  /*1f4d0*/  LDL.LU.64 R20, [R1+0x58] ;  /* 0x0000580001147983 */ /* 0x000f680000300a00 */
[----:B------:R-:W5:Y:S04]  /*1f4e0*/  LDL.LU.64 R12, [R1+0x60] ;  /* 0x00006000010c7983 */ /* 0x000f680000300a00 */
[----:B------:R-:W5:Y:S04]  /*1f4f0*/  LDL.LU.64 R8, [R1+0x48] ;  /* 0x0000480001087983 */ /* 0x000f680000300a00 */
[----:B------:R-:W5:Y:S04]  /*1f500*/  LDL.LU.64 R10, [R1+0x68] ;  /* 0x00006800010a7983 */ /* 0x000f680000300a00 */
[----:B------:R-:W5:Y:S01]  /*1f510*/  LDL.LU.64 R6, [R1+0x70] ;  /* 0x0000700001067983 */ /* 0x000f620000300a00 */
[----:B------:R-:W-:-:S04]  /*1f520*/  FMUL R16, R5, R16 ;  /* 0x0000001005107220 */ /* 0x000fc80000400000 */
[----:B------:R-:W-:-:S04]  /*1f530*/  FADD2 R18, R16.F32, R18.F32x2.HI_LO ;  /* 0x000000121012724b */ /* 0x000fc80000040000 */
[----:B------:R-:W-:-:S04]  /*1f540*/  FADD2 R18, R18.F32x2.HI_LO, R128.F32x2.HI_LO ;  /* 0x000000801212724b */ /* 0x000fc80000000000 */
[----:B------:R-:W-:-:S04]  /*1f550*/  FADD2 R18, R18.F32x2.HI_LO, R136.F32x2.HI_LO ;  /* 0x000000881212724b */ /* 0x000fc80000000000 */
[----:B------:R-:W-:-:S04]  /*1f560*/  FADD2 R18, R18.F32x2.HI_LO, R144.F32x2.HI_LO ;  /* 0x000000901212724b */ /* 0x000fc80000000000 */
[----:B------:R-:W-:Y:S02]  /*1f570*/  FADD2 R18, R18.F32x2.HI_LO, R94.F32x2.HI_LO ;  /* 0x0000005e1212724b */ /* 0x000fe40000000000 */
[----:B------:R-:W-:Y:S02]  /*1f580*/  FADD2 R124, R124.F32x2.HI_LO, R106.F32x2.HI_LO ;  /* 0x0000006a7c7c724b */ /* 0x000fe40000000000 */
[----:B------:R-:W-:Y:S02]  /*1f590*/  FADD2 R126, R126.F32x2.HI_LO, R108.F32x2.HI_LO ;  /* 0x0000006c7e7e724b */ /* 0x000fe40000000000 */
[----:B------:R-:W-:Y:S02]  /*1f5a0*/  FADD2 R18, R18.F32x2.HI_LO, R102.F32x2.HI_LO ;  /* 0x000000661212724b */ /* 0x000fe40000000000 */
[----:B------:R-:W-:Y:S02]  /*1f5b0*/  FADD2 R22, R22.F32x2.HI_LO, R112.F32x2.HI_LO ;  /* 0x000000701616724b */ /* 0x000fe40000000000 */
[----:B------:R-:W-:-:S02]  /*1f5c0*/  FADD2 R124, R124.F32x2.HI_LO, R114.F32x2.HI_LO ;  /* 0x000000727c7c724b */ /* 0x000fc40000000000 */
        /* <DEDUP_REMOVED lines=23> */
[----:B------:R-:W-:Y:S01]  /*1f740*/  FADD2 R18, R18.F32x2.HI_LO, R186.F32x2.HI_LO ;  /* 0x000000ba1212724b */ /* 0x000fe20000000000 */
[----:B------:R-:W-:Y:S01]  /*1f750*/  ULOP3.LUT UP0, URZ, UR41, 0x7f, UR50, 0xf8, !UPT ;  /* 0x0000007f29ff7892 */ /* 0x000fe2000f80f832 */
[----:B--2---:R-:W-:-:S02]  /*1f760*/  FADD2 R124, R124.F32x2.HI_LO, R34.F32x2.HI_LO ;  /* 0x000000227c7c724b */ /* 0x004fc40000000000 */
[----:B---3--:R-:W-:Y:S02]  /*1f770*/  FADD2 R126, R126.F32x2.HI_LO, R32.F32x2.HI_LO ;  /* 0x000000207e7e724b */ /* 0x008fe40000000000 */
[----:B----4-:R-:W-:Y:S02]  /*1f780*/  FADD2 R22, R22.F32x2.HI_LO, R30.F32x2.HI_LO ;  /* 0x0000001e1616724b */ /* 0x010fe40000000000 */
[----:B-----5:R-:W-:Y:S02]  /*1f790*/  FADD2 R124, R124.F32x2.HI_LO, R28.F32x2.HI_LO ;  /* 0x0000001c7c7c724b */ /* 0x020fe40000000000 */
        /* <DEDUP_REMOVED lines=11> */
[----:B------:R-:W-:-:S04]  /*1f850*/  FADD2 R18, R18.F32x2.HI_LO, R22.F32x2.HI_LO ;  /* 0x000000161212724b */ /* 0x000fc80000000000 */
[----:B------:R-:W-:-:S04]  /*1f860*/  FADD2 R18, R18.F32x2.HI_LO, R124.F32x2.HI_LO ;  /* 0x0000007c1212724b */ /* 0x000fc80000000000 */
[----:B------:R-:W-:Y:S01]  /*1f870*/  FADD R16, R18, R19 ;  /* 0x0000001312107221 */ /* 0x000fe20000000000 */
[----:B------:R-:W-:Y:S06]  /*1f880*/  BRA.U UP0, `(.L_x_324) ;  /* 0x0000000100907547 */ /* 0x000fec000b800000 */
[----:B------:R-:W-:Y:S05]  /*1f890*/  @P1 BRA `(.L_x_325) ;  /* 0x0000000000041947 */ /* 0x000fea0003800000 */
[----:B------:R-:W-:Y:S05]  /*1f8a0*/  BPT.TRAP 0x1 ;  /* 0x000000040000795c */ /* 0x000fea0000300000 */
.L_x_325:
[----:B------:R-:W-:Y:S01]  /*1f8b0*/  UISETP.NE.AND UP0, UPT, UR40, URZ, UPT ;  /* 0x000000ff2800728c */ /* 0x000fe2000bf05270 */
[----:B------:R-:W-:Y:S01]  /*1f8c0*/  IMAD.U32 R0, RZ, RZ, UR5 ;  /* 0x00000005ff007e24 */ /* 0x000fe2000f8e00ff */
[----:B------:R-:W-:Y:S01]  /*1f8d0*/  UIADD3 UR4, UPT, UPT, UR6, 0x50060, URZ ;  /* 0x0005006006047890 */ /* 0x000fe2000fffe0ff */
[----:B------:R-:W-:Y:S01]  /*1f8e0*/  IMAD.U32 R18, R157, 0x10000, RZ ;  /* 0x000100009d127824 */ /* 0x000fe200078e00ff */
[----:B------:R-:W-:Y:S01]  /*1f8f0*/  USEL UR5, URZ, 0x80, UP0 ;  /* 0x00000080ff057887 */ /* 0x000fe20008000000 */
[----:B------:R-:W-:Y:S02]  /*1f900*/  LOP3.LUT R60, R60, 0x3, RZ, 0xc0, !PT ;  /* 0x000000033c3c7812 */ /* 0x000fe400078ec0ff */
[----:B------:R-:W-:Y:S02]  /*1f910*/  SHF.L.U32 R0, R0, 0x1f, RZ ;  /* 0x0000001f00007819 */ /* 0x000fe400000006ff */
[----:B------:R-:W-:Y:S02]  /*1f920*/  LOP3.LUT R18, R18, 0x600000, RZ, 0xc0, !PT ;  /* 0x0060000012127812 */ /* 0x000fe400078ec0ff */
[----:B------:R-:W-:-:S02]  /*1f930*/  @UP0 UIADD3 UR4, UPT, UPT, UR6, 0x50050, URZ ;  /* 0x0005005006040890 */ /* 0x000fc4000fffe0ff */
[----:B------:R-:W-:Y:S02]  /*1f940*/  SHF.R.U32.HI R3, RZ, 0x15, R18 ;  /* 0x00000015ff037819 */ /* 0x000fe40000011612 */
[----:B------:R-:W-:Y:S02]  /*1f950*/  LOP3.LUT R18, R18, UR5, RZ, 0xfc, !PT ;  /* 0x0000000512127c12 */ /* 0x000fe4000f8efcff */
[----:B------:R-:W-:-:S03]  /*1f960*/  ISETP.NE.AND P0, PT, R60, R3, PT ;  /* 0x000000033c00720c */ /* 0x000fc60003f05270 */
[----:B------:R-:W1:Y:S02]  /*1f970*/  SYNCS.PHASECHK.TRANS64.TRYWAIT P1, [UR4], R0 ;  /* 0x00000000ff0075a7 */ /* 0x000e640008021104 */
[----:B-1----:R-:W-:Y:S08]  /*1f980*/  @!P1 BRA `(.L_x_326) ;  /* 0x000000c400549947 */ /* 0x002ff00003800000 */
.L_x_477:
        /* <DEDUP_REMOVED lines=17> */
.L_x_327:
[----:B------:R-:W-:Y:S05]  /*1faa0*/  WARPSYNC.ALL ;  /* 0x0000000000007948 */ /* 0x000fea0003800000 */
[----:B------:R-:W-:-:S13]  /*1fab0*/  R2UR UR4, R18 ;  /* 0x00000000120472ca */ /* 0x000fda00000e0000 */
[----:B------:R2:W-:Y:S02]  /*1fac0*/  STTM.x2 tmem[UR4], R16 ;  /* 0x00000010000079ed */ /* 0x0005e400080c0004 */
.L_x_324:
[----:B------:R-:W-:Y:S01]  /*1fad0*/  UIADD3 UR4, UPT, UPT, UR41, 0x1, URZ ;  /* 0x0000000129047890 */ /* 0x000fe2000fffe0ff */
[----:B------:R-:W-:Y:S01]  /*1fae0*/  MOV R156, R17 ;  /* 0x00000011009c7202 */ /* 0x000fe20000000f00 */
[----:B------:R-:W-:Y:S02]  /*1faf0*/  UIADD3 UR5, UPT, UPT, UR41, -0x1, URZ ;  /* 0xffffffff29057890 */ /* 0x000fe4000fffe0ff */
[----:B------:R-:W-:-:S05]  /*1fb00*/  UISETP.GT.U32.AND UP0, UPT, UR4, 0x1, UPT ;  /* 0x000000010400788c */ /* 0x000fca000bf04070 */
[----:B------:R-:W-:-:S04]  /*1fb10*/  UMOV UR41, UR5 ;  /* 0x0000000500297c82 */ /* 0x000fc80008000000 */
[----:B------:R-:W-:Y:S05]  /*1fb20*/  BRA.U UP0, `(.L_x_328) ;  /* 0xffffffb900907547 */ /* 0x000fea000b83ffff */
.L_x_307:
[----:B------:R-:W3:Y:S02]  /*1fb30*/  LDCU UR4, c[0x0][0x384] ;  /* 0x00007080ff0477ac */ /* 0x000ee40008000800 */
[----:B---3--:R-:W-:-:S09]  /*1fb40*/  ULOP3.LUT UP0, URZ, UR4, 0x7f, URZ, 0xc0, !UPT ;  /* 0x0000007f04ff7892 */ /* 0x008fd2000f80c0ff */
[----:B------:R-:W-:Y:S05]  /*1fb50*/  BRA.U !UP0, `(.L_x_329) ;  /* 0x0000005d08787547 */ /* 0x000fea000b800000 */
[----:B-1----:R-:W1:Y:S01]  /*1fb60*/  S2R R0, SR_TID.X ;  /* 0x0000000000007919 */ /* 0x002e620000002100 */
[----:B------:R-:W-:Y:S01]  /*1fb70*/  UISETP.NE.AND UP0, UPT, UR40, URZ, UPT ;  /* 0x000000ff2800728c */ /* 0x000fe2000bf05270 */
[----:B------:R-:W-:-:S03]  /*1fb80*/  UMOV UR4, 0x20 ;  /* 0x0000002000047882 */ /* 0x000fc60000000000 */
[----:B------:R-:W-:Y:S02]  /*1fb90*/  USEL UR4, UR4, 0xa0, UP0 ;  /* 0x000000a004047887 */ /* 0x000fe40008000000 */
[----:B------:R-:W-:Y:S02]  /*1fba0*/  USEL UR5, URZ, 0x80, UP0 ;  /* 0x00000080ff057887 */ /* 0x000fe40008000000 */
[----:B------:R-:W-:Y:S01]  /*1fbb0*/  USEL UR42, UR43, UR42, UP0 ;  /* 0x0000002a2b2a7287 */ /* 0x000fe20008000000 */
[----:B-1----:R-:W-:-:S05]  /*1fbc0*/  IMAD.U32 R18, R0, 0x10000, RZ ;  /* 0x0001000000127824 */ /* 0x002fca00078e00ff */
[----:B------:R-:W-:-:S05]  /*1fbd0*/  LOP3.LUT R18, R18, 0x600000, RZ, 0xc0, !PT ;  /* 0x0060000012127812 */ /* 0x000fca00078ec0ff */
[C---:B------:R-:W-:Y:S01]  /*1fbe0*/  VIADD R3, R18.reuse, UR4 ;  /* 0x0000000412037c36 */ /* 0x040fe20008000000 */
[----:B------:R-:W-:Y:S01]  /*1fbf0*/  USEL UR4, UR48, UR54, UP0 ;  /* 0x0000003630047287 */ /* 0x000fe20008000000 */
[----:B------:R-:W-:-:S03]  /*1fc00*/  LOP3.LUT R18, R18, UR5, RZ, 0xfc, !PT ;  /* 0x0000000512127c12 */ /* 0x000fc6000f8efcff */
[----:B------:R-:W-:Y:S01]  /*1fc10*/  UISETP.GT.U32.AND UP0, UPT, UR4, 0x1, UPT ;  /* 0x000000010400788c */ /* 0x000fe2000bf04070 */
[----:B------:R-:W1:Y:S02]  /*1fc20*/  SHFL.IDX PT, R3, R3, RZ, 0x1f ;  /* 0x00001fff03037589 */ /* 0x000e6400000e0000 */
[----:B-1----:R-:W-:-:S06]  /*1fc30*/  R2UR UR37, R3 ;  /* 0x00000000032572ca */ /* 0x002fcc00000e0000 */
[----:B------:R-:W-:Y:S09]  /*1fc40*/  BRA.U UP0, `(.L_x_330) ;  /* 0x0000000100047547 */ /* 0x000ff2000b800000 */
[----:B------:R-:W-:Y:S05]  /*1fc50*/  BPT.TRAP 0x1 ;  /* 0x000000040000795c */ /* 0x000fea0000300000 */
.L_x_330:
[----:B------:R-:W1:Y:S01]  /*1fc60*/  S2UR UR38, SR_CgaCtaId ;  /* 0x00000000002679c3 */ /* 0x000e620000008800 */
[----:B------:R-:W-:Y:S01]  /*1fc70*/  UISETP.NE.AND UP0, UPT, UR40, URZ, UPT ;  /* 0x000000ff2800728c */ /* 0x000fe2000bf05270 */
[----:B------:R-:W-:Y:S01]  /*1fc80*/  IMAD.U32 R3, RZ, RZ, UR42 ;  /* 0x0000002aff037e24 */ /* 0x000fe2000f8e00ff */
[----:B------:R-:W-:Y:S01]  /*1fc90*/  UMOV UR36, 0x400 ;  /* 0x0000040000247882 */ /* 0x000fe20000000000 */
[----:B------:R-:W-:Y:S02]  /*1fca0*/  SHF.R.U32.HI R0, RZ, 0x5, R0 ;  /* 0x00000005ff007819 */ /* 0x000fe40000011600 */
[----:B------:R-:W-:Y:S02]  /*1fcb0*/  SHF.R.U32.HI R22, RZ, 0x15, R18 ;  /* 0x00000015ff167819 */ /* 0x000fe40000011612 */
[----:B------:R-:W-:Y:S02]  /*1fcc0*/  SHF.L.U32 R3, R3, 0x1f, RZ ;  /* 0x0000001f03037819 */ /* 0x000fe400000006ff */
[----:B------:R-:W-:-:S04]  /*1fcd0*/  LOP3.LUT R19, R0, 0x3, RZ, 0xc0, !PT ;  /* 0x0000000300137812 */ /* 0x000fc800078ec0ff */
[----:B------:R-:W-:Y:S01]  /*1fce0*/  ISETP.NE.AND P0, PT, R19, R22, PT ;  /* 0x000000161300720c */ /* 0x000fe20003f05270 */
[----:B-1----:R-:W-:-:S04]  /*1fcf0*/  ULEA UR36, UR38, UR36, 0x18 ;  /* 0x0000002426247291 */ /* 0x002fc8000f8ec0ff */
[----:B------:R-:W-:Y:S02]  /*1fd00*/  UIADD3 UR4, UPT, UPT, UR36, 0x50050, URZ ;  /* 0x0005005024047890 */ /* 0x000fe4000fffe0ff */
[----:B------:R-:W-:-:S09]  /*1fd10*/  @!UP0 UIADD3 UR4, UPT, UPT, UR36, 0x50060, URZ ;  /* 0x0005006024048890 */ /* 0x000fd2000fffe0ff */
[----:B------:R-:W1:Y:S02]  /*1fd20*/  SYNCS.PHASECHK.TRANS64.TRYWAIT P1, [UR4], R3 ;  /* 0x00000003ff0075a7 */ /* 0x000e640008021104 */
[----:B-1----:R-:W-:Y:S05]  /*1fd30*/  @!P1 BRA `(.L_x_331) ;  /* 0x000000c000809947 */ /* 0x002fea0003800000 */
.L_x_479:
        /* <DEDUP_REMOVED lines=17> */
.L_x_332:
        /* <DEDUP_REMOVED lines=23> */
.L_x_333:
        /* <DEDUP_REMOVED lines=23> */
.L_x_334:
        /* <DEDUP_REMOVED lines=23> */
.L_x_335:
[----:B------:R-:W-:Y:S05]  /*202a0*/  WARPSYNC.ALL ;  /* 0x0000000000007948 */ /* 0x000fea0003800000 */
[----:B------:R-:W1:Y:S01]  /*202b0*/  LDCU UR4, c[0x0][0x384] ;  /* 0x00007080ff0477ac */ /* 0x000e620008000800 */
[----:B------:R-:W-:Y:S01]  /*202c0*/  VIADD R0, R2, 0x1 ;  /* 0x0000000102007836 */ /* 0x000fe20000000000 */
[----:B------:R-:W-:Y:S01]  /*202d0*/  R2UR UR5, R18 ;  /* 0x00000000120572ca */ /* 0x000fe200000e0000 */
[C---:B------:R-:W-:Y:S02]  /*202e0*/  VIADD R3, R2.reuse, 0x2 ;  /* 0x0000000202037836 */ /* 0x040fe40000000000 */
[----:B------:R-:W-:-:S10]  /*202f0*/  VIADD R4, R2, 0x4 ;  /* 0x0000000402047836 */ /* 0x000fd40000000000 */
[----:B------:R-:W3:Y:S01]  /*20300*/  LDTM.x32 R120, tmem[UR5+0x60] ;  /* 0x00006005007879ee */ /* 0x000ee200082c0000 */
[----:B-1----:R-:W-:Y:S01]  /*20310*/  ISETP.GE.AND P4, PT, R0, UR4, PT ;  /* 0x0000000400007c0c */ /* 0x002fe2000bf86270 */
[C---:B------:R-:W-:Y:S01]  /*20320*/  VIADD R0, R2.reuse, 0x5 ;  /* 0x0000000502007836 */ /* 0x040fe20000000000 */
[----:B------:R-:W-:Y:S01]  /*20330*/  ISETP.GE.AND P3, PT, R3, UR4, PT ;  /* 0x0000000403007c0c */ /* 0x000fe2000bf66270 */
[C---:B------:R-:W-:Y:S01]  /*20340*/  VIADD R3, R2.reuse, 0x6 ;  /* 0x0000000602037836 */ /* 0x040fe20000000000 */
[----:B------:R-:W-:Y:S02]  /*20350*/  ISETP.GE.AND P5, PT, R2, UR4, PT ;  /* 0x0000000402007c0c */ /* 0x000fe4000bfa6270 */
[----:B------:R-:W-:Y:S01]  /*20360*/  ISETP.GE.AND P1, PT, R0, UR4, PT ;  /* 0x0000000400007c0c */ /* 0x000fe2000bf26270 */
[C---:B------:R-:W-:Y:S01]  /*20370*/  VIADD R0, R2.reuse, 0x8 ;  /* 0x0000000802007836 */ /* 0x040fe20000000000 */
[----:B------:R-:W-:Y:S01]  /*20380*/  ISETP.GE.AND P0, PT, R3, UR4, PT ;  /* 0x0000000403007c0c */ /* 0x000fe2000bf06270 */
[----:B------:R-:W-:Y:S01]  /*20390*/  VIADD R3, R2, 0x9 ;  /* 0x0000000902037836 */ /* 0x000fe20000000000 */
[----:B------:R-:W-:-:S02]  /*203a0*/  FSEL R88, R88, -INF , !P5 ;  /* 0xff80000058587808 */ /* 0x000fc40006800000 */
[----:B------:R-:W-:Y:S01]  /*203b0*/  ISETP.GE.AND P6, PT, R0, UR4, PT ;  /* 0x0000000400007c0c */ /* 0x000fe2000bfc6270 */
[C---:B------:R-:W-:Y:S01]  /*203c0*/  VIADD R0, R2.reuse, 0xa ;  /* 0x0000000a02007836 */ /* 0x040fe20000000000 */
[----:B------:R-:W-:Y:S02]  /*203d0*/  FSEL R89, R89, -INF , !P4 ;  /* 0xff80000059597808 */ /* 0x000fe40006000000 */
[----:B------:R-:W-:Y:S01]  /*203e0*/  ISETP.GE.AND P5, PT, R3, UR4, PT ;  /* 0x0000000403007c0c */ /* 0x000fe2000bfa6270 */
[----:B------:R-:W-:Y:S01]  /*203f0*/  VIADD R3, R2, 0xc ;  /* 0x0000000c02037836 */ /* 0x000fe20000000000 */
[----:B------:R-:W-:Y:S01]  /*20400*/  ISETP.GE.AND P4, PT, R0, UR4, PT ;  /* 0x0000000400007c0c */ /* 0x000fe2000bf86270 */
[----:B------:R-:W-:Y:S01]  /*20410*/  VIADD R0, R2, 0xd ;  /* 0x0000000d02007836 */ /* 0x000fe20000000000 */
[----:B------:R-:W-:Y:S02]  /*20420*/  ISETP.GE.AND P2, PT, R4, UR4, PT ;  /* 0x0000000404007c0c */ /* 0x000fe4000bf46270 */
[----:B------:R-:W-:-:S02]  /*20430*/  FSEL R90, R90, -INF , !P3 ;  /* 0xff8000005a5a7808 */ /* 0x000fc40005800000 */
[----:B------:R-:W-:Y:S02]  /*20440*/  FSEL R92, R92, -INF , !P2 ;  /* 0xff8000005c5c7808 */ /* 0x000fe40005000000 */
[----:B------:R-:W-:Y:S01]  /*20450*/  ISETP.GE.AND P3, PT, R3, UR4, PT ;  /* 0x0000000403007c0c */ /* 0x000fe2000bf66270 */
[----:B------:R-:W-:Y:S01]  /*20460*/  VIADD R3, R2, 0xe ;  /* 0x0000000e02037836 */ /* 0x000fe20000000000 */
[----:B------:R-:W-:Y:S01]  /*20470*/  ISETP.GE.AND P2, PT, R0, UR4, PT ;  /* 0x0000000400007c0c */ /* 0x000fe2000bf46270 */
[----:B------:R-:W-:Y:S01]  /*20480*/  VIADD R0, R2, 0x10 ;  /* 0x0000001002007836 */ /* 0x000fe20000000000 */
[----:B------:R-:W-:Y:S02]  /*20490*/  FSEL R93, R93, -INF , !P1 ;  /* 0xff8000005d5d7808 */ /* 0x000fe40004800000 */
[----:B------:R-:W-:Y:S02]  /*204a0*/  FSEL R94, R94, -INF , !P0 ;  /* 0xff8000005e5e7808 */ /* 0x000fe40004000000 */
[----:B------:R-:W-:Y:S01]  /*204b0*/  ISETP.GE.AND P1, PT, R3, UR4, PT ;  /* 0x0000000403007c0c */ /* 0x000fe2000bf26270 */
[----:B------:R-:W-:Y:S01]  /*204c0*/  VIADD R3, R2, 0x11 ;  /* 0x0000001102037836 */ /* 0x000fe20000000000 */
[----:B------:R-:W-:Y:S01]  /*204d0*/  ISETP.GE.AND P0, PT, R0, UR4, PT ;  /* 0x0000000400007c0c */ /* 0x000fe2000bf06270 */
[----:B------:R-:W-:Y:S01]  /*204e0*/  VIADD R0, R2, 0x12 ;  /* 0x0000001202007836 */ /* 0x000fe20000000000 */
        /* <DEDUP_REMOVED lines=198> */
[----:B---3--:R-:W-:Y:S02]  /*21150*/  FSEL R120, R120, -INF , !P3 ;  /* 0xff80000078787808 */ /* 0x008fe40005800000 */
        /* <DEDUP_REMOVED lines=70> */
[C---:B------:R-:W-:Y:S01]  /*215c0*/  VIADD R0, R2.reuse, 0x1f ;  /* 0x0000001f02007836 */ /* 0x040fe20000000000 */
        /* <DEDUP_REMOVED lines=65> */
[C---:B------:R-:W-:Y:S01]  /*219e0*/  VIADD R0, R2.reuse, 0x77 ;  /* 0x0000007702007836 */ /* 0x040fe20000000000 */
[----:B------:R-:W-:Y:S01]  /*219f0*/  FSEL R47, R47, -INF , !P6 ;  /* 0xff8000002f2f7808 */ /* 0x000fe20007000000 */
[----:B------:R-:W-:Y:S01]  /*21a00*/  VIADD R2, R2, 0x7b ;  /* 0x0000007b02027836 */ /* 0x000fe20000000000 */
[----:B------:R-:W-:-:S02]  /*21a10*/  ISETP.GE.AND P6, PT, R3, UR4, PT ;  /* 0x0000000403007c0c */ /* 0x000fc4000bfc6270 */
[----:B------:R-:W-:Y:S02]  /*21a20*/  FSEL R55, R55, -INF , !P4 ;  /* 0xff80000037377808 */ /* 0x000fe40006000000 */
[----:B------:R-:W-:Y:S02]  /*21a30*/  ISETP.GE.AND P4, PT, R2, UR4, PT ;  /* 0x0000000402007c0c */ /* 0x000fe4000bf86270 */
[C---:B------:R-:W-:Y:S02]  /*21a40*/  FMNMX3 R3, R17.reuse, R88, R92, !PT ;  /* 0x0000005811037276 */ /* 0x040fe4000780005c */
[C---:B------:R-:W-:Y:S02]  /*21a50*/  FMNMX3 R2, R17.reuse, R89, R93, !PT ;  /* 0x0000005911027276 */ /* 0x040fe4000780005d */
[----:B------:R-:W-:Y:S02]  /*21a60*/  FMNMX3 R5, R17, R90, R94, !PT ;  /* 0x0000005a11057276 */ /* 0x000fe4000780005e */
[----:B------:R-:W-:-:S02]  /*21a70*/  FSEL R51, R51, -INF , !P5 ;  /* 0xff80000033337808 */ /* 0x000fc40006800000 */
[----:B------:R-:W-:Y:S02]  /*21a80*/  FMNMX3 R3, R3, R96, R100, !PT ;  /* 0x0000006003037276 */ /* 0x000fe40007800064 */
[----:B------:R-:W-:Y:S02]  /*21a90*/  ISETP.GE.AND P5, PT, R0, UR4, PT ;  /* 0x0000000400007c0c */ /* 0x000fe4000bfa6270 */
        /* <DEDUP_REMOVED lines=45> */
[----:B------:R-:W-:-:S02]  /*21d70*/  FSEL R123, R123, -INF , !P3 ;  /* 0xff8000007b7b7808 */ /* 0x000fc40005800000 */
[----:B------:R-:W-:Y:S02]  /*21d80*/  FSEL R127, R127, -INF , !P2 ;  /* 0xff8000007f7f7808 */ /* 0x000fe40005000000 */
        /* <DEDUP_REMOVED lines=17> */
[----:B------:R-:W-:Y:S02]  /*21ea0*/  FMNMX3 R0, R0, R153, R155, !PT ;  /* 0x0000009900007276 */ /* 0x000fe4000780009b */
[----:B------:R-:W-:Y:S02]  /*21eb0*/  FMNMX3 R2, R5, R156, R150, !PT ;  /* 0x0000009c05027276 */ /* 0x000fe40007800096 */
[----:B------:R-:W-:Y:S02]  /*21ec0*/  FMNMX3 R0, R0, R157, R151, !PT ;  /* 0x0000009d00007276 */ /* 0x000fe40007800097 */
[----:B------:R-:W-:Y:S02]  /*21ed0*/  FMNMX3 R3, R4, R3, R2, !PT ;  /* 0x0000000304037276 */ /* 0x000fe40007800002 */
[----:B------:R-:W-:Y:S02]  /*21ee0*/  ISETP.NE.AND P0, PT, R19, R22, PT ;  /* 0x000000161300720c */ /* 0x000fe40003f05270 */
[----:B------:R-:W-:-:S04]  /*21ef0*/  FMNMX R23, R0, R3, !PT ;  /* 0x0000000300177209 */ /* 0x000fc80007800000 */
[C---:B------:R-:W-:Y:S01]  /*21f00*/  FSETP.NEU.AND P1, PT, R23.reuse, -INF , PT ;  /* 0xff8000001700780b */ /* 0x040fe20003f2d000 */
[----:B------:R1:W-:Y:S03]  /*21f10*/  STL [R1+0x74], R23 ;  /* 0x0000741701007387 */ /* 0x0003e60000100800 */
[----:B------:R-:W-:-:S03]  /*21f20*/  FSEL R19, R23, RZ, P1 ;  /* 0x000000ff17137208 */ /* 0x000fc60000800000 */
        /* <DEDUP_REMOVED lines=17> */
.L_x_336:
[----:B------:R-:W-:Y:S05]  /*22040*/  WARPSYNC.ALL ;  /* 0x0000000000007948 */ /* 0x000fea0003800000 */
[----:B------:R-:W-:Y:S01]  /*22050*/  R2UR UR4, R18 ;  /* 0x00000000120472ca */ /* 0x000fe200000e0000 */
[----:B------:R-:W-:Y:S01]  /*22060*/  IMAD.MOV.U32 R18, RZ, RZ, R17 ;  /* 0x000000ffff127224 */ /* 0x000fe200078e0011 */
[----:B------:R-:W-:-:S11]  /*22070*/  ISETP.NE.AND P0, PT, RZ, UR47, PT ;  /* 0x0000002fff007c0c */ /* 0x000fd6000bf05270 */
[----:B------:R3:W-:Y:S02]  /*22080*/  STTM.x2 tmem[UR4], R18 ;  /* 0x00000012000079ed */ /* 0x0007e400080c0004 */
[----:B------:R-:W-:Y:S05]  /*22090*/  @P0 BRA `(.L_x_337) ;  /* 0x0000000000040947 */ /* 0x000fea0003800000 */
[----:B------:R-:W-:Y:S05]  /*220a0*/  BPT.TRAP 0x1 ;  /* 0x000000040000795c */ /* 0x000fea0000300000 */
.L_x_337:
[----:B------:R-:W-:Y:S01]  /*220b0*/  UISETP.NE.AND UP0, UPT, UR40, URZ, UPT ;  /* 0x000000ff2800728c */ /* 0x000fe2000bf05270 */
[----:B------:R-:W-:Y:S01]  /*220c0*/  MOV R2, UR44 ;  /* 0x0000002c00027c02 */ /* 0x000fe20008000f00 */
[----:B------:R-:W-:Y:S01]  /*220d0*/  UIADD3 UR4, UPT, UPT, UR36, 0x50070, URZ ;  /* 0x0005007024047890 */ /* 0x000fe2000fffe0ff */
[C---:B------:R-:W-:Y:S01]  /*220e0*/  FSETP.NEU.AND P0, PT, R23.reuse, -INF , PT ;  /* 0xff8000001700780b */ /* 0x040fe20003f0d000 */
[----:B------:R-:W-:Y:S01]  /*220f0*/  UIADD3 UR6, UPT, UPT, UR36, 0x500d0, URZ ;  /* 0x000500d024067890 */ /* 0x000fe2000fffe0ff */
[----:B------:R-:W-:Y:S01]  /*22100*/  SHF.L.U32 R2, R2, 0x1f, RZ ;  /* 0x0000001f02027819 */ /* 0x000fe200000006ff */
[----:B------:R-:W-:Y:S01]  /*22110*/  USHF.L.U32 UR5, UR49, 0x3, URZ ;  /* 0x0000000331057899 */ /* 0x000fe200080006ff */
[----:B------:R-:W-:-:S03]  /*22120*/  FSEL R0, R23, RZ, P0 ;  /* 0x000000ff17007208 */ /* 0x000fc60000000000 */
[----:B------:R-:W-:Y:S01]  /*22130*/  MOV R3, UR6 ;  /* 0x0000000600037c02 */ /* 0x000fe20008000f00 */
[----:B------:R-:W-:Y:S02]  /*22140*/  @!UP0 UIADD3 UR4, UPT, UPT, UR36, 0x50080, URZ ;  /* 0x0005008024048890 */ /* 0x000fe4000fffe0ff */
[----:B------:R-:W-:-:S07]  /*22150*/  UIADD3 UR7, UPT, UPT, UR5, UR6, URZ ;  /* 0x0000000605077290 */ /* 0x000fce000fffe0ff */
[----:B------:R-:W-:Y:S02]  /*22160*/  SYNCS.ARRIVE.TRANS64.A1T0 RZ, [UR4], RZ ;  /* 0x000000ffffff79a7 */ /* 0x000fe40008100004 */
[----:B------:R-:W4:Y:S01]  /*22170*/  LDCU UR4, c[0x0][0x704] ;  /* 0x0000e080ff0477ac */ /* 0x000f220008000800 */
[----:B------:R-:W5:Y:S01]  /*22180*/  SYNCS.PHASECHK.TRANS64.TRYWAIT P5, [R3+UR5], R2 ;  /* 0x00000002030075a7 */ /* 0x000f6200080a1105 */
[----:B----4-:R-:W-:-:S04]  /*22190*/  FMUL R0, R0, -UR4 ;  /* 0x8000000400007c20 */ /* 0x010fc80008400000 */
[--C-:B---3--:R-:W-:Y:S02]  /*221a0*/  FFMA2 R18, R88.F32x2.HI_LO, UR4.F32, R0.reuse.F32 ;  /* 0x0000000458127c49 */ /* 0x108fe40009200000 */
[--C-:B-1----:R-:W-:Y:S02]  /*221b0*/  FFMA2 R22, R90.F32x2.HI_LO, UR4.F32, R0.reuse.F32 ;  /* 0x000000045a167c49 */ /* 0x102fe40009200000 */
[--C-:B------:R-:W-:Y:S01]  /*221c0*/  FFMA2 R88, R92.F32x2.HI_LO, UR4.F32, R0.reuse.F32 ;  /* 0x000000045c587c49 */ /* 0x100fe20009200000 */
[----:B------:R-:W-:Y:S01]  /*221d0*/  FSETP.GEU.AND P4, PT, R18, -126, PT ;  /* 0xc2fc00001200780b */ /* 0x000fe20003f8e000 */
[----:B------:R-:W-:Y:S01]  /*221e0*/  FFMA2 R90, R94.F32x2.HI_LO, UR4.F32, R0.F32 ;  /* 0x000000045e5a7c49 */ /* 0x000fe20009200000 */
[----:B------:R-:W-:Y:S02]  /*221f0*/  FSETP.GEU.AND P3, PT, R19, -126, PT ;  /* 0xc2fc00001300780b */ /* 0x000fe40003f6e000 */
[----:B------:R-:W-:Y:S02]  /*22200*/  FSETP.GEU.AND P2, PT, R22, -126, PT ;  /* 0xc2fc00001600780b */ /* 0x000fe40003f4e000 */
[----:B------:R-:W-:-:S02]  /*22210*/  FSETP.GEU.AND P1, PT, R23, -126, PT ;  /* 0xc2fc00001700780b */ /* 0x000fc40003f2e000 */
[----:B------:R-:W-:Y:S02]  /*22220*/  FSETP.GEU.AND P0, PT, R88, -126, PT ;  /* 0xc2fc00005800780b */ /* 0x000fe40003f0e000 */
[----:B------:R-:W-:-:S03]  /*22230*/  FSETP.GEU.AND P6, PT, R89, -126, PT ;  /* 0xc2fc00005900780b */ /* 0x000fc60003fce000 */
[----:B------:R-:W-:Y:S02]  /*22240*/  @!P4 FMUL R18, R18, 0.5 ;  /* 0x3f0000001212c820 */ /* 0x000fe40000400000 */
[----:B------:R-:W-:Y:S02]  /*22250*/  @!P3 FMUL R19, R19, 0.5 ;  /* 0x3f0000001313b820 */ /* 0x000fe40000400000 */
[----:B------:R-:W-:Y:S02]  /*22260*/  @!P2 FMUL R22, R22, 0.5 ;  /* 0x3f0000001616a820 */ /* 0x000fe40000400000 */
[----:B------:R-:W-:Y:S01]  /*22270*/  @!P1 FMUL R23, R23, 0.5 ;  /* 0x3f00000017179820 */ /* 0x000fe20000400000 */
[----:B------:R-:W1:Y:S08]  /*22280*/  MUFU.EX2 R18, R18 ;  /* 0x0000001200127308 */ /* 0x000e700000000800 */
[----:B------:R-:W3:Y:S08]  /*22290*/  MUFU.EX2 R19, R19 ;  /* 0x0000001300137308 */ /* 0x000ef00000000800 */
[----:B------:R-:W4:Y:S08]  /*222a0*/  MUFU.EX2 R22, R22 ;  /* 0x0000001600167308 */ /* 0x000f300000000800 */
[----:B------:R-:W1:Y:S02]  /*222b0*/  MUFU.EX2 R23, R23 ;  /* 0x0000001700177308 */ /* 0x000e640000000800 */
[----:B-1-345:R-:W-:Y:S05]  /*222c0*/  @!P5 BRA `(.L_x_338) ;  /* 0x0000009c0034d947 */ /* 0x03afea0003800000 */
.L_x_481:
[--C-:B------:R-:W-:Y:S01]  /*222d0*/  FFMA2 R92, R96.F32x2.HI_LO, UR4.F32, R0.reuse.F32 ;  /* 0x00000004605c7c49 */ /* 0x100fe20009200000 */
[----:B------:R-:W-:Y:S01]  /*222e0*/  FSETP.GEU.AND P5, PT, R90, -126, PT ;  /* 0xc2fc00005a00780b */ /* 0x000fe20003fae000 */
[----:B------:R-:W-:Y:S01]  /*222f0*/  @!P2 FMUL R22, R22, R22 ;  /* 0x000000161616a220 */ /* 0x000fe20000400000 */
[----:B------:R-:W-:Y:S01]  /*22300*/  @!P0 FMUL R88, R88, 0.5 ;  /* 0x3f00000058588820 */ /* 0x000fe20000400000 */
[----:B------:R-:W-:Y:S01]  /*22310*/  @!P3 FMUL R19, R19, R19 ;  /* 0x000000131313b220 */ /* 0x000fe20000400000 */
[----:B------:R-:W-:Y:S01]  /*22320*/  FSETP.GEU.AND P2, PT, R93, -126, PT ;  /* 0xc2fc00005d00780b */ /* 0x000fe20003f4e000 */
[----:B------:R-:W-:Y:S01]  /*22330*/  @!P4 FMUL R18, R18, R18 ;  /* 0x000000121212c220 */ /* 0x000fe20000400000 */
[----:B------:R-:W-:Y:S01]  /*22340*/  FSETP.GEU.AND P3, PT, R92, -126, PT ;  /* 0xc2fc00005c00780b */ /* 0x000fe20003f6e000 */
[--C-:B------:R-:W-:Y:S01]  /*22350*/  FFMA2 R94, R98.F32x2.HI_LO, UR4.F32, R0.reuse.F32 ;  /* 0x00000004625e7c49 */ /* 0x100fe20009200000 */
[----:B------:R-:W3:Y:S01]  /*22360*/  MUFU.EX2 R88, R88 ;  /* 0x0000005800587308 */ /* 0x000ee20000000800 */
[----:B------:R-:W-:Y:S01]  /*22370*/  FSETP.GEU.AND P4, PT, R91, -126, PT ;  /* 0xc2fc00005b00780b */ /* 0x000fe20003f8e000 */
[----:B------:R-:W-:Y:S01]  /*22380*/  @!P1 FMUL R23, R23, R23 ;  /* 0x0000001717179220 */ /* 0x000fe20000400000 */
[--C-:B------:R-:W-:Y:S01]  /*22390*/  FFMA2 R96, R100.F32x2.HI_LO, UR4.F32, R0.reuse.F32 ;  /* 0x0000000464607c49 */ /* 0x100fe20009200000 */
[----:B------:R-:W-:Y:S01]  /*223a0*/  FSETP.GEU.AND P1, PT, R94, -126, PT ;  /* 0xc2fc00005e00780b */ /* 0x000fe20003f2e000 */
[----:B------:R-:W-:Y:S01]  /*223b0*/  @!P6 FMUL R89, R89, 0.5 ;  /* 0x3f0000005959e820 */ /* 0x000fe20000400000 */
[--C-:B------:R-:W-:Y:S01]  /*223c0*/  FFMA2 R100, R104.F32x2.HI_LO, UR4.F32, R0.reuse.F32 ;  /* 0x0000000468647c49 */ /* 0x100fe20009200000 */
[----:B------:R-:W-:Y:S01]  /*223d0*/  USHF.R.U32.HI UR7, URZ, 0x15, UR37 ;  /* 0x00000015ff077899 */ /* 0x000fe20008011625 */
[----:B------:R-:W-:Y:S01]  /*223e0*/  @!P5 FMUL R90, R90, 0.5 ;  /* 0x3f0000005a5ad820 */ /* 0x000fe20000400000 */
[----:B------:R-:W-:Y:S01]  /*223f0*/  @!P2 FMUL R93, R93, 0.5 ;  /* 0x3f0000005d5da820 */ /* 0x000fe20000400000 */
[--C-:B------:R-:W-:Y:S01]  /*22400*/  FFMA2 R98, R102.F32x2.HI_LO, UR4.F32, R0.reuse.F32 ;  /* 0x0000000466627c49 */ /* 0x100fe20009200000 */
[----:B------:R-:W4:Y:S01]  /*22410*/  MUFU.EX2 R89, R89 ;  /* 0x0000005900597308 */ /* 0x000f220000000800 */
[----:B------:R-:W-:Y:S01]  /*22420*/  @!P3 FMUL R92, R92, 0.5 ;  /* 0x3f0000005c5cb820 */ /* 0x000fe20000400000 */
[----:B------:R-:W-:-:S02]  /*22430*/  FFMA2 R102, R106.F32x2.HI_LO, UR4.F32, R0.F32 ;  /* 0x000000046a667c49 */ /* 0x000fc40009200000 */
[----:B------:R-:W-:Y:S01]  /*22440*/  @!P4 FMUL R91, R91, 0.5 ;  /* 0x3f0000005b5bc820 */ /* 0x000fe20000400000 */
[--C-:B------:R-:W-:Y:S02]  /*22450*/  FFMA2 R106, R110.F32x2.HI_LO, UR4.F32, R0.reuse.F32 ;  /* 0x000000046e6a7c49 */ /* 0x100fe40009200000 */
[----:B---3--:R-:W-:Y:S01]  /*22460*/  @!P0 FMUL R88, R88, R88 ;  /* 0x0000005858588220 */ /* 0x008fe20000400000 */
[----:B------:R-:W3:Y:S01]  /*22470*/  MUFU.EX2 R93, R93 ;  /* 0x0000005d005d7308 */ /* 0x000ee20000000800 */
[----:B------:R-:W-:Y:S01]  /*22480*/  @!P1 FMUL R94, R94, 0.5 ;  /* 0x3f0000005e5e9820 */ /* 0x000fe20000400000 */
[----:B------:R-:W-:Y:S01]  /*22490*/  FSETP.GEU.AND P0, PT, R95, -126, PT ;  /* 0xc2fc00005f00780b */ /* 0x000fe20003f0e000 */
[--C-:B------:R-:W-:Y:S02]  /*224a0*/  FFMA2 R104, R108.F32x2.HI_LO, UR4.F32, R0.reuse.F32 ;  /* 0x000000046c687c49 */ /* 0x100fe40009200000 */
[--C-:B------:R-:W-:Y:S02]  /*224b0*/  FFMA2 R108, R112.F32x2.HI_LO, UR4.F32, R0.reuse.F32 ;  /* 0x00000004706c7c49 */ /* 0x100fe40009200000 */
[--C-:B------:R-:W-:Y:S01]  /*224c0*/  FFMA2 R110, R114.F32x2.HI_LO, UR4.F32, R0.reuse.F32 ;  /* 0x00000004726e7c49 */ /* 0x100fe20009200000 */
[----:B------:R-:W5:Y:S01]  /*224d0*/  MUFU.EX2 R92, R92 ;  /* 0x0000005c005c7308 */ /* 0x000f620000000800 */
[----:B----4-:R-:W-:Y:S01]  /*224e0*/  @!P6 FMUL R89, R89, R89 ;  /* 0x000000595959e220 */ /* 0x010fe20000400000 */
[----:B------:R-:W-:Y:S01]  /*224f0*/  FSETP.GEU.AND P6, PT, R96, -126, PT ;  /* 0xc2fc00006000780b */ /* 0x000fe20003fce000 */
[----:B------:R-:W-:-:S02]  /*22500*/  FFMA2 R114, R118.F32x2.HI_LO, UR4.F32, R0.F32 ;  /* 0x0000000476727c49 */ /* 0x000fc40009200000 */
[--C-:B------:R-:W-:Y:S02]  /*22510*/  FFMA2 R112, R116.F32x2.HI_LO, UR4.F32, R0.reuse.F32 ;  /* 0x0000000474707c49 */ /* 0x100fe40009200000 */
[----:B------:R-:W-:Y:S01]  /*22520*/  @!P0 FMUL R95, R95, 0.5 ;  /* 0x3f0000005f5f8820 */ /* 0x000fe20000400000 */
[----:B------:R-:W4:Y:S01]  /*22530*/  MUFU.EX2 R91, R91 ;  /* 0x0000005b005b7308 */ /* 0x000f220000000800 */
[----:B---3--:R-:W-:Y:S01]  /*22540*/  @!P2 FMUL R93, R93, R93 ;  /* 0x0000005d5d5da220 */ /* 0x008fe20000400000 */
[----:B------:R-:W-:Y:S01]  /*22550*/  FSETP.GEU.AND P2, PT, R100, -126, PT ;  /* 0xc2fc00006400780b */ /* 0x000fe20003f4e000 */
[--C-:B------:R-:W-:Y:S02]  /*22560*/  FFMA2 R56, R56.F32x2.HI_LO, UR4.F32, R0.reuse.F32 ;  /* 0x0000000438387c49 */ /* 0x100fe40009200000 */
[--C-:B------:R-:W-:Y:S02]  /*22570*/  FFMA2 R60, R60.F32x2.HI_LO, UR4.F32, R0.reuse.F32 ;  /* 0x000000043c3c7c49 */ /* 0x100fe40009200000 */
[----:B------:R-:W-:Y:S01]  /*22580*/  @!P6 FMUL R96, R96, 0.5 ;  /* 0x3f0000006060e820 */ /* 0x000fe20000400000 */
[----:B------:R-:W3:Y:S01]  /*22590*/  MUFU.EX2 R94, R94 ;  /* 0x0000005e005e7308 */ /* 0x000ee20000000800 */
[----:B-----5:R-:W-:Y:S01]  /*225a0*/  @!P3 FMUL R92, R92, R92 ;  /* 0x0000005c5c5cb220 */ /* 0x020fe20000400000 */
[----:B------:R-:W-:Y:S01]  /*225b0*/  FSETP.GEU.AND P3, PT, R99, -126, PT ;  /* 0xc2fc00006300780b */ /* 0x000fe20003f6e000 */
[----:B------:R-:W-:-:S02]  /*225c0*/  FFMA2 R58, R58.F32x2.HI_LO, UR4.F32, R0.F32 ;  /* 0x000000043a3a7c49 */ /* 0x000fc40009200000 */
[--C-:B------:R-:W-:Y:S02]  /*225d0*/  FFMA2 R62, R62.F32x2.HI_LO, UR4.F32, R0.reuse.F32 ;  /* 0x000000043e3e7c49 */ /* 0x100fe40009200000 */
[----:B------:R-:W-:Y:S01]  /*225e0*/  @!P2 FMUL R100, R100, 0.5 ;  /* 0x3f0000006464a820 */ /* 0x000fe20000400000 */
[----:B------:R-:W5:Y:S01]  /*225f0*/  MUFU.EX2 R90, R90 ;  /* 0x0000005a005a7308 */ /* 0x000f620000000800 */
[----:B----4-:R-:W-:Y:S01]  /*22600*/  @!P4 FMUL R91, R91, R91 ;  /* 0x0000005b5b5bc220 */ /* 0x010fe20000400000 */
[----:B------:R-:W-:Y:S01]  /*22610*/  FSETP.GEU.AND P4, PT, R98, -126, PT ;  /* 0xc2fc00006200780b */ /* 0x000fe20003f8e000 */
[--C-:B------:R-:W-:Y:S02]  /*22620*/  FFMA2 R68, R68.F32x2.HI_LO, UR4.F32, R0.reuse.F32 ;  /* 0x0000000444447c49 */ /* 0x100fe40009200000 */
[--C-:B------:R-:W-:Y:S02]  /*22630*/  FFMA2 R66, R66.F32x2.HI_LO, UR4.F32, R0.reuse.F32 ;  /* 0x0000000442427c49 */ /* 0x100fe40009200000 */
[----:B------:R-:W-:Y:S01]  /*22640*/  @!P3 FMUL R99, R99, 0.5 ;  /* 0x3f0000006363b820 */ /* 0x000fe20000400000 */
[----:B------:R-:W4:Y:S01]  /*22650*/  MUFU.EX2 R95, R95 ;  /* 0x0000005f005f7308 */ /* 0x000f220000000800 */
[----:B---3--:R-:W-:Y:S01]  /*22660*/  @!P1 FMUL R94, R94, R94 ;  /* 0x0000005e5e5e9220 */ /* 0x008fe20000400000 */
[----:B------:R-:W-:Y:S01]  /*22670*/  FSETP.GEU.AND P1, PT, R101, -126, PT ;  /* 0xc2fc00006500780b */ /* 0x000fe20003f2e000 */
[----:B------:R-:W-:-:S02]  /*22680*/  FFMA2 R64, R64.F32x2.HI_LO, UR4.F32, R0.F32 ;  /* 0x0000000440407c49 */ /* 0x000fc40009200000 */
[--C-:B------:R-:W-:Y:S02]  /*22690*/  FFMA2 R70, R70.F32x2.HI_LO, UR4.F32, R0.reuse.F32 ;  /* 0x0000000446467c49 */ /* 0x100fe40009200000 */
[----:B------:R-:W-:Y:S01]  /*226a0*/  @!P4 FMUL R98, R98, 0.5 ;  /* 0x3f0000006262c820 */ /* 0x000fe20000400000 */
[----:B------:R-:W3:Y:S01]  /*226b0*/  MUFU.EX2 R100, R100 ;  /* 0x0000006400647308 */ /* 0x000ee20000000800 */
[----:B-----5:R-:W-:Y:S01]  /*226c0*/  @!P5 FMUL R90, R90, R90 ;  /* 0x0000005a5a5ad220 */ /* 0x020fe20000400000 */
[----:B------:R-:W-:Y:S01]  /*226d0*/  FSETP.GEU.AND P5, PT, R97, -126, PT ;  /* 0xc2fc00006100780b */ /* 0x000fe20003fae000 */
[--C-:B------:R-:W-:Y:S02]  /*226e0*/  FFMA2 R74, R74.F32x2.HI_LO, UR4.F32, R0.reuse.F32 ;  /* 0x000000044a4a7c49 */ /* 0x100fe40009200000 */
[--C-:B------:R-:W-:Y:S02]  /*226f0*/  FFMA2 R72, R72.F32x2.HI_LO, UR4.F32, R0.reuse.F32 ;  /* 0x0000000448487c49 */ /* 0x100fe40009200000 */
[----:B------:R-:W-:Y:S01]  /*22700*/  @!P1 FMUL R101, R101, 0.5 ;  /* 0x3f00000065659820 */ /* 0x000fe20000400000 */
        /* <DEDUP_REMOVED lines=76> */
[----:B------:R-:W-:Y:S02]  /*22bd0*/  FFMA2 R156, R156.F32x2.HI_LO, UR4.F32, R0.F32 ;  /* 0x000000049c9c7c49 */ /* 0x000fe40009200000 */
[----:B------:R-:W-:Y:S01]  /*22be0*/  @!P1 FMUL R115, R115, 0.5 ;  /* 0x3f00000073739820 */ /* 0x000fe20000400000 */
[----:B------:R-:W4:Y:S01]  /*22bf0*/  MUFU.EX2 R114, R114 ;  /* 0x0000007200727308 */ /* 0x000f220000000800 */
[----:B---3--:R-:W-:Y:S01]  /*22c00*/  @!P5 FMUL R104, R104, R104 ;  /* 0x000000686868d220 */ /* 0x008fe20000400000 */
[----:B------:R-:W-:-:S05]  /*22c10*/  FSETP.GEU.AND P5, PT, R111, -126, PT ;  /* 0xc2fc00006f00780b */ /* 0x000fca0003fae000 */
[----:B------:R-:W-:Y:S01]  /*22c20*/  @!P6 FMUL R110, R110, 0.5 ;  /* 0x3f0000006e6ee820 */ /* 0x000fe20000400000 */
[----:B------:R-:W3:Y:S01]  /*22c30*/  MUFU.EX2 R113, R113 ;  /* 0x0000007100717308 */ /* 0x000ee20000000800 */
[----:B-----5:R-:W-:Y:S01]  /*22c40*/  @!P0 FMUL R109, R109, R109 ;  /* 0x0000006d6d6d8220 */ /* 0x020fe20000400000 */
[----:B------:R-:W-:-:S05]  /*22c50*/  FSETP.GEU.AND P0, PT, R56, -126, PT ;  /* 0xc2fc00003800780b */ /* 0x000fca0003f0e000 */
[----:B------:R-:W-:Y:S01]  /*22c60*/  @!P5 FMUL R111, R111, 0.5 ;  /* 0x3f0000006f6fd820 */ /* 0x000fe20000400000 */
[----:B------:R-:W5:Y:S01]  /*22c70*/  MUFU.EX2 R112, R112 ;  /* 0x0000007000707308 */ /* 0x000f620000000800 */
[----:B----4-:R-:W-:Y:S01]  /*22c80*/  @!P2 FMUL R114, R114, R114 ;  /* 0x000000727272a220 */ /* 0x010fe20000400000 */
[----:B------:R-:W-:-:S05]  /*22c90*/  FSETP.GEU.AND P2, PT, R61, -126, PT ;  /* 0xc2fc00003d00780b */ /* 0x000fca0003f4e000 */
        /* <DEDUP_REMOVED lines=27> */
[----:B------:R-:W-:Y:S02]  /*22e50*/  FSETP.GEU.AND P2, PT, R68, -126, PT ;  /* 0xc2fc00004400780b */ /* 0x000fe40003f4e000 */
[----:B------:R-:W-:-:S03]  /*22e60*/  F2FP.F16.F32.PACK_AB R61, R95, R94 ;  /* 0x0000005e5f3d723e */ /* 0x000fc600000000ff */
[----:B------:R-:W-:Y:S01]  /*22e70*/  @!P0 FMUL R63, R63, 0.5 ;  /* 0x3f0000003f3f8820 */ /* 0x000fe20000400000 */
[----:B------:R-:W3:Y:S01]  /*22e80*/  MUFU.EX2 R142, R62 ;  /* 0x0000003e008e7308 */ /* 0x000ee20000000800 */
[----:B-----5:R-:W-:Y:S01]  /*22e90*/  @!P3 FMUL R138, R138, R138 ;  /* 0x0000008a8a8ab220 */ /* 0x020fe20000400000 */
[----:B------:R-:W-:Y:S02]  /*22ea0*/  FSETP.GEU.AND P3, PT, R67, -126, PT ;  /* 0xc2fc00004300780b */ /* 0x000fe40003f6e000 */
[----:B------:R-:W-:-:S03]  /*22eb0*/  F2FP.F16.F32.PACK_AB R60, R93, R92 ;  /* 0x0000005c5d3c723e */ /* 0x000fc600000000ff */
[----:B------:R-:W-:Y:S01]  /*22ec0*/  @!P2 FMUL R68, R68, 0.5 ;  /* 0x3f0000004444a820 */ /* 0x000fe20000400000 */
[----:B------:R-:W5:Y:S01]  /*22ed0*/  MUFU.EX2 R117, R57 ;  /* 0x0000003900757308 */ /* 0x000f620000000800 */
[----:B----4-:R-:W-:Y:S01]  /*22ee0*/  @!P4 FMUL R119, R119, R119 ;  /* 0x000000777777c220 */ /* 0x010fe20000400000 */
[----:B------:R-:W-:Y:S02]  /*22ef0*/  FSETP.GEU.AND P4, PT, R66, -126, PT ;  /* 0xc2fc00004200780b */ /* 0x000fe40003f8e000 */
[----:B------:R-:W-:-:S03]  /*22f00*/  F2FP.F16.F32.PACK_AB R59, R91, R90 ;  /* 0x0000005a5b3b723e */ /* 0x000fc600000000ff */
        /* <DEDUP_REMOVED lines=108> */
[----:B------:R-:W-:-:S05]  /*235d0*/  FSETP.GEU.AND P1, PT, R26, -126, PT ;  /* 0xc2fc00001a00780b */ /* 0x000fca0003f2e000 */
        /* <DEDUP_REMOVED lines=9> */
[----:B------:R-:W-:Y:S02]  /*23670*/  F2FP.F16.F32.PACK_AB R79, R163, R162 ;  /* 0x000000a2a34f723e */ /* 0x000fe400000000ff */
[----:B------:R-:W-:Y:S01]  /*23680*/  F2FP.F16.F32.PACK_AB R83, R171, R170 ;  /* 0x000000aaab53723e */ /* 0x000fe200000000ff */
[----:B------:R-:W-:Y:S01]  /*23690*/  @!P6 FMUL R85, R85, 0.5 ;  /* 0x3f0000005555e820 */ /* 0x000fe20000400000 */
[----:B------:R-:W4:Y:S01]  /*236a0*/  MUFU.EX2 R180, R24 ;  /* 0x0000001800b47308 */ /* 0x000f220000000800 */
[----:B---3--:R-:W-:Y:S01]  /*236b0*/  @!P0 FMUL R176, R176, R176 ;  /* 0x000000b0b0b08220 */ /* 0x008fe20000400000 */
[----:B------:R-:W-:-:S02]  /*236c0*/  FSETP.GEU.AND P0, PT, R27, -126, PT ;  /* 0xc2fc00001b00780b */ /* 0x000fc40003f0e000 */
[----:B------:R-:W-:-:S03]  /*236d0*/  F2FP.F16.F32.PACK_AB R84, R173, R172 ;  /* 0x000000acad54723e */ /* 0x000fc600000000ff */
[----:B------:R-:W-:Y:S01]  /*236e0*/  @!P5 FMUL R86, R86, 0.5 ;  /* 0x3f0000005656d820 */ /* 0x000fe20000400000 */
[----:B------:R-:W3:Y:S01]  /*236f0*/  MUFU.EX2 R179, R87 ;  /* 0x0000005700b37308 */ /* 0x000ee20000000800 */
[----:B-----5:R-:W-:Y:S01]  /*23700*/  @!P2 FMUL R181, R181, R181 ;  /* 0x000000b5b5b5a220 */ /* 0x020fe20000400000 */
[----:B------:R-:W-:-:S05]  /*23710*/  FSETP.GEU.AND P2, PT, R32, -126, PT ;  /* 0xc2fc00002000780b */ /* 0x000fca0003f4e000 */
[----:B------:R-:W-:Y:S01]  /*23720*/  @!P0 FMUL R27, R27, 0.5 ;  /* 0x3f0000001b1b8820 */ /* 0x000fe20000400000 */
[----:B------:R-:W5:Y:S01]  /*23730*/  MUFU.EX2 R182, R26 ;  /* 0x0000001a00b67308 */ /* 0x000f620000000800 */
[----:B----4-:R-:W-:Y:S01]  /*23740*/  @!P3 FMUL R180, R180, R180 ;  /* 0x000000b4b4b4b220 */ /* 0x010fe20000400000 */
[----:B------:R-:W-:Y:S01]  /*23750*/  FSETP.GEU.AND P3, PT, R31, -126, PT ;  /* 0xc2fc00001f00780b */ /* 0x000fe20003f6e000 */
[----:B------:R-:W4:Y:S04]  /*23760*/  S2R R24, SR_TID.X ;  /* 0x0000000000187919 */ /* 0x000f280000002100 */
[----:B------:R-:W-:Y:S01]  /*23770*/  @!P2 FMUL R32, R32, 0.5 ;  /* 0x3f0000002020a820 */ /* 0x000fe20000400000 */
[----:B------:R-:W1:Y:S01]  /*23780*/  MUFU.EX2 R177, R85 ;  /* 0x0000005500b17308 */ /* 0x000e620000000800 */
        /* <DEDUP_REMOVED lines=8> */
[----:B-1----:R-:W-:Y:S01]  /*23810*/  @!P6 FMUL R177, R177, R177 ;  /* 0x000000b1b1b1e220 */ /* 0x002fe20000400000 */
[----:B------:R-:W-:Y:S02]  /*23820*/  FSETP.GEU.AND P6, PT, R28, -126, PT ;  /* 0xc2fc00001c00780b */ /* 0x000fe40003fce000 */
[----:B------:R-:W-:-:S03]  /*23830*/  F2FP.F16.F32.PACK_AB R85, R175, R174 ;  /* 0x000000aeaf55723e */ /* 0x000fc600000000ff */
[----:B------:R-:W-:Y:S01]  /*23840*/  @!P1 FMUL R33, R33, 0.5 ;  /* 0x3f00000021219820 */ /* 0x000fe20000400000 */
[----:B------:R-:W1:Y:S01]  /*23850*/  MUFU.EX2 R188, R32 ;  /* 0x0000002000bc7308 */ /* 0x000e620000000800 */
[----:B---3--:R-:W-:Y:S01]  /*23860*/  @!P5 FMUL R178, R178, R178 ;  /* 0x000000b2b2b2d220 */ /* 0x008fe20000400000 */
[----:B------:R-:W-:Y:S02]  /*23870*/  FSETP.GEU.AND P5, PT, R29, -126, PT ;  /* 0xc2fc00001d00780b */ /* 0x000fe40003fae000 */
[----:B----4-:R-:W-:Y:S02]  /*23880*/  SHF.R.U32.HI R24, RZ, 0x5, R24 ;  /* 0x00000005ff187819 */ /* 0x010fe40000011618 */
[----:B------:R-:W-:Y:S01]  /*23890*/  F2FP.F16.F32.PACK_AB R86, R177, R176 ;  /* 0x000000b0b156723e */ /* 0x000fe200000000ff */
[----:B------:R-:W-:Y:S01]  /*238a0*/  @!P6 FMUL R28, R28, 0.5 ;  /* 0x3f0000001c1ce820 */ /* 0x000fe20000400000 */
[----:B------:R-:W3:Y:S01]  /*238b0*/  MUFU.EX2 R187, R31 ;  /* 0x0000001f00bb7308 */ /* 0x000ee20000000800 */
[----:B-----5:R-:W-:Y:S01]  /*238c0*/  @!P0 FMUL R183, R183, R183 ;  /* 0x000000b7b7b78220 */ /* 0x020fe20000400000 */
[----:B------:R-:W-:-:S02]  /*238d0*/  FSETP.GEU.AND P0, PT, R34, -126, PT ;  /* 0xc2fc00002200780b */ /* 0x000fc40003f0e000 */
[----:B------:R-:W-:Y:S02]  /*238e0*/  F2FP.F16.F32.PACK_AB R87, R179, R178 ;  /* 0x000000b2b357723e */ /* 0x000fe400000000ff */
[----:B------:R-:W-:Y:S01]  /*238f0*/  F2FP.F16.F32.PACK_AB R25, R183, R182 ;  /* 0x000000b6b719723e */ /* 0x000fe200000000ff */
[----:B------:R-:W-:Y:S01]  /*23900*/  @!P5 FMUL R29, R29, 0.5 ;  /* 0x3f0000001d1dd820 */ /* 0x000fe20000400000 */
[----:B------:R-:W4:Y:S01]  /*23910*/  MUFU.EX2 R186, R30 ;  /* 0x0000001e00ba7308 */ /* 0x000f220000000800 */
[----:B-1----:R-:W-:Y:S01]  /*23920*/  @!P2 FMUL R188, R188, R188 ;  /* 0x000000bcbcbca220 */ /* 0x002fe20000400000 */
[----:B------:R-:W-:-:S05]  /*23930*/  FSETP.GEU.AND P2, PT, R39, -126, PT ;  /* 0xc2fc00002700780b */ /* 0x000fca0003f4e000 */
[----:B------:R-:W-:Y:S01]  /*23940*/  @!P0 FMUL R34, R34, 0.5 ;  /* 0x3f00000022228820 */ /* 0x000fe20000400000 */
[----:B------:R-:W1:Y:S01]  /*23950*/  MUFU.EX2 R189, R33 ;  /* 0x0000002100bd7308 */ /* 0x000e620000000800 */
[----:B---3--:R-:W-:Y:S01]  /*23960*/  @!P3 FMUL R187, R187, R187 ;  /* 0x000000bbbbbbb220 */ /* 0x008fe20000400000 */
[----:B------:R-:W-:-:S05]  /*23970*/  FSETP.GEU.AND P3, PT, R38, -126, PT ;  /* 0xc2fc00002600780b */ /* 0x000fca0003f6e000 */
[----:B------:R-:W-:Y:S01]  /*23980*/  @!P2 FMUL R39, R39, 0.5 ;  /* 0x3f0000002727a820 */ /* 0x000fe20000400000 */
[----:B------:R-:W3:Y:S01]  /*23990*/  MUFU.EX2 R184, R28 ;  /* 0x0000001c00b87308 */ /* 0x000ee20000000800 */
[----:B----4-:R-:W-:Y:S01]  /*239a0*/  @!P4 FMUL R186, R186, R186 ;  /* 0x000000bababac220 */ /* 0x010fe20000400000 */
[----:B------:R-:W-:-:S04]  /*239b0*/  FSETP.GEU.AND P4, PT, R37, -126, PT ;  /* 0xc2fc00002500780b */ /* 0x000fc80003f8e000 */
        /* <DEDUP_REMOVED lines=8> */
[----:B------:R-:W-:Y:S02]  /*23a40*/  FSETP.GEU.AND P6, PT, R35, -126, PT ;  /* 0xc2fc00002300780b */ /* 0x000fe40003fce000 */
[----:B------:R-:W-:-:S03]  /*23a50*/  F2FP.F16.F32.PACK_AB R28, R189, R188 ;  /* 0x000000bcbd1c723e */ /* 0x000fc600000000ff */
        /* <DEDUP_REMOVED lines=8> */
[----:B------:R-:W-:-:S04]  /*23ae0*/  FSETP.GEU.AND P0, PT, R41, -126, PT ;  /* 0xc2fc00002900780b */ /* 0x000fc80003f0e000 */
[----:B------:R-:W-:Y:S01]  /*23af0*/  STL [R1+0x18], R29 ;  /* 0x0000181d01007387 */ /* 0x000fe20000100800 */
[----:B------:R-:W-:Y:S01]  /*23b00*/  @!P5 FMUL R36, R36, 0.5 ;  /* 0x3f0000002424d820 */ /* 0x000fe20000400000 */
[----:B------:R-:W1:Y:S02]  /*23b10*/  MUFU.EX2 R2, R37 ;  /* 0x0000002500027308 */ /* 0x000e640000000800 */
[----:B---3--:R-:W-:Y:S05]  /*23b20*/  STL [R1+0x2c], R3 ;  /* 0x00002c0301007387 */ /* 0x008fea0000100800 */
[----:B------:R-:W-:Y:S01]  /*23b30*/  @!P0 FMUL R41, R41, 0.5 ;  /* 0x3f00000029298820 */ /* 0x000fe20000400000 */
[----:B------:R3:W5:Y:S01]  /*23b40*/  MUFU.EX2 R32, R40 ;  /* 0x0000002800207308 */ /* 0x0007620000000800 */
[----:B----4-:R-:W-:Y:S01]  /*23b50*/  @!P3 FMUL R31, R31, R31 ;  /* 0x0000001f1f1fb220 */ /* 0x010fe20000400000 */
[----:B------:R-:W-:-:S04]  /*23b60*/  FSETP.GEU.AND P3, PT, R45, -126, PT ;  /* 0xc2fc00002d00780b */ /* 0x000fc80003f6e000 */
[----:B------:R4:W-:Y:S02]  /*23b70*/  STL [R1+0x28], R31 ;  /* 0x0000281f01007387 */ /* 0x0009e40000100800 */
[----:B------:R-:W2:Y:S02]  /*23b80*/  MUFU.EX2 R56, R35 ;  /* 0x0000002300387308 */ /* 0x000ea40000000800 */
[----:B-1----:R1:W-:Y:S05]  /*23b90*/  STL [R1+0x24], R2 ;  /* 0x0000240201007387 */ /* 0x0023ea0000100800 */
[----:B------:R-:W-:Y:S01]  /*23ba0*/  @!P3 FMUL R45, R45, 0.5 ;  /* 0x3f0000002d2db820 */ /* 0x000fe20000400000 */
[----:B------:R-:W4:Y:S01]  /*23bb0*/  MUFU.EX2 R30, R36 ;  /* 0x00000024001e7308 */ /* 0x000f220000000800 */
[----:B---3--:R-:W-:Y:S01]  /*23bc0*/  MOV R40, R3 ;  /* 0x0000000300287202 */ /* 0x008fe20000000f00 */
[----:B-----5:R-:W-:Y:S01]  /*23bd0*/  @!P1 FMUL R32, R32, R32 ;  /* 0x0000002020209220 */ /* 0x020fe20000400000 */
[----:B------:R-:W-:-:S03]  /*23be0*/  FSETP.GEU.AND P1, PT, R47, -126, PT ;  /* 0xc2fc00002f00780b */ /* 0x000fc60003f2e000 */
[----:B------:R-:W-:Y:S01]  /*23bf0*/  @!P2 FMUL R40, R40, R40 ;  /* 0x000000282828a220 */ /* 0x000fe20000400000 */
[----:B------:R3:W-:Y:S01]  /*23c00*/  STL [R1+0x30], R32 ;  /* 0x0000302001007387 */ /* 0x0007e20000100800 */
[----:B------:R5:W1:Y:S01]  /*23c10*/  MUFU.EX2 R39, R41 ;  /* 0x0000002900277308 */ /* 0x000a620000000800 */
[----:B--2---:R-:W-:Y:S01]  /*23c20*/  @!P6 FMUL R56, R56, R56 ;  /* 0x000000383838e220 */ /* 0x004fe20000400000 */
[----:B------:R-:W-:Y:S01]  /*23c30*/  FSETP.GEU.AND P6, PT, R42, -126, PT ;  /* 0xc2fc00002a00780b */ /* 0x000fe20003fce000 */
[----:B------:R-:W-:Y:S01]  /*23c40*/  @!P2 STL [R1+0x2c], R40 ;  /* 0x00002c280100a387 */ /* 0x000fe20000100800 */
[----:B------:R-:W-:-:S03]  /*23c50*/  FSETP.GEU.AND P2, PT, R46, -126, PT ;  /* 0xc2fc00002e00780b */ /* 0x000fc60003f4e000 */
[----:B------:R-:W-:Y:S01]  /*23c60*/  STL [R1+0x1c], R56 ;  /* 0x00001c3801007387 */ /* 0x000fe20000100800 */
[----:B------:R-:W2:Y:S01]  /*23c70*/  MUFU.EX2 R37, R45 ;  /* 0x0000002d00257308 */ /* 0x000ea20000000800 */
[----:B----4-:R-:W-:Y:S01]  /*23c80*/  @!P5 FMUL R30, R30, R30 ;  /* 0x0000001e1e1ed220 */ /* 0x010fe20000400000 */
[----:B------:R-:W-:Y:S01]  /*23c90*/  FSETP.GEU.AND P5, PT, R43, -126, PT ;  /* 0xc2fc00002b00780b */ /* 0x000fe20003fae000 */
[----:B------:R-:W-:Y:S01]  /*23ca0*/  @!P1 FMUL R47, R47, 0.5 ;  /* 0x3f0000002f2f9820 */ /* 0x000fe20000400000 */
[----:B------:R-:W-:Y:S02]  /*23cb0*/  F2FP.F16.F32.PACK_AB R31, R40, R31 ;  /* 0x0000001f281f723e */ /* 0x000fe400000000ff */
[----:B------:R4:W-:Y:S01]  /*23cc0*/  STL [R1+0x20], R30 ;  /* 0x0000201e01007387 */ /* 0x0009e20000100800 */
[----:B------:R-:W-:Y:S01]  /*23cd0*/  @!P6 FMUL R42, R42, 0.5 ;  /* 0x3f0000002a2ae820 */ /* 0x000fe20000400000 */
[----:B------:R-:W3:Y:S01]  /*23ce0*/  MUFU.EX2 R36, R47 ;  /* 0x0000002f00247308 */ /* 0x000ee20000000800 */
[----:B-----5:R-:W-:Y:S01]  /*23cf0*/  MOV R41, R2 ;  /* 0x0000000200297202 */ /* 0x020fe20000000f00 */
[----:B------:R-:W-:Y:S01]  /*23d00*/  @!P2 FMUL R46, R46, 0.5 ;  /* 0x3f0000002e2ea820 */ /* 0x000fe20000400000 */
[----:B-1----:R-:W-:Y:S01]  /*23d10*/  @!P0 FMUL R39, R39, R39 ;  /* 0x0000002727278220 */ /* 0x002fe20000400000 */
[----:B------:R-:W-:Y:S01]  /*23d20*/  FSETP.GEU.AND P0, PT, R48, -126, PT ;  /* 0xc2fc00003000780b */ /* 0x000fe20003f0e000 */
[----:B------:R-:W-:-:S02]  /*23d30*/  FFMA2 R2, R120.F32x2.HI_LO, UR4.F32, R0.F32 ;  /* 0x0000000478027c49 */ /* 0x000fc40009200000 */
[----:B------:R-:W-:Y:S01]  /*23d40*/  @!P4 FMUL R41, R41, R41 ;  /* 0x000000292929c220 */ /* 0x000fe20000400000 */
[----:B------:R-:W1:Y:S01]  /*23d50*/  MUFU.EX2 R35, R46 ;  /* 0x0000002e00237308 */ /* 0x000e620000000800 */
[----:B------:R-:W-:Y:S01]  /*23d60*/  @!P5 FMUL R43, R43, 0.5 ;  /* 0x3f0000002b2bd820 */ /* 0x000fe20000400000 */
[----:B--2---:R-:W-:Y:S01]  /*23d70*/  @!P3 FMUL R37, R37, R37 ;  /* 0x000000252525b220 */ /* 0x004fe20000400000 */
[----:B------:R-:W-:Y:S01]  /*23d80*/  FSETP.GEU.AND P3, PT, R52, -126, PT ;  /* 0xc2fc00003400780b */ /* 0x000fe20003f6e000 */
[----:B------:R-:W-:Y:S01]  /*23d90*/  @!P4 STL [R1+0x24], R41 ;  /* 0x000024290100c387 */ /* 0x000fe20000100800 */
[----:B------:R-:W-:Y:S02]  /*23da0*/  FSETP.GEU.AND P4, PT, R44, -126, PT ;  /* 0xc2fc00002c00780b */ /* 0x000fe40003f8e000 */
[----:B---3--:R-:W-:Y:S01]  /*23db0*/  F2FP.F16.F32.PACK_AB R32, R39, R32 ;  /* 0x000000202720723e */ /* 0x008fe200000000ff */
[----:B------:R-:W2:Y:S01]  /*23dc0*/  MUFU.EX2 R33, R42 ;  /* 0x0000002a00217308 */ /* 0x000ea20000000800 */
[----:B------:R-:W-:Y:S01]  /*23dd0*/  @!P0 FMUL R48, R48, 0.5 ;  /* 0x3f00000030308820 */ /* 0x000fe20000400000 */
[----:B------:R-:W-:Y:S01]  /*23de0*/  @!P1 FMUL R36, R36, R36 ;  /* 0x0000002424249220 */ /* 0x000fe20000400000 */
[----:B------:R-:W-:Y:S01]  /*23df0*/  FSETP.GEU.AND P1, PT, R54, -126, PT ;  /* 0xc2fc00003600780b */ /* 0x000fe20003f2e000 */
[----:B------:R-:W-:Y:S01]  /*23e00*/  STL [R1+0x34], R39 ;  /* 0x0000342701007387 */ /* 0x000fe20000100800 */
[----:B----4-:R-:W-:-:S03]  /*23e10*/  F2FP.F16.F32.PACK_AB R30, R41, R30 ;  /* 0x0000001e291e723e */ /* 0x010fc600000000ff */
[----:B------:R-:W3:Y:S01]  /*23e20*/  MUFU.EX2 R38, R43 ;  /* 0x0000002b00267308 */ /* 0x000ee20000000800 */
[----:B-1----:R-:W-:Y:S01]  /*23e30*/  @!P2 FMUL R35, R35, R35 ;  /* 0x000000232323a220 */ /* 0x002fe20000400000 */
[----:B------:R-:W-:Y:S01]  /*23e40*/  @!P4 FMUL R44, R44, 0.5 ;  /* 0x3f0000002c2cc820 */ /* 0x000fe20000400000 */
[----:B------:R-:W-:Y:S01]  /*23e50*/  FSETP.GEU.AND P2, PT, R53, -126, PT ;  /* 0xc2fc00003500780b */ /* 0x000fe20003f4e000 */
[----:B------:R-:W-:Y:S01]  /*23e60*/  @!P3 FMUL R52, R52, 0.5 ;  /* 0x3f0000003434b820 */ /* 0x000fe20000400000 */
[----:B------:R-:W-:Y:S03]  /*23e70*/  STL [R1+0x44], R37 ;  /* 0x0000442501007387 */ /* 0x000fe60000100800 */
[----:B------:R-:W1:Y:S01]  /*23e80*/  MUFU.EX2 R34, R44 ;  /* 0x0000002c00227308 */ /* 0x000e620000000800 */
[----:B--2---:R-:W-:Y:S01]  /*23e90*/  @!P6 FMUL R33, R33, R33 ;  /* 0x000000212121e220 */ /* 0x004fe20000400000 */
[----:B------:R-:W-:Y:S01]  /*23ea0*/  FSETP.GEU.AND P6, PT, R49, -126, PT ;  /* 0xc2fc00003100780b */ /* 0x000fe20003fce000 */
[----:B------:R-:W-:Y:S01]  /*23eb0*/  @!P1 FMUL R54, R54, 0.5 ;  /* 0x3f00000036369820 */ /* 0x000fe20000400000 */
[----:B------:R-:W-:Y:S01]  /*23ec0*/  MOV R42, R56 ;  /* 0x00000038002a7202 */ /* 0x000fe20000000f00 */
[----:B------:R2:W-:Y:S01]  /*23ed0*/  STL [R1+0x48], R35 ;  /* 0x0000482301007387 */ /* 0x0005e20000100800 */
[----:B------:R-:W-:-:S02]  /*23ee0*/  F2FP.F16.F32.PACK_AB R56, R19, R18 ;  /* 0x000000121338723e */ /* 0x000fc400000000ff */
[----:B------:R-:W4:Y:S01]  /*23ef0*/  MUFU.EX2 R20, R48 ;  /* 0x0000003000147308 */ /* 0x000f220000000800 */
[----:B---3--:R-:W-:Y:S01]  /*23f00*/  @!P5 FMUL R38, R38, R38 ;  /* 0x000000262626d220 */ /* 0x008fe20000400000 */
[----:B------:R-:W-:Y:S01]  /*23f10*/  FSETP.GEU.AND P5, PT, R50, -126, PT ;  /* 0xc2fc00003200780b */ /* 0x000fe20003fae000 */
[----:B------:R-:W-:Y:S01]  /*23f20*/  @!P2 FMUL R53, R53, 0.5 ;  /* 0x3f0000003535a820 */ /* 0x000fe20000400000 */
[----:B------:R3:W-:Y:S01]  /*23f30*/  STL [R1+0x38], R33 ;  /* 0x0000382101007387 */ /* 0x0007e20000100800 */
[----:B------:R-:W-:Y:S02]  /*23f40*/  F2FP.F16.F32.PACK_AB R29, R42, R29 ;  /* 0x0000001d2a1d723e */ /* 0x000fe400000000ff */
[----:B------:R-:W-:Y:S01]  /*23f50*/  @!P6 FMUL R49, R49, 0.5 ;  /* 0x3f0000003131e820 */ /* 0x000fe20000400000 */
[----:B------:R-:W5:Y:S01]  /*23f60*/  MUFU.EX2 R12, R52 ;  /* 0x00000034000c7308 */ /* 0x000f620000000800 */
[----:B-1----:R-:W-:Y:S01]  /*23f70*/  @!P4 FMUL R34, R34, R34 ;  /* 0x000000222222c220 */ /* 0x002fe20000400000 */
[----:B------:R-:W-:Y:S01]  /*23f80*/  FSETP.GEU.AND P4, PT, R51, -126, PT ;  /* 0xc2fc00003300780b */ /* 0x000fe20003f8e000 */
[----:B------:R1:W-:Y:S04]  /*23f90*/  STL [R1+0x3c], R38 ;  /* 0x00003c2601007387 */ /* 0x0003e80000100800 */
[----:B------:R-:W-:Y:S01]  /*23fa0*/  @!P5 FMUL R50, R50, 0.5 ;  /* 0x3f0000003232d820 */ /* 0x000fe20000400000 */
[----:B------:R-:W1:Y:S01]  /*23fb0*/  MUFU.EX2 R13, R53 ;  /* 0x00000035000d7308 */ /* 0x000e620000000800 */
[----:B----4-:R-:W-:Y:S01]  /*23fc0*/  @!P0 FMUL R20, R20, R20 ;  /* 0x0000001414148220 */ /* 0x010fe20000400000 */
[----:B------:R-:W-:Y:S01]  /*23fd0*/  FSETP.GEU.AND P0, PT, R55, -126, PT ;  /* 0xc2fc00003700780b */ /* 0x000fe20003f0e000 */
[----:B------:R4:W-:Y:S01]  /*23fe0*/  STL [R1+0x40], R34 ;  /* 0x0000402201007387 */ /* 0x0009e20000100800 */
[----:B--2---:R-:W-:-:S03]  /*23ff0*/  F2FP.F16.F32.PACK_AB R35, R36, R35 ;  /* 0x000000232423723e */ /* 0x004fc600000000ff */
[----:B------:R-:W-:Y:S01]  /*24000*/  @!P4 FMUL R51, R51, 0.5 ;  /* 0x3f0000003333c820 */ /* 0x000fe20000400000 */
[----:B------:R-:W2:Y:S01]  /*24010*/  MUFU.EX2 R21, R49 ;  /* 0x0000003100157308 */ /* 0x000ea20000000800 */
[----:B-----5:R-:W-:Y:S01]  /*24020*/  @!P3 FMUL R12, R12, R12 ;  /* 0x0000000c0c0cb220 */ /* 0x020fe20000400000 */
[----:B------:R-:W-:Y:S01]  /*24030*/  FSETP.GEU.AND P3, PT, R9, -126, PT ;  /* 0xc2fc00000900780b */ /* 0x000fe20003f6e000 */
[----:B------:R-:W-:Y:S01]  /*24040*/  STL [R1+0x50], R20 ;  /* 0x0000501401007387 */ /* 0x000fe20000100800 */
[----:B---3--:R-:W-:-:S03]  /*24050*/  F2FP.F16.F32.PACK_AB R33, R38, R33 ;  /* 0x000000212621723e */ /* 0x008fc600000000ff */
[----:B------:R-:W-:Y:S01]  /*24060*/  @!P0 FMUL R55, R55, 0.5 ;  /* 0x3f00000037378820 */ /* 0x000fe20000400000 */
[----:B------:R-:W3:Y:S01]  /*24070*/  MUFU.EX2 R14, R50 ;  /* 0x00000032000e7308 */ /* 0x000ee20000000800 */
[----:B-1----:R-:W-:Y:S01]  /*24080*/  @!P2 FMUL R13, R13, R13 ;  /* 0x0000000d0d0da220 */ /* 0x002fe20000400000 */
[----:B------:R-:W-:Y:S01]  /*24090*/  FSETP.GEU.AND P2, PT, R6, -126, PT ;  /* 0xc2fc00000600780b */ /* 0x000fe20003f4e000 */
[----:B------:R-:W-:Y:S03]  /*240a0*/  STL [R1+0x60], R12 ;  /* 0x0000600c01007387 */ /* 0x000fe60000100800 */
[----:B------:R-:W-:Y:S01]  /*240b0*/  F2FP.F16.F32.PACK_AB R38, R13, R12 ;  /* 0x0000000c0d26723e */ /* 0x000fe200000000ff */
[----:B------:R-:W-:Y:S01]  /*240c0*/  @!P3 FMUL R9, R9, 0.5 ;  /* 0x3f0000000909b820 */ /* 0x000fe20000400000 */
[----:B------:R-:W1:Y:S01]  /*240d0*/  MUFU.EX2 R15, R51 ;  /* 0x00000033000f7308 */ /* 0x000e620000000800 */
[----:B--2---:R-:W-:Y:S01]  /*240e0*/  @!P6 FMUL R21, R21, R21 ;  /* 0x000000151515e220 */ /* 0x004fe20000400000 */
[----:B------:R-:W-:Y:S01]  /*240f0*/  FSETP.GEU.AND P6, PT, R2, -126, PT ;  /* 0xc2fc00000200780b */ /* 0x000fe20003fce000 */
[----:B------:R-:W-:Y:S01]  /*24100*/  STL [R1+0x64], R13 ;  /* 0x0000640d01007387 */ /* 0x000fe20000100800 */
[----:B----4-:R-:W-:-:S03]  /*24110*/  F2FP.F16.F32.PACK_AB R34, R37, R34 ;  /* 0x000000222522723e */ /* 0x010fc600000000ff */
[----:B------:R-:W-:Y:S01]  /*24120*/  @!P2 FMUL R6, R6, 0.5 ;  /* 0x3f0000000606a820 */ /* 0x000fe20000400000 */
[----:B------:R-:W2:Y:S01]  /*24130*/  MUFU.EX2 R120, R54 ;  /* 0x0000003600787308 */ /* 0x000ea20000000800 */
[----:B---3--:R-:W-:Y:S01]  /*24140*/  @!P5 FMUL R14, R14, R14 ;  /* 0x0000000e0e0ed220 */ /* 0x008fe20000400000 */
[----:B------:R-:W-:Y:S01]  /*24150*/  FSETP.GEU.AND P5, PT, R3, -126, PT ;  /* 0xc2fc00000300780b */ /* 0x000fe20003fae000 */
[----:B------:R-:W-:Y:S04]  /*24160*/  STL [R1+0x54], R21 ;  /* 0x0000541501007387 */ /* 0x000fe80000100800 */
        /* <DEDUP_REMOVED lines=10> */
[----:B------:R-:W-:Y:S04]  /*24210*/  STL [R1+0x5c], R15 ;  /* 0x00005c0f01007387 */ /* 0x000fe80000100800 */
[----:B------:R-:W-:Y:S01]  /*24220*/  @!P4 FMUL R8, R8, 0.5 ;  /* 0x3f0000000808c820 */ /* 0x000fe20000400000 */
[----:B------:R-:W2:Y:S01]  /*24230*/  MUFU.EX2 R126, R6 ;  /* 0x00000006007e7308 */ /* 0x000ea20000000800 */
[----:B---3--:R-:W-:Y:S01]  /*24240*/  @!P0 FMUL R121, R121, R121 ;  /* 0x0000007979798220 */ /* 0x008fe20000400000 */
[----:B------:R-:W-:Y:S01]  /*24250*/  FSETP.GEU.AND P0, PT, R4, -126, PT ;  /* 0xc2fc00000400780b */ /* 0x000fe20003f0e000 */
[----:B------:R3:W-:Y:S03]  /*24260*/  STL [R1+0x4c], R36 ;  /* 0x00004c2401007387 */ /* 0x0007e60000100800 */
[----:B------:R-:W-:Y:S01]  /*24270*/  F2FP.F16.F32.PACK_AB R39, R121, R120 ;  /* 0x000000787927723e */ /* 0x000fe200000000ff */
[----:B------:R-:W-:Y:S01]  /*24280*/  @!P1 FMUL R7, R7, 0.5 ;  /* 0x3f00000007079820 */ /* 0x000fe20000400000 */
[----:B------:R-:W4:Y:S01]  /*24290*/  MUFU.EX2 R122, R2 ;  /* 0x00000002007a7308 */ /* 0x000f220000000800 */
[----:B-1----:R-:W-:-:S06]  /*242a0*/  @!P3 FMUL R125, R125, R125 ;  /* 0x0000007d7d7db220 */ /* 0x002fcc0000400000 */
[----:B------:R-:W-:Y:S01]  /*242b0*/  @!P0 FMUL R4, R4, 0.5 ;  /* 0x3f00000004048820 */ /* 0x000fe20000400000 */
[----:B------:R1:W5:Y:S01]  /*242c0*/  MUFU.EX2 R123, R3 ;  /* 0x00000003007b7308 */ /* 0x0003620000000800 */
[----:B--2---:R-:W-:-:S07]  /*242d0*/  @!P2 FMUL R126, R126, R126 ;  /* 0x0000007e7e7ea220 */ /* 0x004fce0000400000 */
[----:B------:R2:W2:Y:S01]  /*242e0*/  MUFU.EX2 R124, R8 ;  /* 0x00000008007c7308 */ /* 0x0004a20000000800 */
[----:B----4-:R-:W-:Y:S01]  /*242f0*/  @!P6 FMUL R122, R122, R122 ;  /* 0x0000007a7a7ae220 */ /* 0x010fe20000400000 */
[----:B------:R-:W-:Y:S02]  /*24300*/  FSETP.GEU.AND P6, PT, R5, -126, PT ;  /* 0xc2fc00000500780b */ /* 0x000fe40003fce000 */
[----:B---3--:R-:W-:-:S04]  /*24310*/  F2FP.F16.F32.PACK_AB R36, R21, R20 ;  /* 0x000000141524723e */ /* 0x008fc800000000ff */
[----:B------:R3:W4:Y:S01]  /*24320*/  MUFU.EX2 R127, R7 ;  /* 0x00000007007f7308 */ /* 0x0007220000000800 */
[----:B-1----:R-:W-:Y:S02]  /*24330*/  FFMA2 R2, R128.F32x2.HI_LO, UR4.F32, R0.F32 ;  /* 0x0000000480027c49 */ /* 0x002fe40009200000 */
[----:B-----5:R-:W-:-:S03]  /*24340*/  @!P5 FMUL R123, R123, R123 ;  /* 0x0000007b7b7bd220 */ /* 0x020fc60000400000 */
[----:B------:R-:W-:Y:S01]  /*24350*/  FSETP.GEU.AND P5, PT, R2, -126, PT ;  /* 0xc2fc00000200780b */ /* 0x000fe20003fae000 */
[----:B------:R-:W-:Y:S01]  /*24360*/  @!P6 FMUL R5, R5, 0.5 ;  /* 0x3f0000000505e820 */ /* 0x000fe20000400000 */
[----:B------:R-:W1:Y:S01]  /*24370*/  MUFU.EX2 R128, R4 ;  /* 0x0000000400807308 */ /* 0x000e620000000800 */
[--C-:B--2---:R-:W-:Y:S01]  /*24380*/  FFMA2 R8, R130.F32x2.HI_LO, UR4.F32, R0.reuse.F32 ;  /* 0x0000000482087c49 */ /* 0x104fe20009200000 */
[----:B------:R-:W-:Y:S01]  /*24390*/  F2FP.F16.F32.PACK_AB R40, R123, R122 ;  /* 0x0000007a7b28723e */ /* 0x000fe200000000ff */
[----:B------:R-:W-:Y:S01]  /*243a0*/  @!P4 FMUL R124, R124, R124 ;  /* 0x0000007c7c7cc220 */ /* 0x000fe20000400000 */
[----:B------:R-:W-:Y:S02]  /*243b0*/  FSETP.GEU.AND P4, PT, R3, -126, PT ;  /* 0xc2fc00000300780b */ /* 0x000fe40003f8e000 */
[----:B------:R-:W-:Y:S02]  /*243c0*/  FSETP.GEU.AND P3, PT, R8, -126, PT ;  /* 0xc2fc00000800780b */ /* 0x000fe40003f6e000 */
[----:B------:R-:W-:Y:S01]  /*243d0*/  FSETP.GEU.AND P2, PT, R9, -126, PT ;  /* 0xc2fc00000900780b */ /* 0x000fe20003f4e000 */
[----:B---3--:R-:W-:Y:S01]  /*243e0*/  FFMA2 R6, R132.F32x2.HI_LO, UR4.F32, R0.F32 ;  /* 0x0000000484067c49 */ /* 0x008fe20009200000 */
[----:B------:R2:W3:Y:S01]  /*243f0*/  MUFU.EX2 R129, R5 ;  /* 0x0000000500817308 */ /* 0x0004e20000000800 */
[----:B----4-:R-:W-:Y:S01]  /*24400*/  @!P1 FMUL R127, R127, R127 ;  /* 0x0000007f7f7f9220 */ /* 0x010fe20000400000 */
[----:B------:R-:W-:Y:S01]  /*24410*/  @!P5 FMUL R2, R2, 0.5 ;  /* 0x3f0000000202d820 */ /* 0x000fe20000400000 */
[----:B------:R-:W-:-:S02]  /*24420*/  F2FP.F16.F32.PACK_AB R41, R125, R124 ;  /* 0x0000007c7d29723e */ /* 0x000fc400000000ff */
[----:B------:R-:W-:Y:S01]  /*24430*/  FSETP.GEU.AND P1, PT, R6, -126, PT ;  /* 0xc2fc00000600780b */ /* 0x000fe20003f2e000 */
[----:B-1----:R-:W-:Y:S01]  /*24440*/  @!P0 FMUL R128, R128, R128 ;  /* 0x0000008080808220 */ /* 0x002fe20000400000 */
[----:B------:R-:W-:Y:S02]  /*24450*/  FSETP.GEU.AND P0, PT, R7, -126, PT ;  /* 0xc2fc00000700780b */ /* 0x000fe40003f0e000 */
[----:B------:R-:W-:Y:S01]  /*24460*/  @!P3 FMUL R8, R8, 0.5 ;  /* 0x3f0000000808b820 */ /* 0x000fe20000400000 */
[----:B------:R-:W-:Y:S01]  /*24470*/  @!P4 FMUL R3, R3, 0.5 ;  /* 0x3f0000000303c820 */ /* 0x000fe20000400000 */
[----:B------:R-:W-:Y:S01]  /*24480*/  @!P2 FMUL R9, R9, 0.5 ;  /* 0x3f0000000909a820 */ /* 0x000fe20000400000 */
[----:B------:R-:W1:Y:S01]  /*24490*/  MUFU.EX2 R130, R2 ;  /* 0x0000000200827308 */ /* 0x000e620000000800 */
[----:B------:R-:W-:Y:S01]  /*244a0*/  F2FP.F16.F32.PACK_AB R42, R127, R126 ;  /* 0x0000007e7f2a723e */ /* 0x000fe200000000ff */
[----:B--2---:R-:W-:-:S04]  /*244b0*/  FFMA2 R4, R134.F32x2.HI_LO, UR4.F32, R0.F32 ;  /* 0x0000000486047c49 */ /* 0x004fc80009200000 */
[----:B------:R-:W-:Y:S02]  /*244c0*/  @!P1 FMUL R6, R6, 0.5 ;  /* 0x3f00000006069820 */ /* 0x000fe40000400000 */
[----:B------:R-:W2:Y:S01]  /*244d0*/  MUFU.EX2 R132, R8 ;  /* 0x0000000800847308 */ /* 0x000ea20000000800 */
[----:B------:R-:W-:Y:S01]  /*244e0*/  @!P0 FMUL R7, R7, 0.5 ;  /* 0x3f00000007078820 */ /* 0x000fe20000400000 */
[----:B---3--:R-:W-:Y:S01]  /*244f0*/  @!P6 FMUL R129, R129, R129 ;  /* 0x000000818181e220 */ /* 0x008fe20000400000 */
[----:B------:R-:W-:-:S04]  /*24500*/  FSETP.GEU.AND P6, PT, R4, -126, PT ;  /* 0xc2fc00000400780b */ /* 0x000fc80003fce000 */
[----:B------:R-:W-:Y:S01]  /*24510*/  F2FP.F16.F32.PACK_AB R43, R129, R128 ;  /* 0x00000080812b723e */ /* 0x000fe200000000ff */
[----:B------:R3:W4:Y:S01]  /*24520*/  MUFU.EX2 R133, R9 ;  /* 0x0000000900857308 */ /* 0x0007220000000800 */
[----:B-1----:R-:W-:Y:S01]  /*24530*/  @!P5 FMUL R130, R130, R130 ;  /* 0x000000828282d220 */ /* 0x002fe20000400000 */
[----:B------:R-:W-:-:S06]  /*24540*/  FSETP.GEU.AND P5, PT, R5, -126, PT ;  /* 0xc2fc00000500780b */ /* 0x000fcc0003fae000 */
[----:B------:R1:W5:Y:S01]  /*24550*/  MUFU.EX2 R131, R3 ;  /* 0x0000000300837308 */ /* 0x0003620000000800 */
[----:B--2---:R-:W-:Y:S01]  /*24560*/  @!P3 FMUL R132, R132, R132 ;  /* 0x000000848484b220 */ /* 0x004fe20000400000 */
[----:B------:R-:W-:-:S05]  /*24570*/  @!P6 FMUL R4, R4, 0.5 ;  /* 0x3f0000000404e820 */ /* 0x000fca0000400000 */
[----:B------:R-:W-:Y:S01]  /*24580*/  @!P5 FMUL R5, R5, 0.5 ;  /* 0x3f0000000505d820 */ /* 0x000fe20000400000 */
[----:B------:R-:W2:Y:S01]  /*24590*/  MUFU.EX2 R134, R6 ;  /* 0x0000000600867308 */ /* 0x000ea20000000800 */
[----:B---3--:R-:W-:Y:S02]  /*245a0*/  FFMA2 R8, R152.F32x2.HI_LO, UR4.F32, R0.F32 ;  /* 0x0000000498087c49 */ /* 0x008fe40009200000 */
[----:B----4-:R-:W-:-:S03]  /*245b0*/  @!P2 FMUL R133, R133, R133 ;  /* 0x000000858585a220 */ /* 0x010fc60000400000 */
[----:B------:R-:W-:Y:S02]  /*245c0*/  FSETP.GEU.AND P2, PT, R8, -126, PT ;  /* 0xc2fc00000800780b */ /* 0x000fe40003f4e000 */
[----:B------:R3:W4:Y:S01]  /*245d0*/  MUFU.EX2 R135, R7 ;  /* 0x0000000700877308 */ /* 0x0007220000000800 */
[----:B-1----:R-:W-:Y:S01]  /*245e0*/  FFMA2 R2, R136.F32x2.HI_LO, UR4.F32, R0.F32 ;  /* 0x0000000488027c49 */ /* 0x002fe20009200000 */
[----:B------:R-:W-:Y:S01]  /*245f0*/  F2FP.F16.F32.PACK_AB R45, R133, R132 ;  /* 0x00000084852d723e */ /* 0x000fe200000000ff */
[----:B-----5:R-:W-:-:S03]  /*24600*/  @!P4 FMUL R131, R131, R131 ;  /* 0x000000838383c220 */ /* 0x020fc60000400000 */
[----:B------:R-:W-:Y:S02]  /*24610*/  FSETP.GEU.AND P3, PT, R3, -126, PT ;  /* 0xc2fc00000300780b */ /* 0x000fe40003f6e000 */
[----:B------:R-:W-:Y:S01]  /*24620*/  FSETP.GEU.AND P4, PT, R2, -126, PT ;  /* 0xc2fc00000200780b */ /* 0x000fe20003f8e000 */
[----:B--2---:R-:W-:Y:S01]  /*24630*/  @!P1 FMUL R134, R134, R134 ;  /* 0x0000008686869220 */ /* 0x004fe20000400000 */
[----:B------:R-:W-:Y:S01]  /*24640*/  FSETP.GEU.AND P1, PT, R9, -126, PT ;  /* 0xc2fc00000900780b */ /* 0x000fe20003f2e000 */
[----:B------:R-:W-:Y:S01]  /*24650*/  @!P2 FMUL R8, R8, 0.5 ;  /* 0x3f0000000808a820 */ /* 0x000fe20000400000 */
[----:B------:R-:W1:Y:S01]  /*24660*/  MUFU.EX2 R136, R4 ;  /* 0x0000000400887308 */ /* 0x000e620000000800 */
[----:B------:R-:W-:Y:S01]  /*24670*/  F2FP.F16.F32.PACK_AB R44, R131, R130 ;  /* 0x00000082832c723e */ /* 0x000fe200000000ff */
[----:B---3--:R-:W-:-:S05]  /*24680*/  FFMA2 R6, R140.F32x2.HI_LO, UR4.F32, R0.F32 ;  /* 0x000000048c067c49 */ /* 0x008fca0009200000 */
[----:B------:R-:W-:Y:S01]  /*24690*/  @!P3 FMUL R3, R3, 0.5 ;  /* 0x3f0000000303b820 */ /* 0x000fe20000400000 */
[----:B----4-:R-:W-:Y:S01]  /*246a0*/  @!P0 FMUL R135, R135, R135 ;  /* 0x0000008787878220 */ /* 0x010fe20000400000 */
[----:B------:R-:W2:Y:S01]  /*246b0*/  MUFU.EX2 R140, R8 ;  /* 0x00000008008c7308 */ /* 0x000ea20000000800 */
[----:B------:R-:W-:Y:S01]  /*246c0*/  FSETP.GEU.AND P0, PT, R6, -126, PT ;  /* 0xc2fc00000600780b */ /* 0x000fe20003f0e000 */
[----:B------:R-:W-:Y:S01]  /*246d0*/  @!P4 FMUL R2, R2, 0.5 ;  /* 0x3f0000000202c820 */ /* 0x000fe20000400000 */
[----:B------:R-:W-:Y:S01]  /*246e0*/  @!P1 FMUL R9, R9, 0.5 ;  /* 0x3f00000009099820 */ /* 0x000fe20000400000 */
[----:B------:R-:W-:-:S04]  /*246f0*/  F2FP.F16.F32.PACK_AB R46, R135, R134 ;  /* 0x00000086872e723e */ /* 0x000fc800000000ff */
[----:B------:R-:W3:Y:S01]  /*24700*/  MUFU.EX2 R153, R3 ;  /* 0x0000000300997308 */ /* 0x000ee20000000800 */
[----:B-1----:R-:W-:Y:S01]  /*24710*/  @!P6 FMUL R136, R136, R136 ;  /* 0x000000888888e220 */ /* 0x002fe20000400000 */
[----:B------:R-:W-:-:S04]  /*24720*/  FSETP.GEU.AND P6, PT, R7, -126, PT ;  /* 0xc2fc00000700780b */ /* 0x000fc80003fce000 */
[----:B------:R-:W-:Y:S02]  /*24730*/  @!P0 FMUL R6, R6, 0.5 ;  /* 0x3f00000006068820 */ /* 0x000fe40000400000 */
[----:B------:R1:W4:Y:S01]  /*24740*/  MUFU.EX2 R152, R2 ;  /* 0x0000000200987308 */ /* 0x0003220000000800 */
[----:B--2---:R-:W-:-:S06]  /*24750*/  @!P2 FMUL R140, R140, R140 ;  /* 0x0000008c8c8ca220 */ /* 0x004fcc0000400000 */
[----:B------:R-:W-:Y:S01]  /*24760*/  @!P6 FMUL R7, R7, 0.5 ;  /* 0x3f0000000707e820 */ /* 0x000fe20000400000 */
[----:B------:R2:W5:Y:S01]  /*24770*/  MUFU.EX2 R137, R5 ;  /* 0x0000000500897308 */ /* 0x0005620000000800 */
[----:B---3--:R-:W-:-:S07]  /*24780*/  @!P3 FMUL R153, R153, R153 ;  /* 0x000000999999b220 */ /* 0x008fce0000400000 */
[----:B------:R-:W3:Y:S01]  /*24790*/  MUFU.EX2 R141, R9 ;  /* 0x00000009008d7308 */ /* 0x000ee20000000800 */
[----:B-1----:R-:W-:Y:S02]  /*247a0*/  FFMA2 R2, R144.F32x2.HI_LO, UR4.F32, R0.F32 ;  /* 0x0000000490027c49 */ /* 0x002fe40009200000 */
[----:B----4-:R-:W-:-:S03]  /*247b0*/  @!P4 FMUL R152, R152, R152 ;  /* 0x000000989898c220 */ /* 0x010fc60000400000 */
[----:B------:R-:W-:Y:S02]  /*247c0*/  FSETP.GEU.AND P3, PT, R2, -126, PT ;  /* 0xc2fc00000200780b */ /* 0x000fe40003f6e000 */
[----:B------:R-:W-:Y:S01]  /*247d0*/  FSETP.GEU.AND P2, PT, R3, -126, PT ;  /* 0xc2fc00000300780b */ /* 0x000fe20003f4e000 */
[----:B--2---:R-:W-:Y:S01]  /*247e0*/  FFMA2 R4, R154.F32x2.HI_LO, UR4.F32, R0.F32 ;  /* 0x000000049a047c49 */ /* 0x004fe20009200000 */
[----:B------:R-:W-:Y:S01]  /*247f0*/  ULOP3.LUT UR4, UR5, 0x8, URZ, 0x3c, !UPT ;  /* 0x0000000805047892 */ /* 0x000fe2000f8e3cff */
[----:B------:R-:W1:Y:S01]  /*24800*/  MUFU.EX2 R154, R6 ;  /* 0x00000006009a7308 */ /* 0x000e620000000800 */
[----:B-----5:R-:W-:Y:S01]  /*24810*/  @!P5 FMUL R137, R137, R137 ;  /* 0x000000898989d220 */ /* 0x020fe20000400000 */
[----:B------:R-:W-:Y:S02]  /*24820*/  F2FP.F16.F32.PACK_AB R48, R153, R152 ;  /* 0x000000989930723e */ /* 0x000fe400000000ff */
[----:B------:R-:W-:Y:S01]  /*24830*/  FSETP.GEU.AND P5, PT, R4, -126, PT ;  /* 0xc2fc00000400780b */ /* 0x000fe20003fae000 */
[----:B---3--:R-:W-:Y:S01]  /*24840*/  @!P1 FMUL R141, R141, R141 ;  /* 0x0000008d8d8d9220 */ /* 0x008fe20000400000 */
[----:B------:R-:W-:-:S02]  /*24850*/  FSETP.GEU.AND P1, PT, R156, -126, PT ;  /* 0xc2fc00009c00780b */ /* 0x000fc40003f2e000 */
[----:B------:R-:W-:Y:S01]  /*24860*/  @!P3 FMUL R2, R2, 0.5 ;  /* 0x3f0000000202b820 */ /* 0x000fe20000400000 */
[----:B------:R-:W-:Y:S01]  /*24870*/  FSETP.GEU.AND P4, PT, R5, -126, PT ;  /* 0xc2fc00000500780b */ /* 0x000fe20003f8e000 */
[----:B------:R-:W-:Y:S01]  /*24880*/  @!P2 FMUL R3, R3, 0.5 ;  /* 0x3f0000000303a820 */ /* 0x000fe20000400000 */
[----:B------:R-:W2:Y:S01]  /*24890*/  MUFU.EX2 R155, R7 ;  /* 0x00000007009b7308 */ /* 0x000ea20000000800 */
[----:B------:R-:W-:Y:S02]  /*248a0*/  MOV R0, UR4 ;  /* 0x0000000400007c02 */ /* 0x000fe40008000f00 */
[----:B------:R-:W-:Y:S02]  /*248b0*/  F2FP.F16.F32.PACK_AB R47, R137, R136 ;  /* 0x00000088892f723e */ /* 0x000fe400000000ff */
[----:B------:R3:W-:Y:S01]  /*248c0*/  SYNCS.ARRIVE.TRANS64.A1T0 RZ, [R0+UR6], RZ ;  /* 0x000000ff00ff79a7 */ /* 0x0007e20008100006 */
[----:B-1----:R-:W-:Y:S01]  /*248d0*/  @!P0 FMUL R154, R154, R154 ;  /* 0x0000009a9a9a8220 */ /* 0x002fe20000400000 */
[----:B------:R-:W-:Y:S01]  /*248e0*/  FSETP.GEU.AND P0, PT, R157, -126, PT ;  /* 0xc2fc00009d00780b */ /* 0x000fe20003f0e000 */
[----:B------:R-:W1:Y:S01]  /*248f0*/  MUFU.EX2 R10, R2 ;  /* 0x00000002000a7308 */ /* 0x000e620000000800 */
[----:B------:R-:W-:Y:S01]  /*24900*/  @!P1 FMUL R156, R156, 0.5 ;  /* 0x3f0000009c9c9820 */ /* 0x000fe20000400000 */
[----:B------:R-:W-:Y:S01]  /*24910*/  @!P5 FMUL R4, R4, 0.5 ;  /* 0x3f0000000404d820 */ /* 0x000fe20000400000 */
[----:B------:R-:W-:Y:S01]  /*24920*/  @!P4 FMUL R5, R5, 0.5 ;  /* 0x3f0000000505c820 */ /* 0x000fe20000400000 */
[----:B------:R-:W-:-:S04]  /*24930*/  F2FP.F16.F32.PACK_AB R49, R141, R140 ;  /* 0x0000008c8d31723e */ /* 0x000fc800000000ff */
[----:B------:R-:W4:Y:S01]  /*24940*/  MUFU.EX2 R11, R3 ;  /* 0x00000003000b7308 */ /* 0x000f220000000800 */
[----:B--2---:R-:W-:-:S03]  /*24950*/  @!P6 FMUL R155, R155, R155 ;  /* 0x0000009b9b9be220 */ /* 0x004fc60000400000 */
[----:B------:R-:W-:Y:S02]  /*24960*/  @!P0 FMUL R157, R157, 0.5 ;  /* 0x3f0000009d9d8820 */ /* 0x000fe40000400000 */
[----:B------:R-:W-:Y:S02]  /*24970*/  F2FP.F16.F32.PACK_AB R50, R155, R154 ;  /* 0x0000009a9b32723e */ /* 0x000fe400000000ff */
[----:B------:R-:W2:Y:S01]  /*24980*/  MUFU.EX2 R144, R4 ;  /* 0x0000000400907308 */ /* 0x000ea20000000800 */
[----:B-1----:R-:W-:Y:S01]  /*24990*/  @!P3 FMUL R10, R10, R10 ;  /* 0x0000000a0a0ab220 */ /* 0x002fe20000400000 */
[----:B------:R-:W-:-:S04]  /*249a0*/  MOV R2, UR7 ;  /* 0x0000000700027c02 */ /* 0x000fc80008000f00 */
[----:B------:R3:W-:Y:S01]  /*249b0*/  STL [R1+0x68], R10 ;  /* 0x0000680a01007387 */ /* 0x0007e20000100800 */
[----:B------:R-:W-:Y:S01]  /*249c0*/  LOP3.LUT P6, RZ, R2, 0x3, R24, 0x48, !PT ;  /* 0x0000000302ff7812 */ /* 0x000fe200078c4818 */
[----:B------:R-:W1:Y:S01]  /*249d0*/  MUFU.EX2 R145, R5 ;  /* 0x0000000500917308 */ /* 0x000e620000000800 */
[----:B----4-:R-:W-:Y:S01]  /*249e0*/  @!P2 FMUL R11, R11, R11 ;  /* 0x0000000b0b0ba220 */ /* 0x010fe20000400000 */
[----:B------:R-:W-:-:S04]  /*249f0*/  F2FP.F16.F32.PACK_AB R24, R181, R180 ;  /* 0x000000b4b518723e */ /* 0x000fc800000000ff */
[----:B------:R3:W-:Y:S01]  /*24a00*/  STL [R1+0x6c], R11 ;  /* 0x00006c0b01007387 */ /* 0x0007e20000100800 */
[----:B------:R-:W-:Y:S01]  /*24a10*/  F2FP.F16.F32.PACK_AB R52, R11, R10 ;  /* 0x0000000a0b34723e */ /* 0x000fe200000000ff */
[----:B------:R-:W4:Y:S01]  /*24a20*/  MUFU.EX2 R156, R156 ;  /* 0x0000009c009c7308 */ /* 0x000f220000000800 */
[----:B--2---:R-:W-:-:S07]  /*24a30*/  @!P5 FMUL R144, R144, R144 ;  /* 0x000000909090d220 */ /* 0x004fce0000400000 */
[----:B------:R-:W2:Y:S01]  /*24a40*/  MUFU.EX2 R157, R157 ;  /* 0x0000009d009d7308 */ /* 0x000ea20000000800 */
[----:B-1----:R-:W-:-:S05]  /*24a50*/  @!P4 FMUL R145, R145, R145 ;  /* 0x000000919191c220 */ /* 0x002fca0000400000 */
[----:B------:R-:W-:Y:S01]  /*24a60*/  F2FP.F16.F32.PACK_AB R51, R145, R144 ;  /* 0x000000909133723e */ /* 0x000fe200000000ff */
[----:B----4-:R-:W-:Y:S01]  /*24a70*/  @!P1 FMUL R156, R156, R156 ;  /* 0x0000009c9c9c9220 */ /* 0x010fe20000400000 */
[----:B--2---:R-:W-:-:S05]  /*24a80*/  @!P0 FMUL R157, R157, R157 ;  /* 0x0000009d9d9d8220 */ /* 0x004fca0000400000 */
[----:B------:R-:W-:Y:S01]  /*24a90*/  F2FP.F16.F32.PACK_AB R53, R157, R156 ;  /* 0x0000009c9d35723e */ /* 0x000fe200000000ff */
[----:B---3--:R-:W-:Y:S06]  /*24aa0*/  @!P6 BRA `(.L_x_339) ;  /* 0x000000000040e947 */ /* 0x008fec0003800000 */
        /* <DEDUP_REMOVED lines=16> */
.L_x_339:
[----:B------:R-:W-:Y:S05]  /*24bb0*/  WARPSYNC.ALL ;  /* 0x0000000000007948 */ /* 0x000fea0003800000 */
[----:B------:R1:W-:Y:S01]  /*24bc0*/  STTM.x32 tmem[UR37], R56 ;  /* 0x00000038000079ed */ /* 0x0003e200082c0025 */
[----:B------:R-:W2:Y:S01]  /*24bd0*/  LDCU UR4, c[0x0][0x704] ;  /* 0x0000e080ff0477ac */ /* 0x000ea20008000800 */
[----:B-1----:R-:W3:Y:S01]  /*24be0*/  LDL R87, [R1+0x74] ;  /* 0x0000740001577983 */ /* 0x002ee20000100800 */
[----:B------:R-:W1:Y:S02]  /*24bf0*/  S2R R2, SR_TID.X ;  /* 0x0000000000027919 */ /* 0x000e640000002100 */
[----:B-1----:R-:W-:-:S02]  /*24c00*/  SHF.R.U32.HI R60, RZ, 0x5, R2 ;  /* 0x00000005ff3c7819 */ /* 0x002fc40000011602 */
[----:B---3--:R-:W-:-:S04]  /*24c10*/  FSETP.NEU.AND P0, PT, R87, -INF , PT ;  /* 0xff8000005700780b */ /* 0x008fc80003f0d000 */
[----:B------:R-:W-:-:S05]  /*24c20*/  FSEL R0, R87, RZ, P0 ;  /* 0x000000ff57007208 */ /* 0x000fca0000000000 */
[----:B--2---:R-:W-:-:S04]  /*24c30*/  FMUL R0, R0, -UR4 ;  /* 0x8000000400007c20 */ /* 0x004fc80008400000 */
[--C-:B------:R-:W-:Y:S02]  /*24c40*/  FFMA2 R148, R148.F32x2.HI_LO, UR4.F32, R0.reuse.F32 ;  /* 0x0000000494947c49 */ /* 0x100fe40009200000 */
[----:B------:R-:W-:Y:S01]  /*24c50*/  FFMA2 R150, R150.F32x2.HI_LO, UR4.F32, R0.F32 ;  /* 0x0000000496967c49 */ /* 0x000fe20009200000 */
[----:B------:R-:W-:Y:S02]  /*24c60*/  UIADD3 UR4, UPT, UPT, UR37, 0x20, URZ ;  /* 0x0000002025047890 */ /* 0x000fe4000fffe0ff */
[----:B------:R-:W-:Y:S02]  /*24c70*/  FSETP.GEU.AND P4, PT, R148, -126, PT ;  /* 0xc2fc00009400780b */ /* 0x000fe40003f8e000 */
[----:B------:R-:W-:Y:S01]  /*24c80*/  FSETP.GEU.AND P3, PT, R149, -126, PT ;  /* 0xc2fc00009500780b */ /* 0x000fe20003f6e000 */
[----:B------:R-:W-:Y:S01]  /*24c90*/  USHF.R.U32.HI UR4, URZ, 0x15, UR4 ;  /* 0x00000015ff047899 */ /* 0x000fe20008011604 */
[----:B------:R-:W-:Y:S02]  /*24ca0*/  FSETP.GEU.AND P2, PT, R150, -126, PT ;  /* 0xc2fc00009600780b */ /* 0x000fe40003f4e000 */
[----:B------:R-:W-:-:S03]  /*24cb0*/  FSETP.GEU.AND P1, PT, R151, -126, PT ;  /* 0xc2fc00009700780b */ /* 0x000fc60003f2e000 */
[----:B------:R-:W-:-:S04]  /*24cc0*/  MOV R3, UR4 ;  /* 0x0000000400037c02 */ /* 0x000fc80008000f00 */
[----:B------:R-:W-:Y:S01]  /*24cd0*/  @!P4 FMUL R148, R148, 0.5 ;  /* 0x3f0000009494c820 */ /* 0x000fe20000400000 */
[----:B------:R-:W-:Y:S01]  /*24ce0*/  LOP3.LUT P0, RZ, R3, 0x3, R60, 0x48, !PT ;  /* 0x0000000303ff7812 */ /* 0x000fe2000780483c */
[----:B------:R-:W-:Y:S02]  /*24cf0*/  @!P3 FMUL R149, R149, 0.5 ;  /* 0x3f0000009595b820 */ /* 0x000fe40000400000 */
[----:B------:R-:W-:Y:S01]  /*24d00*/  @!P2 FMUL R150, R150, 0.5 ;  /* 0x3f0000009696a820 */ /* 0x000fe20000400000 */
[----:B------:R-:W1:Y:S01]  /*24d10*/  MUFU.EX2 R58, R148 ;  /* 0x00000094003a7308 */ /* 0x000e620000000800 */
[----:B------:R-:W-:-:S07]  /*24d20*/  @!P1 FMUL R151, R151, 0.5 ;  /* 0x3f00000097979820 */ /* 0x000fce0000400000 */
[----:B------:R-:W2:Y:S08]  /*24d30*/  MUFU.EX2 R59, R149 ;  /* 0x00000095003b7308 */ /* 0x000eb00000000800 */
[----:B------:R-:W3:Y:S01]  /*24d40*/  MUFU.EX2 R56, R150 ;  /* 0x0000009600387308 */ /* 0x000ee20000000800 */
[----:B-1----:R-:W-:-:S07]  /*24d50*/  @!P4 FMUL R58, R58, R58 ;  /* 0x0000003a3a3ac220 */ /* 0x002fce0000400000 */
[----:B------:R-:W1:Y:S01]  /*24d60*/  MUFU.EX2 R57, R151 ;  /* 0x0000009700397308 */ /* 0x000e620000000800 */
[----:B--2---:R-:W-:-:S05]  /*24d70*/  @!P3 FMUL R59, R59, R59 ;  /* 0x0000003b3b3bb220 */ /* 0x004fca0000400000 */
[----:B------:R-:W-:Y:S01]  /*24d80*/  F2FP.F16.F32.PACK_AB R54, R59, R58 ;  /* 0x0000003a3b36723e */ /* 0x000fe200000000ff */
[----:B---3--:R-:W-:Y:S01]  /*24d90*/  @!P2 FMUL R56, R56, R56 ;  /* 0x000000383838a220 */ /* 0x008fe20000400000 */
[----:B-1----:R-:W-:-:S05]  /*24da0*/  @!P1 FMUL R57, R57, R57 ;  /* 0x0000003939399220 */ /* 0x002fca0000400000 */
        /* <DEDUP_REMOVED lines=18> */
.L_x_340:
        /* <DEDUP_REMOVED lines=10> */
.L_x_341:
[----:B------:R-:W3:Y:S01]  /*24f70*/  S2UR UR5, SR_CgaCtaId ;  /* 0x00000000000579c3 */ /* 0x000ee20000008800 */
[----:B------:R-:W-:Y:S01]  /*24f80*/  UISETP.NE.AND UP0, UPT, UR40, URZ, UPT ;  /* 0x000000ff2800728c */ /* 0x000fe2000bf05270 */
[----:B------:R-:W-:Y:S02]  /*24f90*/  UMOV UR4, 0x400 ;  /* 0x0000040000047882 */ /* 0x000fe40000000000 */
[----:B---3--:R-:W-:-:S04]  /*24fa0*/  ULEA UR5, UR5, UR4, 0x18 ;  /* 0x0000000405057291 */ /* 0x008fc8000f8ec0ff */
[----:B------:R-:W-:-:S04]  /*24fb0*/  UIADD3 UR4, UPT, UPT, UR5, 0x50068, URZ ;  /* 0x0005006805047890 */ /* 0x000fc8000fffe0ff */
[----:B------:R-:W-:Y:S02]  /*24fc0*/  @UP0 UIADD3 UR4, UPT, UPT, UR5, 0x50058, URZ ;  /* 0x0005005805040890 */ /* 0x000fe4000fffe0ff */
[----:B------:R-:W-:Y:S02]  /*24fd0*/  UISETP.NE.AND UP0, UPT, UR47, URZ, UPT ;  /* 0x000000ff2f00728c */ /* 0x000fe4000bf05270 */
[----:B------:R-:W-:-:S09]  /*24fe0*/  UPRMT UR4, UR38, 0x654, UR4 ;  /* 0x0000065426047896 */ /* 0x000fd20008000004 */
[----:B--2---:R-:W-:Y:S01]  /*24ff0*/  SYNCS.ARRIVE.TRANS64.RED.A1T0 RZ, [UR4], RZ ;  /* 0x000000ffffff79a7 */ /* 0x004fe20008100404 */
[----:B------:R-:W-:Y:S05]  /*25000*/  BRA.U UP0, `(.L_x_342) ;  /* 0x0000000100047547 */ /* 0x000fea000b800000 */
[----:B------:R-:W-:Y:S05]  /*25010*/  BPT.TRAP 0x1 ;  /* 0x000000040000795c */ /* 0x000fea0000300000 */
.L_x_342:
[----:B------:R-:W-:Y:S01]  /*25020*/  UISETP.NE.AND UP0, UPT, UR40, URZ, UPT ;  /* 0x000000ff2800728c */ /* 0x000fe2000bf05270 */
[----:B------:R-:W-:Y:S01]  /*25030*/  FADD2 R22, R22.F32x2.HI_LO, RZ.F32 ;  /* 0x000000ff1616724b */ /* 0x000fe20000200000 */
[----:B------:R-:W-:Y:S01]  /*25040*/  FSETP.NEU.AND P0, PT, R87, -INF , PT ;  /* 0xff8000005700780b */ /* 0x000fe20003f0d000 */
[----:B------:R-:W-:Y:S01]  /*25050*/  FADD2 R88, R88.F32x2.HI_LO, RZ.F32 ;  /* 0x000000ff5858724b */ /* 0x000fe20000200000 */
[----:B------:R-:W-:Y:S01]  /*25060*/  USEL UR4, UR46, UR45, UP0 ;  /* 0x0000002d2e047287 */ /* 0x000fe20008000000 */
[----:B------:R-:W-:Y:S01]  /*25070*/  FADD2 R22, R22.F32x2.HI_LO, R94.F32x2.HI_LO ;  /* 0x0000005e1616724b */ /* 0x000fe20000000000 */
[----:B------:R-:W-:Y:S01]  /*25080*/  FSEL R4, R87, RZ, P0 ;  /* 0x000000ff57047208 */ /* 0x000fe20000000000 */
[----:B------:R-:W-:Y:S01]  /*25090*/  FADD2 R90, R90.F32x2.HI_LO, RZ.F32 ;  /* 0x000000ff5a5a724b */ /* 0x000fe20000200000 */
[----:B------:R-:W-:Y:S01]  /*250a0*/  ULOP3.LUT UR36, UR4, 0x1, URZ, 0x3c, !UPT ;  /* 0x0000000104247892 */ /* 0x000fe2000f8e3cff */
[----:B------:R-:W-:Y:S01]  /*250b0*/  FADD2 R88, R88.F32x2.HI_LO, R96.F32x2.HI_LO ;  /* 0x000000605858724b */ /* 0x000fe20000000000 */
[----:B------:R-:W-:Y:S01]  /*250c0*/  UIADD3 UR4, UPT, UPT, UR5, 0x50088, URZ ;  /* 0x0005008805047890 */ /* 0x000fe2000fffe0ff */
[----:B------:R-:W-:Y:S01]  /*250d0*/  FADD2 R90, R90.F32x2.HI_LO, R98.F32x2.HI_LO ;  /* 0x000000625a5a724b */ /* 0x000fe20000000000 */
[----:B------:R-:W-:Y:S01]  /*250e0*/  @UP0 UIADD3 UR4, UPT, UPT, UR5, 0x50078, URZ ;  /* 0x0005007805040890 */ /* 0x000fe2000fffe0ff */
[----:B------:R-:W-:Y:S01]  /*250f0*/  FADD2 R22, R22.F32x2.HI_LO, R102.F32x2.HI_LO ;  /* 0x000000661616724b */ /* 0x000fe20000000000 */
[----:B------:R-:W-:Y:S01]  /*25100*/  MOV R0, UR36 ;  /* 0x0000002400007c02 */ /* 0x000fe20008000f00 */
[----:B------:R-:W-:Y:S01]  /*25110*/  FADD2 R88, R88.F32x2.HI_LO, R104.F32x2.HI_LO ;  /* 0x000000685858724b */ /* 0x000fe20000000000 */
[----:B------:R-:W-:Y:S01]  /*25120*/  FSETP.NEU.AND P0, PT, R17, R4, PT ;  /* 0x000000041100720b */ /* 0x000fe20003f0d000 */
[----:B------:R-:W-:Y:S01]  /*25130*/  FADD2 R90, R90.F32x2.HI_LO, R106.F32x2.HI_LO ;  /* 0x0000006a5a5a724b */ /* 0x000fe20000000000 */
[----:B------:R-:W-:Y:S01]  /*25140*/  SHF.L.U32 R0, R0, 0x1f, RZ ;  /* 0x0000001f00007819 */ /* 0x000fe200000006ff */
[----:B------:R-:W-:-:S02]  /*25150*/  FADD2 R22, R22.F32x2.HI_LO, R110.F32x2.HI_LO ;  /* 0x0000006e1616724b */ /* 0x000fc40000000000 */
[----:B------:R-:W-:Y:S01]  /*25160*/  FADD2 R88, R88.F32x2.HI_LO, R112.F32x2.HI_LO ;  /* 0x000000705858724b */ /* 0x000fe20000000000 */
[----:B------:R-:W2:Y:S01]  /*25170*/  SYNCS.PHASECHK.TRANS64.TRYWAIT P2, [UR4], R0 ;  /* 0x00000000ff0075a7 */ /* 0x000ea20008041104 */
[----:B------:R-:W-:Y:S02]  /*25180*/  FADD2 R90, R90.F32x2.HI_LO, R114.F32x2.HI_LO ;  /* 0x000000725a5a724b */ /* 0x000fe40000000000 */
[----:B------:R-:W-:Y:S02]  /*25190*/  FADD2 R22, R22.F32x2.HI_LO, R118.F32x2.HI_LO ;  /* 0x000000761616724b */ /* 0x000fe40000000000 */
[----:B------:R-:W-:Y:S02]  /*251a0*/  FADD2 R88, R88.F32x2.HI_LO, R138.F32x2.HI_LO ;  /* 0x0000008a5858724b */ /* 0x000fe40000000000 */
[----:B------:R-:W-:Y:S02]  /*251b0*/  FADD2 R90, R90.F32x2.HI_LO, R142.F32x2.HI_LO ;  /* 0x0000008e5a5a724b */ /* 0x000fe40000000000 */
[----:B------:R-:W-:Y:S01]  /*251c0*/  FADD2 R22, R22.F32x2.HI_LO, R158.F32x2.HI_LO ;  /* 0x0000009e1616724b */ /* 0x000fe20000000000 */
[----:B--2---:R-:W-:Y:S06]  /*251d0*/  @!P2 BRA `(.L_x_343) ;  /* 0x0000006c0088a947 */ /* 0x004fec0003800000 */
.L_x_483:
[----:B------:R-:W-:Y:S01]  /*251e0*/  BSSY.RECONVERGENT B0, `(.L_x_344) ;  /* 0x000000b000007945 */ /* 0x000fe20003800200 */
[----:B--2---:R-:W-:-:S03]  /*251f0*/  MOV R3, 0x3f000000 ;  /* 0x3f00000000037802 */ /* 0x004fc60000000f00 */
[----:B------:R-:W-:Y:S05]  /*25200*/  @!P0 BRA `(.L_x_345) ;  /* 0x0000000000208947 */ /* 0x000fea0003800000 */
[----:B------:R-:W2:Y:S01]  /*25210*/  LDCU UR4, c[0x0][0x704] ;  /* 0x0000e080ff0477ac */ /* 0x000ea20008000800 */
[----:B------:R-:W-:-:S04]  /*25220*/  FADD R0, -R4, R17 ;  /* 0x0000001104007221 */ /* 0x000fc80000000100 */
[----:B--2---:R-:W-:-:S05]  /*25230*/  FMUL R0, R0, UR4 ;  /* 0x0000000400007c20 */ /* 0x004fca0008400000 */
[----:B------:R-:W-:-:S13]  /*25240*/  FSETP.GEU.AND P0, PT, R0, -126, PT ;  /* 0xc2fc00000000780b */ /* 0x000fda0003f0e000 */
[----:B------:R-:W-:-:S04]  /*25250*/  @!P0 FMUL R0, R0, 0.5 ;  /* 0x3f00000000008820 */ /* 0x000fc80000400000 */
[----:B------:R-:W2:Y:S02]  /*25260*/  MUFU.EX2 R3, R0 ;  /* 0x0000000000037308 */ /* 0x000ea40000000800 */
[----:B--2---:R-:W-:-:S04]  /*25270*/  @!P0 FMUL R3, R3, R3 ;  /* 0x0000000303038220 */ /* 0x004fc80000400000 */
[----:B------:R-:W-:Y:S02]  /*25280*/  FMUL R3, R3, 0.5 ;  /* 0x3f00000003037820 */ /* 0x000fe40000400000 */
.L_x_345:
[----:B------:R-:W-:Y:S05]  /*25290*/  BSYNC.RECONVERGENT B0 ;  /* 0x0000000000007941 */ /* 0x000fea0003800200 */
.L_x_344:
[----:B------:R-:W2:Y:S04]  /*252a0*/  LDL.LU.64 R4, [R1+0x18] ;  /* 0x0000180001047983 */ /* 0x000ea80000300a00 */
[----:B-1----:R-:W3:Y:S04]  /*252b0*/  LDL.LU.64 R28, [R1+0x20] ;  /* 0x00002000011c7983 */ /* 0x002ee80000300a00 */
[----:B------:R-:W4:Y:S04]  /*252c0*/  LDL.LU.64 R26, [R1+0x28] ;  /* 0x00002800011a7983 */ /* 0x000f280000300a00 */
[----:B------:R-:W5:Y:S04]  /*252d0*/  LDL.LU.64 R24, [R1+0x38] ;  /* 0x0000380001187983 */ /* 0x000f680000300a00 */
[----:B------:R-:W5:Y:S04]  /*252e0*/  LDL.LU.64 R20, [R1+0x40] ;  /* 0x0000400001147983 */ /* 0x000f680000300a00 */
[----:B------:R-:W5:Y:S04]  /*252f0*/  LDL.LU.64 R14, [R1+0x48] ;  /* 0x00004800010e7983 */ /* 0x000f680000300a00 */
[----:B------:R-:W5:Y:S01]  /*25300*/  LDL.LU.64 R8, [R1+0x30] ;  /* 0x0000300001087983 */ /* 0x000f620000300a00 */
[----:B------:R-:W-:-:S03]  /*25310*/  FADD2 R22, R22.F32x2.HI_LO, R166.F32x2.HI_LO ;  /* 0x000000a61616724b */ /* 0x000fc60000000000 */
[----:B------:R-:W5:Y:S04]  /*25320*/  LDL.LU.64 R12, [R1+0x58] ;  /* 0x00005800010c7983 */ /* 0x000f680000300a00 */
[----:B------:R-:W5:Y:S04]  /*25330*/  LDL.LU.64 R10, [R1+0x60] ;  /* 0x00006000010a7983 */ /* 0x000f680000300a00 */
[----:B------:R-:W5:Y:S01]  /*25340*/  LDL.LU.64 R6, [R1+0x50] ;  /* 0x0000500001067983 */ /* 0x000f620000300a00 */
[----:B------:R-:W-:-:S04]  /*25350*/  FADD2 R22, R22.F32x2.HI_LO, R174.F32x2.HI_LO ;  /* 0x000000ae1616724b */ /* 0x000fc80000000000 */
[----:B------:R-:W-:Y:S02]  /*25360*/  FADD2 R22, R22.F32x2.HI_LO, R182.F32x2.HI_LO ;  /* 0x000000b61616724b */ /* 0x000fe40000000000 */
[----:B------:R-:W-:-:S04]  /*25370*/  FMUL R16, R3, R16 ;  /* 0x0000001003107220 */ /* 0x000fc80000400000 */
[----:B------:R-:W-:-:S04]  /*25380*/  FADD2 R18, R16.F32, R18.F32x2.HI_LO ;  /* 0x000000121012724b */ /* 0x000fc80000040000 */
[----:B------:R-:W-:Y:S02]  /*25390*/  FADD2 R18, R18.F32x2.HI_LO, R92.F32x2.HI_LO ;  /* 0x0000005c1212724b */ /* 0x000fe40000000000 */
[----:B--2---:R-:W-:Y:S02]  /*253a0*/  FADD2 R22, R22.F32x2.HI_LO, R4.F32x2.HI_LO ;  /* 0x000000041616724b */ /* 0x004fe40000000000 */
[----:B------:R-:W2:Y:S01]  /*253b0*/  LDL.LU.64 R4, [R1+0x68] ;  /* 0x0000680001047983 */ /* 0x000ea20000300a00 */
        /* <DEDUP_REMOVED lines=15> */
[----:B---3--:R-:W-:Y:S02]  /*254b0*/  FADD2 R88, R88.F32x2.HI_LO, R28.F32x2.HI_LO ;  /* 0x0000001c5858724b */ /* 0x008fe40000000000 */
[----:B----4-:R-:W-:Y:S02]  /*254c0*/  FADD2 R90, R90.F32x2.HI_LO, R26.F32x2.HI_LO ;  /* 0x0000001a5a5a724b */ /* 0x010fe40000000000 */
[----:B------:R-:W-:Y:S02]  /*254d0*/  FADD2 R18, R18.F32x2.HI_LO, R188.F32x2.HI_LO ;  /* 0x000000bc1212724b */ /* 0x000fe40000000000 */
[----:B-----5:R-:W-:Y:S02]  /*254e0*/  FADD2 R22, R22.F32x2.HI_LO, R24.F32x2.HI_LO ;  /* 0x000000181616724b */ /* 0x020fe40000000000 */
        /* <DEDUP_REMOVED lines=22> */
[----:B------:R-:W-:Y:S02]  /*25650*/  FADD2 R88, R88.F32x2.HI_LO, R90.F32x2.HI_LO ;  /* 0x0000005a5858724b */ /* 0x000fe40000000000 */
[----:B--2---:R-:W-:-:S04]  /*25660*/  FADD2 R18, R18.F32x2.HI_LO, R4.F32x2.HI_LO ;  /* 0x000000041212724b */ /* 0x004fc80000000000 */
[----:B------:R-:W-:-:S04]  /*25670*/  FADD2 R18, R18.F32x2.HI_LO, R22.F32x2.HI_LO ;  /* 0x000000161212724b */ /* 0x000fc80000000000 */
[----:B------:R-:W-:-:S04]  /*25680*/  FADD2 R18, R18.F32x2.HI_LO, R88.F32x2.HI_LO ;  /* 0x000000581212724b */ /* 0x000fc80000000000 */
[----:B------:R-:W-:-:S05]  /*25690*/  FADD R0, R18, R19 ;  /* 0x0000001312007221 */ /* 0x000fca0000000000 */
[----:B------:R1:W-:Y:S01]  /*256a0*/  STL [R1+0x70], R0 ;  /* 0x0000700001007387 */ /* 0x0003e20000100800 */
[----:B------:R-:W-:Y:S05]  /*256b0*/  @P1 BRA `(.L_x_346) ;  /* 0x0000000000041947 */ /* 0x000fea0003800000 */
[----:B------:R-:W-:Y:S05]  /*256c0*/  BPT.TRAP 0x1 ;  /* 0x000000040000795c */ /* 0x000fea0000300000 */
.L_x_346:
[----:B------:R-:W-:Y:S01]  /*256d0*/  UISETP.NE.AND UP0, UPT, UR40, URZ, UPT ;  /* 0x000000ff2800728c */ /* 0x000fe2000bf05270 */
[----:B------:R-:W-:Y:S01]  /*256e0*/  IMAD.U32 R2, R2, 0x10000, RZ ;  /* 0x0001000002027824 */ /* 0x000fe200078e00ff */
[----:B------:R-:W-:Y:S01]  /*256f0*/  ULOP3.LUT UR6, UR42, 0x1, URZ, 0x3c, !UPT ;  /* 0x000000012a067892 */ /* 0x000fe2000f8e3cff */
[----:B------:R-:W-:Y:S01]  /*25700*/  LOP3.LUT R60, R60, 0x3, RZ, 0xc0, !PT ;  /* 0x000000033c3c7812 */ /* 0x000fe200078ec0ff */
[----:B------:R-:W-:Y:S02]  /*25710*/  UIADD3 UR4, UPT, UPT, UR5, 0x50060, URZ ;  /* 0x0005006005047890 */ /* 0x000fe4000fffe0ff */
[----:B------:R-:W-:Y:S02]  /*25720*/  LOP3.LUT R2, R2, 0x600000, RZ, 0xc0, !PT ;  /* 0x0060000002027812 */ /* 0x000fe400078ec0ff */
[----:B-1----:R-:W-:Y:S02]  /*25730*/  IMAD.U32 R0, RZ, RZ, UR6 ;  /* 0x00000006ff007e24 */ /* 0x002fe4000f8e00ff */
[----:B------:R-:W-:Y:S01]  /*25740*/  SHF.R.U32.HI R3, RZ, 0x15, R2 ;  /* 0x00000015ff037819 */ /* 0x000fe20000011602 */
[----:B------:R-:W-:-:S02]  /*25750*/  @UP0 UIADD3 UR4, UPT, UPT, UR5, 0x50050, URZ ;  /* 0x0005005005040890 */ /* 0x000fc4000fffe0ff */
[----:B------:R-:W-:Y:S01]  /*25760*/  SHF.L.U32 R0, R0, 0x1f, RZ ;  /* 0x0000001f00007819 */ /* 0x000fe200000006ff */
[----:B------:R-:W-:Y:S01]  /*25770*/  USEL UR5, URZ, 0x80, UP0 ;  /* 0x00000080ff057887 */ /* 0x000fe20008000000 */
[----:B------:R-:W-:-:S05]  /*25780*/  ISETP.NE.AND P0, PT, R60, R3, PT ;  /* 0x000000033c00720c */ /* 0x000fca0003f05270 */
[----:B------:R-:W1:Y:S01]  /*25790*/  SYNCS.PHASECHK.TRANS64.TRYWAIT P1, [UR4], R0 ;  /* 0x00000000ff0075a7 */ /* 0x000e620008021104 */
[----:B------:R-:W-:Y:S01]  /*257a0*/  LOP3.LUT R2, R2, UR5, RZ, 0xfc, !PT ;  /* 0x0000000502027c12 */ /* 0x000fe2000f8efcff */
[----:B-1----:R-:W-:Y:S06]  /*257b0*/  @!P1 BRA `(.L_x_347) ;  /* 0x0000006800289947 */ /* 0x002fec0003800000 */
.L_x_485:
        /* <DEDUP_REMOVED lines=17> */
.L_x_348:
[----:B------:R-:W-:Y:S05]  /*258d0*/  WARPSYNC.ALL ;  /* 0x0000000000007948 */ /* 0x000fea0003800000 */
[----:B------:R-:W2:Y:S01]  /*258e0*/  LDL.LU.64 R16, [R1+0x70] ;  /* 0x0000700001107983 */ /* 0x000ea20000300a00 */
[----:B------:R-:W-:Y:S01]  /*258f0*/  R2UR UR4, R2 ;  /* 0x00000000020472ca */ /* 0x000fe200000e0000 */
[----:B------:R-:W-:-:S04]  /*25900*/  UISETP.NE.AND UP0, UPT, UR40, URZ, UPT ;  /* 0x000000ff2800728c */ /* 0x000fc8000bf05270 */
[----:B------:R-:W-:Y:S02]  /*25910*/  USEL UR45, UR45, UR36, UP0 ;  /* 0x000000242d2d7287 */ /* 0x000fe40008000000 */
[----:B------:R-:W-:-:S06]  /*25920*/  USEL UR46, UR36, UR46, UP0 ;  /* 0x0000002e242e7287 */ /* 0x000fcc0008000000 */
[----:B--2---:R3:W-:Y:S06]  /*25930*/  STTM.x2 tmem[UR4], R16 ;  /* 0x00000010000079ed */ /* 0x0047ec00080c0004 */
.L_x_329:
[----:B------:R-:W-:-:S09]  /*25940*/  UISETP.NE.AND UP0, UPT, UR47, URZ, UPT ;  /* 0x000000ff2f00728c */ /* 0x000fd2000bf05270 */
[----:B------:R-:W-:Y:S05]  /*25950*/  BRA.U UP0, `(.L_x_349) ;  /* 0x0000000100047547 */ /* 0x000fea000b800000 */
[----:B------:R-:W-:Y:S05]  /*25960*/  BPT.TRAP 0x1 ;  /* 0x000000040000795c */ /* 0x000fea0000300000 */
.L_x_349:
[----:B------:R-:W4:Y:S01]  /*25970*/  S2UR UR7, SR_CgaCtaId ;  /* 0x00000000000779c3 */ /* 0x000f220000008800 */
[----:B------:R-:W-:Y:S01]  /*25980*/  UISETP.NE.AND UP1, UPT, UR40, URZ, UPT ;  /* 0x000000ff2800728c */ /* 0x000fe2000bf25270 */
[----:B------:R-:W-:Y:S02]  /*25990*/  UMOV UR5, 0x400 ;  /* 0x0000040000057882 */ /* 0x000fe40000000000 */
[----:B----4-:R-:W-:-:S04]  /*259a0*/  ULEA UR5, UR7, UR5, 0x18 ;  /* 0x0000000507057291 */ /* 0x010fc8000f8ec0ff */
[----:B------:R-:W-:-:S04]  /*259b0*/  UIADD3 UR4, UPT, UPT, UR5, 0x50080, URZ ;  /* 0x0005008005047890 */ /* 0x000fc8000fffe0ff */
[----:B------:R-:W-:-:S09]  /*259c0*/  @UP1 UIADD3 UR4, UPT, UPT, UR5, 0x50070, URZ ;  /* 0x0005007005041890 */ /* 0x000fd2000fffe0ff */
[----:B------:R-:W-:Y:S01]  /*259d0*/  SYNCS.ARRIVE.TRANS64.A1T0 RZ, [UR4], RZ ;  /* 0x000000ffffff79a7 */ /* 0x000fe20008100004 */
[----:B------:R-:W-:Y:S01]  /*259e0*/  USEL UR4, UR46, UR45, UP1 ;  /* 0x0000002d2e047287 */ /* 0x000fe20008800000 */
[----:B------:R-:W-:Y:S11]  /*259f0*/  BRA.U UP0, `(.L_x_350) ;  /* 0x0000000100047547 */ /* 0x000ff6000b800000 */
[----:B------:R-:W-:Y:S05]  /*25a00*/  BPT.TRAP 0x1 ;  /* 0x000000040000795c */ /* 0x000fea0000300000 */
.L_x_350:
[----:B------:R-:W-:Y:S02]  /*25a10*/  UISETP.NE.AND UP0, UPT, UR40, URZ, UPT ;  /* 0x000000ff2800728c */ /* 0x000fe4000bf05270 */
[----:B------:R-:W-:Y:S02]  /*25a20*/  ULOP3.LUT UR6, UR4, 0x1, URZ, 0x3c, !UPT ;  /* 0x0000000104067892 */ /* 0x000fe4000f8e3cff */
[----:B------:R-:W-:-:S04]  /*25a30*/  UIADD3 UR4, UPT, UPT, UR5, 0x50088, URZ ;  /* 0x0005008805047890 */ /* 0x000fc8000fffe0ff */
[----:B-1----:R-:W-:-:S03]  /*25a40*/  MOV R3, UR6 ;  /* 0x0000000600037c02 */ /* 0x002fc60008000f00 */
[----:B------:R-:W-:Y:S01]  /*25a50*/  @UP0 UIADD3 UR4, UPT, UPT, UR5, 0x50078, URZ ;  /* 0x0005007805040890 */ /* 0x000fe2000fffe0ff */
[----:B------:R-:W-:-:S08]  /*25a60*/  SHF.L.U32 R3, R3, 0x1f, RZ ;  /* 0x0000001f03037819 */ /* 0x000fd000000006ff */
[----:B------:R-:W1:Y:S02]  /*25a70*/  SYNCS.PHASECHK.TRANS64.TRYWAIT P0, [UR4], R3 ;  /* 0x00000003ff0075a7 */ /* 0x000e640008001104 */
[----:B-1----:R-:W-:Y:S05]  /*25a80*/  @!P0 BRA `(.L_x_351) ;  /* 0x00000064008c8947 */ /* 0x002fea0003800000 */
.L_x_487:
[----:B------:R-:W-:-:S04]  /*25a90*/  UISETP.NE.AND UP0, UPT, UR40, URZ, UPT ;  /* 0x000000ff2800728c */ /* 0x000fc8000bf05270 */
[----:B------:R-:W-:-:S04]  /*25aa0*/  USEL UR4, UR48, UR54, UP0 ;  /* 0x0000003630047287 */ /* 0x000fc80008000000 */
[----:B------:R-:W-:-:S09]  /*25ab0*/  UISETP.GT.U32.AND UP0, UPT, UR4, 0x1, UPT ;  /* 0x000000010400788c */ /* 0x000fd2000bf04070 */
[----:B------:R-:W-:Y:S05]  /*25ac0*/  BRA.U UP0, `(.L_x_352) ;  /* 0x0000000100087547 */ /* 0x000fea000b800000 */
[----:B------:R-:W-:Y:S05]  /*25ad0*/  BPT.TRAP 0x1 ;  /* 0x000000040000795c */ /* 0x000fea0000300000 */
[----:B------:R-:W-:Y:S05]  /*25ae0*/  BPT.TRAP 0x1 ;  /* 0x000000040000795c */ /* 0x000fea0000300000 */
.L_x_352:
[----:B------:R-:W-:Y:S02]  /*25af0*/  UISETP.NE.AND UP0, UPT, UR40, URZ, UPT ;  /* 0x000000ff2800728c */ /* 0x000fe4000bf05270 */
[----:B------:R-:W-:-:S09]  /*25b00*/  UIADD3 UR4, UPT, UPT, UR5, 0x50068, URZ ;  /* 0x0005006805047890 */ /* 0x000fd2000fffe0ff */
[----:B------:R-:W-:-:S04]  /*25b10*/  @UP0 UIADD3 UR4, UPT, UPT, UR5, 0x50058, URZ ;  /* 0x0005005805040890 */ /* 0x000fc8000fffe0ff */
[----:B------:R-:W-:-:S09]  /*25b20*/  UPRMT UR4, UR7, 0x654, UR4 ;  /* 0x0000065407047896 */ /* 0x000fd20008000004 */
[----:B------:R-:W-:Y:S01]  /*25b30*/  SYNCS.ARRIVE.TRANS64.RED.A1T0 RZ, [UR4], RZ ;  /* 0x000000ffffff79a7 */ /* 0x000fe20008100404 */
[----:B------:R-:W-:Y:S05]  /*25b40*/  EXIT ;  /* 0x000000000000794d */ /* 0x000fea0003800000 */
.L_x_26:
[----:B------:R-:W-:-:S05]  /*25b50*/  IMAD.MOV.U32 R3, RZ, RZ, -0x4 ;  /* 0xfffffffcff037424 */ /* 0x000fca00078e00ff */
[----:B------:R-:W-:-:S05]  /*25b60*/  VIADDMNMX.U32 R0, R2, R3, 0x2, PT ;  /* 0x0000000202007446 */ /* 0x000fca0003800003 */
[----:B------:R-:W-:-:S04]  /*25b70*/  IMAD.SHL.U32 R0, R0, 0x4, RZ ;  /* 0x0000000400007824 */ /* 0x000fc800078e00ff */
[----:B------:R-:W1:Y:S02]  /*25b80*/  LDC R2, c[0x2][R0] ;  /* 0x0080000000027b82 */ /* 0x000e640000000800 */
[----:B-1----:R-:W-:-:S04]  /*25b90*/  SHF.R.S32.HI R3, RZ, 0x1f, R2 ;  /* 0x0000001fff037819 */ /* 0x002fc80000011402 */
.L_x_524:
[----:B------:R-:W-:Y:S05]  /*25ba0*/  BRX R2 -0x25bb0                                                                                                                                                                                                                                                                                                                                                                                                                                                                                                                                                                        (*"BRANCH_TARGETS .L_x_525,.L_x_526,.L_x_527"*) ;  /* 0xfffffda402147949 */ /* 0x000fea000383ffff */
.L_x_527:
[----:B------:R-:W-:-:S08]  /*25bb0*/  NOP ;  /* 0x0000000000007918 */ /* 0x000fd00000000000 */
[----:B------:R-:W-:-:S00]  /*25bc0*/  USETMAXREG.DEALLOC.CTAPOOL 0x18 ;  /* 0x00000018000079c8 */ /* 0x000fc000080e0500 */
[----:B------:R-:W-:Y:S05]  /*25bd0*/  EXIT ;  /* 0x000000000000794d */ /* 0x000fea0003800000 */
.L_x_525:
[----:B------:R-:W-:-:S08]  /*25be0*/  NOP ;  /* 0x0000000000007918 */ /* 0x000fd00000000000 */
[----:B------:R-:W1:-:S00]  /*25bf0*/  USETMAXREG.DEALLOC.CTAPOOL 0x20 ;  /* 0x00000020000079c8 */ /* 0x000e4000080e0500 */
[----:B------:R-:W2:Y:S01]  /*25c00*/  S2UR UR11, SR_CTAID.X ;  /* 0x00000000000b79c3 */ /* 0x000ea20000002500 */
[----:B------:R-:W3:Y:S07]  /*25c10*/  LDCU.64 UR22, c[0x0][0x380] ;  /* 0x00007000ff1677ac */ /* 0x000eee0008000a00 */
[----:B------:R-:W4:Y:S01]  /*25c20*/  S2UR UR53, SR_CTAID.Z ;  /* 0x00000000003579c3 */ /* 0x000f220000002700 */
[----:B---3--:R-:W-:Y:S02]  /*25c30*/  UISETP.NE.AND UP1, UPT, UR23, URZ, UPT ;  /* 0x000000ff1700728c */ /* 0x008fe4000bf25270 */
[----:B--2---:R-:W-:-:S04]  /*25c40*/  USHF.L.U32 UR11, UR11, 0x8, URZ ;  /* 0x000000080b0b7899 */ /* 0x004fc800080006ff */
[----:B------:R-:W-:-:S06]  /*25c50*/  UISETP.GE.U32.OR UP1, UPT, UR11, UR22, !UP1 ;  /* 0x000000160b00728c */ /* 0x000fcc000cf26470 */
[----:B------:R-:W-:-:S13]  /*25c60*/  PLOP3.LUT P1, PT, PT, PT, UP1, 0x80, 0x8 ;  /* 0x000000000008781c */ /* 0x000fda0003f2f018 */
[----:B-1--4-:R-:W-:Y:S05]  /*25c70*/  @P1 EXIT ;  /* 0x000000000000194d */ /* 0x012fea0003800000 */
[----:B------:R-:W1:Y:S01]  /*25c80*/  LDCU UR7, c[0x0][0x38c] ;  /* 0x00007180ff0777ac */ /* 0x000e620008000800 */
[----:B------:R-:W2:Y:S01]  /*25c90*/  S2UR UR8, SR_CTAID.Y ;  /* 0x00000000000879c3 */ /* 0x000ea20000002600 */
[----:B------:R-:W-:Y:S01]  /*25ca0*/  BSSY.RECONVERGENT B0, `(.L_x_353) ;  /* 0x000001b000007945 */ /* 0x000fe20003800200 */
[----:B------:R-:W-:Y:S01]  /*25cb0*/  ELECT P2, URZ, PT ;  /* 0x0000000000ff782f */ /* 0x000fe20003840000 */
[----:B-1----:R-:W1:Y:S01]  /*25cc0*/  I2F.U32.RP R2, UR7 ;  /* 0x0000000700027d06 */ /* 0x002e620008209000 */
[----:B------:R-:W-:-:S07]  /*25cd0*/  UISETP.NE.U32.AND UP1, UPT, UR7, URZ, UPT ;  /* 0x000000ff0700728c */ /* 0x000fce000bf25070 */
[----:B-1----:R-:W1:Y:S02]  /*25ce0*/  MUFU.RCP R0, R2 ;  /* 0x0000000200007308 */ /* 0x002e640000001000 */
[----:B-1----:R-:W-:-:S06]  /*25cf0*/  VIADD R0, R0, 0xffffffe ;  /* 0x0ffffffe00007836 */ /* 0x002fcc0000000000 */
[----:B------:R-:W1:Y:S02]  /*25d00*/  F2I.FTZ.U32.TRUNC.NTZ R0, R0 ;  /* 0x0000000000007305 */ /* 0x000e64000021f000 */
[----:B-1----:R-:W-:-:S13]  /*25d10*/  R2UR UR5, R0 ;  /* 0x00000000000572ca */ /* 0x002fda00000e0000 */
[----:B------:R-:W-:-:S04]  /*25d20*/  UIADD3 UR4, UPT, UPT, URZ, -UR5, URZ ;  /* 0x80000005ff047290 */ /* 0x000fc8000fffe0ff */
[----:B------:R-:W-:-:S03]  /*25d30*/  UIMAD UR6, UR4, UR7, URZ ;  /* 0x00000007040672a4 */ /* 0x000fc6000f8e02ff */
[----:B------:R-:W-:Y:S02]  /*25d40*/  UMOV UR4, URZ ;  /* 0x000000ff00047c82 */ /* 0x000fe40008000000 */
[----:B------:R-:W-:-:S07]  /*25d50*/  UIMAD.WIDE.U32 UR4, UR5, UR6, UR4 ;  /* 0x00000006050472a5 */ /* 0x000fce000f8e0004 */
[----:B------:R-:W-:Y:S02]  /*25d60*/  UMOV UR4, UR5 ;  /* 0x0000000500047c82 */ /* 0x000fe40008000000 */
[----:B--2---:R-:W-:-:S07]  /*25d70*/  UIMAD.WIDE.U32 UR4, UR4, UR8, URZ ;  /* 0x00000008040472a5 */ /* 0x004fce000f8e00ff */
[----:B------:R-:W-:Y:S02]  /*25d80*/  UMOV UR52, UR5 ;  /* 0x0000000500347c82 */ /* 0x000fe40008000000 */
[----:B------:R-:W-:-:S04]  /*25d90*/  UIADD3 UR4, UPT, UPT, -UR52, URZ, URZ ;  /* 0x000000ff34047290 */ /* 0x000fc8000fffe1ff */
[----:B------:R-:W-:-:S04]  /*25da0*/  UIMAD UR4, UR7, UR4, UR8 ;  /* 0x00000004070472a4 */ /* 0x000fc8000f8e0208 */
[----:B------:R-:W-:-:S11]  /*25db0*/  UISETP.GE.U32.AND UP5, UPT, UR4, UR7, UPT ;  /* 0x000000070400728c */ /* 0x000fd6000bfa6070 */
[----:B------:R-:W-:Y:S02]  /*25dc0*/  @UP5 UIADD3 UR4, UPT, UPT, UR4, -UR7, URZ ;  /* 0x8000000704045290 */ /* 0x000fe4000fffe0ff */
[----:B------:R-:W-:Y:S02]  /*25dd0*/  @UP5 UIADD3 UR52, UPT, UPT, UR52, 0x1, URZ ;  /* 0x0000000134345890 */ /* 0x000fe4000fffe0ff */
[----:B------:R-:W-:-:S11]  /*25de0*/  UISETP.GE.U32.AND UP4, UPT, UR4, UR7, UPT ;  /* 0x000000070400728c */ /* 0x000fd6000bf86070 */
[----:B------:R-:W-:Y:S02]  /*25df0*/  @UP4 UIADD3 UR52, UPT, UPT, UR52, 0x1, URZ ;  /* 0x0000000134344890 */ /* 0x000fe4000fffe0ff */
[----:B------:R-:W-:-:S04]  /*25e00*/  @!UP1 ULOP3.LUT UR52, URZ, UR7, URZ, 0x33, !UPT ;  /* 0x00000007ff349292 */ /* 0x000fc8000f8e33ff */
[----:B------:R-:W-:-:S04]  /*25e10*/  UIADD3 UR12, UPT, UPT, -UR52, URZ, URZ ;  /* 0x000000ff340c7290 */ /* 0x000fc8000fffe1ff */
[----:B------:R-:W-:Y:S01]  /*25e20*/  UIMAD UR12, UR7, UR12, UR8 ;  /* 0x0000000c070c72a4 */ /* 0x000fe2000f8e0208 */
[----:B------:R-:W-:Y:S11]  /*25e30*/  @!P3 BRA `(.L_x_354) ;  /* 0x000000000004b947 */ /* 0x000ff60003800000 */
[----:B------:R-:W-:Y:S05]  /*25e40*/  BPT.TRAP 0x1 ;  /* 0x000000040000795c */ /* 0x000fea0000300000 */
.L_x_354:
[----:B------:R-:W-:Y:S05]  /*25e50*/  BSYNC.RECONVERGENT B0 ;  /* 0x0000000000007941 */ /* 0x000fea0003800200 */
.L_x_353:
[----:B------:R-:W1:Y:S01]  /*25e60*/  S2UR UR8, SR_CgaCtaId ;  /* 0x00000000000879c3 */ /* 0x000e620000008800 */
[----:B------:R-:W-:Y:S01]  /*25e70*/  UMOV UR4, 0x400 ;  /* 0x0000040000047882 */ /* 0x000fe20000000000 */
[----:B------:R-:W-:Y:S01]  /*25e80*/  IMAD.MOV.U32 R3, RZ, RZ, 0x1 ;  /* 0x00000001ff037424 */ /* 0x000fe200078e00ff */
[----:B------:R-:W-:-:S04]  /*25e90*/  @!P0 MOV R2, 0x10000 ;  /* 0x0001000000028802 */ /* 0x000fc80000000f00 */
[----:B------:R-:W-:Y:S01]  /*25ea0*/  SHF.L.U32 R3, R3, 0x1f, RZ ;  /* 0x0000001f03037819 */ /* 0x000fe200000006ff */
[----:B-1----:R-:W-:-:S09]  /*25eb0*/  ULEA UR8, UR8, UR4, 0x18 ;  /* 0x0000000408087291 */ /* 0x002fd2000f8ec0ff */
[----:B------:R-:W1:Y:S02]  /*25ec0*/  SYNCS.PHASECHK.TRANS64.TRYWAIT P1, [UR8+0x50010], R3 ;  /* 0x05001003ff0075a7 */ /* 0x000e640008021108 */
[----:B-1----:R-:W-:Y:S05]  /*25ed0*/  @!P1 BRA `(.L_x_355) ;  /* 0x0000006000909947 */ /* 0x002fea0003800000 */
.L_x_489:
[----:B------:R-:W-:Y:S01]  /*25ee0*/  PLOP3.LUT P5, PT, P5, P6, PT, 0xf8, 0x8f ;  /* 0x00000000008f781c */ /* 0x000fe20002fadf70 */
[----:B------:R2:W-:Y:S01]  /*25ef0*/  @!P0 SYNCS.ARRIVE.TRANS64 RZ, [UR8+0x50000], R2 ;  /* 0x05000002ffff89a7 */ /* 0x0005e20008000008 */
[----:B------:R-:W-:Y:S11]  /*25f00*/  BSSY.RECONVERGENT B0, `(.L_x_356) ;  /* 0x0000003000007945 */ /* 0x000ff60003800200 */
[----:B------:R-:W-:Y:S05]  /*25f10*/  @!P5 BRA `(.L_x_357) ;  /* 0x000000000004d947 */ /* 0x000fea0003800000 */
[----:B------:R-:W-:Y:S05]  /*25f20*/  BPT.TRAP 0x1 ;  /* 0x000000040000795c */ /* 0x000fea0000300000 */
.L_x_357:
[----:B------:R-:W-:Y:S05]  /*25f30*/  BSYNC.RECONVERGENT B0 ;  /* 0x0000000000007941 */ /* 0x000fea0003800200 */
.L_x_356:
[----:B------:R-:W-:Y:S01]  /*25f40*/  LOP3.LUT P1, RZ, R16, 0x1f, RZ, 0xc0, !PT ;  /* 0x0000001f10ff7812 */ /* 0x000fe2000782c0ff */
[----:B------:R-:W-:Y:S03]  /*25f50*/  BSSY.RECONVERGENT B0, `(.L_x_358) ;  /* 0x0000004000007945 */ /* 0x000fe60003800200 */
[----:B------:R-:W-:-:S13]  /*25f60*/  PLOP3.LUT P1, PT, P1, P0, PT, 0x8f, 0xf8 ;  /* 0x0000000000f8781c */ /* 0x000fda0000f21177 */
[----:B------:R-:W-:Y:S05]  /*25f70*/  @P1 BRA `(.L_x_359) ;  /* 0x0000000000041947 */ /* 0x000fea0003800000 */
[----:B------:R-:W-:Y:S05]  /*25f80*/  BPT.TRAP 0x1 ;  /* 0x000000040000795c */ /* 0x000fea0000300000 */
.L_x_359:
[----:B------:R-:W-:Y:S05]  /*25f90*/  BSYNC.RECONVERGENT B0 ;  /* 0x0000000000007941 */ /* 0x000fea0003800200 */
.L_x_358:
[----:B------:R-:W3:Y:S01]  /*25fa0*/  LDCU.64 UR4, c[0x0][0x348] ;  /* 0x00006900ff0477ac */ /* 0x000ee20008000a00 */
[----:B------:R-:W-:Y:S02]  /*25fb0*/  UIADD3 UR9, UPT, UPT, UR8, 0x50000, URZ ;  /* 0x0005000008097890 */ /* 0x000fe4000fffe0ff */
[----:B------:R-:W-:Y:S02]  /*25fc0*/  UIADD3 UR32, UPT, UPT, UR8, 0x4000, URZ ;  /* 0x0000400008207890 */ /* 0x000fe4000fffe0ff */
[----:B------:R-:W-:Y:S02]  /*25fd0*/  UIADD3 UR24, UPT, UPT, UR8, 0x8000, URZ ;  /* 0x0000800008187890 */ /* 0x000fe4000fffe0ff */
[----:B------:R-:W-:Y:S01]  /*25fe0*/  UIADD3 UR16, UPT, UPT, UR8, 0xc000, URZ ;  /* 0x0000c00008107890 */ /* 0x000fe2000fffe0ff */
[----:B------:R-:W-:Y:S01]  /*25ff0*/  UMOV UR6, 0x0 ;  /* 0x0000000000067882 */ /* 0x000fe20000000000 */
[----:B------:R-:W-:Y:S01]  /*26000*/  UMOV UR7, 0x10000000 ;  /* 0x1000000000077882 */ /* 0x000fe20000000000 */
[----:B------:R-:W-:Y:S01]  /*26010*/  UMOV UR10, URZ ;  /* 0x000000ff000a7c82 */ /* 0x000fe20008000000 */
[----:B------:R-:W-:Y:S01]  /*26020*/  UMOV UR13, UR52 ;  /* 0x00000034000d7c82 */ /* 0x000fe20008000000 */
[----:B------:R-:W-:Y:S01]  /*26030*/  UMOV UR14, UR53 ;  /* 0x00000035000e7c82 */ /* 0x000fe20008000000 */
[----:B------:R-:W-:Y:S01]  /*26040*/  UMOV UR34, 0x40 ;  /* 0x0000004000227882 */ /* 0x000fe20000000000 */
[----:B---3--:R-:W-:Y:S01]  /*26050*/  UIADD3 UR4, UP1, UPT, UR4, 0x80, URZ ;  /* 0x0000008004047890 */ /* 0x008fe2000ff3e0ff */
[----:B------:R-:W-:Y:S01]  /*26060*/  UMOV UR35, UR11 ;  /* 0x0000000b00237c82 */ /* 0x000fe20008000000 */
[----:B------:R-:W-:-:S02]  /*26070*/  UMOV UR36, UR12 ;  /* 0x0000000c00247c82 */ /* 0x000fc40008000000 */
[----:B------:R-:W-:Y:S01]  /*26080*/  UIADD3.X UR5, UPT, UPT, URZ, UR5, URZ, UP1, !UPT ;  /* 0x00000005ff057290 */ /* 0x000fe20008ffe4ff */
[----:B------:R-:W-:Y:S01]  /*26090*/  UMOV UR37, UR52 ;  /* 0x0000003400257c82 */ /* 0x000fe20008000000 */
[----:B------:R-:W-:Y:S01]  /*260a0*/  UMOV UR38, UR53 ;  /* 0x0000003500267c82 */ /* 0x000fe20008000000 */
[----:B------:R-:W-:Y:S01]  /*260b0*/  UMOV UR33, UR9 ;  /* 0x0000000900217c82 */ /* 0x000fe20008000000 */
[----:B------:R-:W-:Y:S01]  /*260c0*/  UMOV UR26, 0x80 ;  /* 0x00000080001a7882 */ /* 0x000fe20000000000 */
[----:B------:R-:W-:Y:S01]  /*260d0*/  UMOV UR27, UR11 ;  /* 0x0000000b001b7c82 */ /* 0x000fe20008000000 */
[----:B------:R-:W-:Y:S01]  /*260e0*/  UMOV UR28, UR12 ;  /* 0x0000000c001c7c82 */ /* 0x000fe20008000000 */
[----:B------:R-:W-:Y:S01]  /*260f0*/  UMOV UR29, UR52 ;  /* 0x00000034001d7c82 */ /* 0x000fe20008000000 */
[----:B------:R-:W-:Y:S01]  /*26100*/  UMOV UR30, UR53 ;  /* 0x00000035001e7c82 */ /* 0x000fe20008000000 */
[----:B------:R3:W-:Y:S01]  /*26110*/  UTMALDG.5D [UR8], [UR4], desc[UR6] ;  /* 0x00000608040075b4 */ /* 0x0007e20008021000 */
[----:B------:R-:W-:Y:S01]  /*26120*/  UMOV UR25, UR9 ;  /* 0x0000000900197c82 */ /* 0x000fe20008000000 */
[----:B------:R-:W-:Y:S01]  /*26130*/  UMOV UR18, 0xc0 ;  /* 0x000000c000127882 */ /* 0x000fe20000000000 */
[----:B------:R-:W-:Y:S01]  /*26140*/  UMOV UR19, UR11 ;  /* 0x0000000b00137c82 */ /* 0x000fe20008000000 */
[----:B------:R-:W-:Y:S01]  /*26150*/  UMOV UR20, UR12 ;  /* 0x0000000c00147c82 */ /* 0x000fe20008000000 */
[----:B------:R-:W-:Y:S01]  /*26160*/  UMOV UR21, UR52 ;  /* 0x0000003400157c82 */ /* 0x000fe20008000000 */
[----:B------:R-:W-:Y:S01]  /*26170*/  UMOV UR22, UR53 ;  /* 0x0000003500167c82 */ /* 0x000fe20008000000 */
[----:B------:R-:W-:Y:S01]  /*26180*/  UMOV UR17, UR9 ;  /* 0x0000000900117c82 */ /* 0x000fe20008000000 */
[----:B------:R3:W-:Y:S01]  /*26190*/  UTMALDG.5D [UR32], [UR4], desc[UR6] ;  /* 0x00000620040075b4 */ /* 0x0007e20008021000 */
[----:B------:R3:W-:Y:S01]  /*261a0*/  UTMALDG.5D [UR24], [UR4], desc[UR6] ;  /* 0x00000618040075b4 */ /* 0x0007e20008021000 */
[----:B------:R3:W-:Y:S02]  /*261b0*/  UTMALDG.5D [UR16], [UR4], desc[UR6] ;  /* 0x00000610040075b4 */ /* 0x0007e40008021000 */
[----:B---3--:R-:W-:Y:S05]  /*261c0*/  BRA.U !UP0, `(.L_x_360) ;  /* 0x0000000108047547 */ /* 0x008fea000b800000 */
[----:B------:R-:W-:Y:S05]  /*261d0*/  BPT.TRAP 0x1 ;  /* 0x000000040000795c */ /* 0x000fea0000300000 */
.L_x_360:
[----:B------:R-:W3:Y:S01]  /*261e0*/  SYNCS.PHASECHK.TRANS64.TRYWAIT P1, [UR8+0x50038], R3 ;  /* 0x05003803ff0075a7 */ /* 0x000ee20008021108 */
[----:B--2---:R-:W-:Y:S01]  /*261f0*/  @!P0 MOV R2, 0x10000 ;  /* 0x0001000000028802 */ /* 0x004fe20000000f00 */
[----:B---3--:R-:W-:Y:S06]  /*26200*/  @!P1 BRA `(.L_x_361) ;  /* 0x0000005c00dc9947 */ /* 0x008fec0003800000 */
.L_x_491:
[----:B------:R2:W-:Y:S01]  /*26210*/  @!P0 SYNCS.ARRIVE.TRANS64 RZ, [UR8+0x50020], R2 ;  /* 0x05002002ffff89a7 */ /* 0x0005e20008000008 */
[----:B------:R-:W-:-:S09]  /*26220*/  UPLOP3.LUT UP2, UPT, UP2, UP3, UPT, 0xf8, 0x8f ;  /* 0x00000000008f789c */ /* 0x000fd20001747f70 */
[----:B------:R-:W-:Y:S05]  /*26230*/  BRA.U !UP2, `(.L_x_362) ;  /* 0x000000010a047547 */ /* 0x000fea000b800000 */
[----:B------:R-:W-:Y:S05]  /*26240*/  BPT.TRAP 0x1 ;  /* 0x000000040000795c */ /* 0x000fea0000300000 */
.L_x_362:
[----:B------:R-:W-:Y:S01]  /*26250*/  LOP3.LUT P1, R16, R16, 0x1f, RZ, 0xc0, !PT ;  /* 0x0000001f10107812 */ /* 0x000fe2000782c0ff */
[----:B------:R-:W-:Y:S03]  /*26260*/  BSSY.RECONVERGENT B0, `(.L_x_363) ;  /* 0x0000004000007945 */ /* 0x000fe60003800200 */
[----:B------:R-:W-:-:S13]  /*26270*/  PLOP3.LUT P1, PT, P1, P0, PT, 0x8f, 0xf8 ;  /* 0x0000000000f8781c */ /* 0x000fda0000f21177 */
[----:B------:R-:W-:Y:S05]  /*26280*/  @P1 BRA `(.L_x_364) ;  /* 0x0000000000041947 */ /* 0x000fea0003800000 */
[----:B------:R-:W-:Y:S05]  /*26290*/  BPT.TRAP 0x1 ;  /* 0x000000040000795c */ /* 0x000fea0000300000 */
.L_x_364:
[----:B------:R-:W-:Y:S05]  /*262a0*/  BSYNC.RECONVERGENT B0 ;  /* 0x0000000000007941 */ /* 0x000fea0003800200 */
.L_x_363:
[----:B------:R-:W3:Y:S01]  /*262b0*/  LDCU.64 UR4, c[0x0][0x348] ;  /* 0x00006900ff0477ac */ /* 0x000ee20008000a00 */
[----:B------:R-:W-:Y:S01]  /*262c0*/  BSSY.RECONVERGENT B0, `(.L_x_365) ;  /* 0x0000021000007945 */ /* 0x000fe20003800200 */
[----:B------:R-:W-:Y:S02]  /*262d0*/  UIADD3 UR16, UPT, UPT, UR8, 0x20000, URZ ;  /* 0x0002000008107890 */ /* 0x000fe4000fffe0ff */
[----:B------:R-:W-:Y:S02]  /*262e0*/  UIADD3 UR17, UPT, UPT, UR8, 0x50020, URZ ;  /* 0x0005002008117890 */ /* 0x000fe4000fffe0ff */
[----:B------:R-:W-:Y:S02]  /*262f0*/  UIADD3 UR32, UPT, UPT, UR8, 0x24000, URZ ;  /* 0x0002400008207890 */ /* 0x000fe4000fffe0ff */
[----:B------:R-:W-:Y:S02]  /*26300*/  UIADD3 UR24, UPT, UPT, UR8, 0x28000, URZ ;  /* 0x0002800008187890 */ /* 0x000fe4000fffe0ff */
[----:B------:R-:W-:Y:S01]  /*26310*/  UIADD3 UR48, UPT, UPT, UR8, 0x2c000, URZ ;  /* 0x0002c00008307890 */ /* 0x000fe2000fffe0ff */
[----:B------:R-:W-:Y:S01]  /*26320*/  UMOV UR19, URZ ;  /* 0x000000ff00137c82 */ /* 0x000fe20008000000 */
[----:B------:R-:W-:Y:S01]  /*26330*/  UMOV UR6, 0x0 ;  /* 0x0000000000067882 */ /* 0x000fe20000000000 */
[----:B------:R-:W-:Y:S01]  /*26340*/  UMOV UR7, 0x10000000 ;  /* 0x1000000000077882 */ /* 0x000fe20000000000 */
[----:B------:R-:W-:Y:S01]  /*26350*/  UMOV UR18, URZ ;  /* 0x000000ff00127c82 */ /* 0x000fe20008000000 */
[----:B---3--:R-:W-:Y:S01]  /*26360*/  UIADD3 UR4, UP1, UPT, UR4, 0x180, URZ ;  /* 0x0000018004047890 */ /* 0x008fe2000ff3e0ff */
[----:B------:R-:W-:Y:S01]  /*26370*/  UMOV UR20, UR52 ;  /* 0x0000003400147c82 */ /* 0x000fe20008000000 */
[----:B------:R-:W-:-:S02]  /*26380*/  UMOV UR21, UR53 ;  /* 0x0000003500157c82 */ /* 0x000fc40008000000 */
[----:B------:R-:W-:Y:S01]  /*26390*/  UIADD3.X UR5, UPT, UPT, URZ, UR5, URZ, UP1, !UPT ;  /* 0x00000005ff057290 */ /* 0x000fe20008ffe4ff */
[----:B------:R-:W-:Y:S01]  /*263a0*/  UMOV UR34, 0x40 ;  /* 0x0000004000227882 */ /* 0x000fe20000000000 */
[----:B------:R-:W-:Y:S01]  /*263b0*/  UMOV UR36, UR52 ;  /* 0x0000003400247c82 */ /* 0x000fe20008000000 */
[----:B------:R-:W-:Y:S01]  /*263c0*/  UMOV UR37, UR53 ;  /* 0x0000003500257c82 */ /* 0x000fe20008000000 */
[----:B------:R-:W-:Y:S01]  /*263d0*/  UMOV UR33, UR17 ;  /* 0x0000001100217c82 */ /* 0x000fe20008000000 */
[----:B------:R-:W-:Y:S01]  /*263e0*/  UMOV UR35, UR19 ;  /* 0x0000001300237c82 */ /* 0x000fe20008000000 */
[----:B------:R-:W-:Y:S01]  /*263f0*/  UMOV UR26, 0x80 ;  /* 0x00000080001a7882 */ /* 0x000fe20000000000 */
[----:B------:R-:W-:Y:S01]  /*26400*/  UMOV UR28, UR52 ;  /* 0x00000034001c7c82 */ /* 0x000fe20008000000 */
[----:B------:R-:W-:Y:S01]  /*26410*/  UMOV UR29, UR53 ;  /* 0x00000035001d7c82 */ /* 0x000fe20008000000 */
[----:B------:R3:W-:Y:S01]  /*26420*/  UTMALDG.4D [UR16], [UR4], desc[UR6] ;  /* 0x00000610040075b4 */ /* 0x0007e20008019000 */
[----:B------:R-:W-:Y:S01]  /*26430*/  UMOV UR25, UR17 ;  /* 0x0000001100197c82 */ /* 0x000fe20008000000 */
[----:B------:R-:W-:Y:S01]  /*26440*/  UMOV UR27, UR19 ;  /* 0x00000013001b7c82 */ /* 0x000fe20008000000 */
[----:B------:R-:W-:Y:S01]  /*26450*/  UMOV UR50, 0xc0 ;  /* 0x000000c000327882 */ /* 0x000fe20000000000 */
[----:B------:R-:W-:Y:S01]  /*26460*/  UMOV UR49, UR17 ;  /* 0x0000001100317c82 */ /* 0x000fe20008000000 */
[----:B------:R-:W-:Y:S01]  /*26470*/  UMOV UR51, UR19 ;  /* 0x0000001300337c82 */ /* 0x000fe20008000000 */
[----:B------:R3:W-:Y:S01]  /*26480*/  UTMALDG.4D [UR32], [UR4], desc[UR6] ;  /* 0x00000620040075b4 */ /* 0x0007e20008019000 */
[----:B------:R3:W-:Y:S01]  /*26490*/  UTMALDG.4D [UR24], [UR4], desc[UR6] ;  /* 0x00000618040075b4 */ /* 0x0007e20008019000 */
[----:B------:R3:W-:Y:S02]  /*264a0*/  UTMALDG.4D [UR48], [UR4], desc[UR6] ;  /* 0x00000630040075b4 */ /* 0x0007e40008019000 */
[----:B---3--:R-:W-:Y:S05]  /*264b0*/  @!P3 BRA `(.L_x_366) ;  /* 0x000000000004b947 */ /* 0x008fea0003800000 */
[----:B------:R-:W-:Y:S05]  /*264c0*/  BPT.TRAP 0x1 ;  /* 0x000000040000795c */ /* 0x000fea0000300000 */
.L_x_366:
[----:B------:R-:W-:Y:S05]  /*264d0*/  BSYNC.RECONVERGENT B0 ;  /* 0x0000000000007941 */ /* 0x000fea0003800200 */
.L_x_365:
[----:B------:R-:W3:Y:S01]  /*264e0*/  SYNCS.PHASECHK.TRANS64.TRYWAIT P1, [UR8+0x50018], R3 ;  /* 0x05001803ff0075a7 */ /* 0x000ee20008021108 */
[----:B--2---:R-:W-:Y:S01]  /*264f0*/  @!P0 MOV R2, 0x10000 ;  /* 0x0001000000028802 */ /* 0x004fe20000000f00 */
[----:B---3--:R-:W-:Y:S06]  /*26500*/  @!P1 BRA `(.L_x_367) ;  /* 0x0000005c00349947 */ /* 0x008fec0003800000 */
.L_x_493:
[----:B------:R2:W-:Y:S01]  /*26510*/  @!P0 SYNCS.ARRIVE.TRANS64 RZ, [UR8+0x50008], R2 ;  /* 0x05000802ffff89a7 */ /* 0x0005e20008000008 */
[----:B------:R-:W-:Y:S04]  /*26520*/  BSSY.RECONVERGENT B0, `(.L_x_368) ;  /* 0x0000003000007945 */ /* 0x000fe80003800200 */
[----:B------:R-:W-:Y:S05]  /*26530*/  @!P5 BRA `(.L_x_369) ;  /* 0x000000000004d947 */ /* 0x000fea0003800000 */
[----:B------:R-:W-:Y:S05]  /*26540*/  BPT.TRAP 0x1 ;  /* 0x000000040000795c */ /* 0x000fea0000300000 */
.L_x_369:
[----:B------:R-:W-:Y:S05]  /*26550*/  BSYNC.RECONVERGENT B0 ;  /* 0x0000000000007941 */ /* 0x000fea0003800200 */
.L_x_368:
[----:B------:R-:W-:Y:S01]  /*26560*/  ISETP.EQ.OR P3, PT, R16, RZ, P0 ;  /* 0x000000ff1000720c */ /* 0x000fe20000762670 */
[----:B------:R-:W-:-:S12]  /*26570*/  BSSY.RECONVERGENT B0, `(.L_x_370) ;  /* 0x0000003000007945 */ /* 0x000fd80003800200 */
[----:B------:R-:W-:Y:S05]  /*26580*/  @P3 BRA `(.L_x_371) ;  /* 0x0000000000043947 */ /* 0x000fea0003800000 */
[----:B------:R-:W-:Y:S05]  /*26590*/  BPT.TRAP 0x1 ;  /* 0x000000040000795c */ /* 0x000fea0000300000 */
.L_x_371:
[----:B------:R-:W-:Y:S05]  /*265a0*/  BSYNC.RECONVERGENT B0 ;  /* 0x0000000000007941 */ /* 0x000fea0003800200 */
.L_x_370:
[----:B------:R-:W3:Y:S01]  /*265b0*/  LDCU.64 UR4, c[0x0][0x348] ;  /* 0x00006900ff0477ac */ /* 0x000ee20008000a00 */
        /* <DEDUP_REMOVED lines=8> */
[----:B---3--:R-:W-:Y:S01]  /*26640*/  UIADD3 UR4, UP1, UPT, UR4, 0x80, URZ ;  /* 0x0000008004047890 */ /* 0x008fe2000ff3e0ff */
[----:B------:R-:W-:Y:S01]  /*26650*/  UMOV UR42, URZ ;  /* 0x000000ff002a7c82 */ /* 0x000fe20008000000 */
[----:B------:R-:W-:-:S02]  /*26660*/  UMOV UR44, UR12 ;  /* 0x0000000c002c7c82 */ /* 0x000fc40008000000 */
[----:B------:R-:W-:Y:S01]  /*26670*/  UIADD3.X UR5, UPT, UPT, URZ, UR5, URZ, UP1, !UPT ;  /* 0x00000005ff057290 */ /* 0x000fe20008ffe4ff */
[----:B------:R-:W-:Y:S01]  /*26680*/  UMOV UR45, UR52 ;  /* 0x00000034002d7c82 */ /* 0x000fe20008000000 */
[----:B------:R-:W-:Y:S01]  /*26690*/  UMOV UR46, UR53 ;  /* 0x00000035002e7c82 */ /* 0x000fe20008000000 */
[----:B------:R-:W-:Y:S01]  /*266a0*/  UMOV UR34, 0x40 ;  /* 0x0000004000227882 */ /* 0x000fe20000000000 */
[----:B------:R-:W-:Y:S01]  /*266b0*/  UMOV UR36, UR12 ;  /* 0x0000000c00247c82 */ /* 0x000fe20008000000 */
[----:B------:R-:W-:Y:S01]  /*266c0*/  UMOV UR37, UR52 ;  /* 0x0000003400257c82 */ /* 0x000fe20008000000 */
[----:B------:R-:W-:Y:S01]  /*266d0*/  UMOV UR38, UR53 ;  /* 0x0000003500267c82 */ /* 0x000fe20008000000 */
[----:B------:R-:W-:Y:S01]  /*266e0*/  UMOV UR33, UR41 ;  /* 0x0000002900217c82 */ /* 0x000fe20008000000 */
[----:B------:R-:W-:Y:S01]  /*266f0*/  UMOV UR35, UR43 ;  /* 0x0000002b00237c82 */ /* 0x000fe20008000000 */
[----:B------:R-:W-:Y:S01]  /*26700*/  UMOV UR26, 0x80 ;  /* 0x00000080001a7882 */ /* 0x000fe20000000000 */
[----:B------:R-:W-:Y:S01]  /*26710*/  UMOV UR28, UR12 ;  /* 0x0000000c001c7c82 */ /* 0x000fe20008000000 */
[----:B------:R-:W-:Y:S01]  /*26720*/  UMOV UR29, UR52 ;  /* 0x00000034001d7c82 */ /* 0x000fe20008000000 */
[----:B------:R-:W-:Y:S01]  /*26730*/  UMOV UR30, UR53 ;  /* 0x00000035001e7c82 */ /* 0x000fe20008000000 */
[----:B------:R3:W-:Y:S01]  /*26740*/  UTMALDG.5D [UR40], [UR4], desc[UR6] ;  /* 0x00000628040075b4 */ /* 0x0007e20008021000 */
        /* <DEDUP_REMOVED lines=9> */
[----:B------:R3:W-:Y:S01]  /*267e0*/  UTMALDG.5D [UR24], [UR4], desc[UR6] ;  /* 0x00000618040075b4 */ /* 0x0007e20008021000 */
[----:B------:R3:W-:Y:S02]  /*267f0*/  UTMALDG.5D [UR16], [UR4], desc[UR6] ;  /* 0x00000610040075b4 */ /* 0x0007e40008021000 */
[----:B---3--:R-:W-:Y:S05]  /*26800*/  BRA.U !UP0, `(.L_x_372) ;  /* 0x0000000108047547 */ /* 0x008fea000b800000 */
[----:B------:R-:W-:Y:S05]  /*26810*/  BPT.TRAP 0x1 ;  /* 0x000000040000795c */ /* 0x000fea0000300000 */
.L_x_372:
[----:B------:R-:W3:Y:S01]  /*26820*/  SYNCS.PHASECHK.TRANS64.TRYWAIT P1, [UR8+0x50040], R3 ;  /* 0x05004003ff0075a7 */ /* 0x000ee20008021108 */
[----:B--2---:R-:W-:Y:S01]  /*26830*/  @!P0 MOV R2, 0x10000 ;  /* 0x0001000000028802 */ /* 0x004fe20000000f00 */
[----:B---3--:R-:W-:Y:S06]  /*26840*/  @!P1 BRA `(.L_x_373) ;  /* 0x00000058007c9947 */ /* 0x008fec0003800000 */
.L_x_495:
[----:B------:R2:W-:Y:S01]  /*26850*/  @!P0 SYNCS.ARRIVE.TRANS64 RZ, [UR8+0x50028], R2 ;  /* 0x05002802ffff89a7 */ /* 0x0005e20008000008 */
[----:B------:R-:W-:Y:S05]  /*26860*/  BRA.U !UP2, `(.L_x_374) ;  /* 0x000000010a047547 */ /* 0x000fea000b800000 */
[----:B------:R-:W-:Y:S05]  /*26870*/  BPT.TRAP 0x1 ;  /* 0x000000040000795c */ /* 0x000fea0000300000 */
.L_x_374:
[----:B------:R-:W-:Y:S04]  /*26880*/  BSSY.RECONVERGENT B0, `(.L_x_375) ;  /* 0x0000003000007945 */ /* 0x000fe80003800200 */
[----:B------:R-:W-:Y:S05]  /*26890*/  @P3 BRA `(.L_x_376) ;  /* 0x0000000000043947 */ /* 0x000fea0003800000 */
[----:B------:R-:W-:Y:S05]  /*268a0*/  BPT.TRAP 0x1 ;  /* 0x000000040000795c */ /* 0x000fea0000300000 */
.L_x_376:
[----:B------:R-:W-:Y:S05]  /*268b0*/  BSYNC.RECONVERGENT B0 ;  /* 0x0000000000007941 */ /* 0x000fea0003800200 */
.L_x_375:
[----:B------:R-:W3:Y:S01]  /*268c0*/  LDCU.64 UR4, c[0x0][0x348] ;  /* 0x00006900ff0477ac */ /* 0x000ee20008000a00 */
        /* <DEDUP_REMOVED lines=16> */
[----:B------:R-:W-:Y:S01]  /*269d0*/  UMOV UR26, 0x80 ;  /* 0x00000080001a7882 */ /* 0x000fe20000000000 */
[----:B------:R-:W-:Y:S01]  /*269e0*/  UMOV UR28, UR52 ;  /* 0x00000034001c7c82 */ /* 0x000fe20008000000 */
[----:B------:R-:W-:Y:S01]  /*269f0*/  UMOV UR29, UR53 ;  /* 0x00000035001d7c82 */ /* 0x000fe20008000000 */
[----:B------:R-:W-:Y:S02]  /*26a00*/  UMOV UR25, UR33 ;  /* 0x0000002100197c82 */ /* 0x000fe40008000000 */
[----:B------:R3:W-:Y:S01]  /*26a10*/  UTMALDG.4D [UR32], [UR4], desc[UR6] ;  /* 0x00000620040075b4 */ /* 0x0007e20008019000 */
[----:B------:R-:W-:Y:S01]  /*26a20*/  UMOV UR27, UR35 ;  /* 0x00000023001b7c82 */ /* 0x000fe20008000000 */
[----:B------:R-:W-:Y:S01]  /*26a30*/  UMOV UR18, 0xc0 ;  /* 0x000000c000127882 */ /* 0x000fe20000000000 */
[----:B------:R-:W-:Y:S01]  /*26a40*/  UMOV UR20, UR52 ;  /* 0x0000003400147c82 */ /* 0x000fe20008000000 */
[----:B------:R-:W-:Y:S01]  /*26a50*/  UMOV UR21, UR53 ;  /* 0x0000003500157c82 */ /* 0x000fe20008000000 */
[----:B------:R-:W-:Y:S01]  /*26a60*/  UMOV UR17, UR33 ;  /* 0x0000002100117c82 */ /* 0x000fe20008000000 */
[----:B------:R-:W-:Y:S01]  /*26a70*/  UMOV UR19, UR35 ;  /* 0x0000002300137c82 */ /* 0x000fe20008000000 */
[----:B------:R3:W-:Y:S01]  /*26a80*/  UTMALDG.4D [UR48], [UR4], desc[UR6] ;  /* 0x00000630040075b4 */ /* 0x0007e20008019000 */
[----:B------:R3:W-:Y:S01]  /*26a90*/  UTMALDG.4D [UR24], [UR4], desc[UR6] ;  /* 0x00000618040075b4 */ /* 0x0007e20008019000 */
[----:B------:R3:W-:Y:S01]  /*26aa0*/  UTMALDG.4D [UR16], [UR4], desc[UR6] ;  /* 0x00000610040075b4 */ /* 0x0007e20008019000 */
[----:B------:R-:W-:Y:S01]  /*26ab0*/  NOP ;  /* 0x0000000000007918 */ /* 0x000fe20000000000 */
[----:B------:R-:W-:-:S06]  /*26ac0*/  UISETP.GE.AND UP1, UPT, UR23, 0x81, UPT ;  /* 0x000000811700788c */ /* 0x000fcc000bf26270 */
[----:B------:R-:W-:-:S13]  /*26ad0*/  PLOP3.LUT P1, PT, PT, PT, UP1, 0x80, 0x8 ;  /* 0x000000000008781c */ /* 0x000fda0003f2f018 */
[----:B---3--:R-:W-:Y:S05]  /*26ae0*/  @!P1 EXIT ;  /* 0x000000000000994d */ /* 0x008fea0003800000 */
[----:B------:R-:W-:Y:S01]  /*26af0*/  UIADD3 UR5, UPT, UPT, UR23, 0x7f, URZ ;  /* 0x0000007f17057890 */ /* 0x000fe2000fffe0ff */
[----:B------:R-:W3:Y:S03]  /*26b00*/  LDCU.64 UR14, c[0x0][0x348] ;  /* 0x00006900ff0e77ac */ /* 0x000ee60008000a00 */
[----:B------:R-:W-:Y:S01]  /*26b10*/  USHF.R.S32.HI UR4, URZ, 0x1f, UR5 ;  /* 0x0000001fff047899 */ /* 0x000fe20008011405 */
[----:B------:R-:W-:Y:S01]  /*26b20*/  UMOV UR9, 0x1 ;  /* 0x0000000100097882 */ /* 0x000fe20000000000 */
[----:B------:R-:W-:Y:S02]  /*26b30*/  UMOV UR43, 0x80 ;  /* 0x00000080002b7882 */ /* 0x000fe40000000000 */
[----:B------:R-:W-:-:S04]  /*26b40*/  ULEA.HI UR4, UR4, UR5, URZ, 0x7 ;  /* 0x0000000504047291 */ /* 0x000fc8000f8f38ff */
[----:B------:R-:W-:-:S04]  /*26b50*/  USHF.R.S32.HI UR4, URZ, 0x7, UR4 ;  /* 0x00000007ff047899 */ /* 0x000fc80008011404 */
[----:B------:R-:W-:-:S04]  /*26b60*/  UISETP.LT.AND UP1, UPT, UR4, 0x2, UPT ;  /* 0x000000020400788c */ /* 0x000fc8000bf21270 */
[----:B------:R-:W-:Y:S02]  /*26b70*/  USEL UR5, UR4, 0x2, UP1 ;  /* 0x0000000204057887 */ /* 0x000fe40008800000 */
[----:B------:R-:W-:Y:S02]  /*26b80*/  UISETP.GE.U32.AND UP1, UPT, UR23, 0x101, UPT ;  /* 0x000001011700788c */ /* 0x000fe4000bf26070 */
[----:B------:R-:W-:-:S03]  /*26b90*/  UIADD3 UR11, UPT, UPT, UR4, 0x1, -UR5 ;  /* 0x00000001040b7890 */ /* 0x000fc6000fffe805 */
[----:B------:R-:W-:-:S04]  /*26ba0*/  UMOV UR5, 0x2 ;  /* 0x0000000200057882 */ /* 0x000fc80000000000 */
[----:B---3--:R-:W-:Y:S05]  /*26bb0*/  BRA.U !UP1, `(.L_x_377) ;  /* 0x0000000d096c7547 */ /* 0x008fea000b800000 */
[----:B------:R-:W-:Y:S01]  /*26bc0*/  ULOP3.LUT UR4, UR11, 0xfffffffe, URZ, 0xc0, !UPT ;  /* 0xfffffffe0b047892 */ /* 0x000fe2000f8ec0ff */
[----:B------:R-:W-:Y:S01]  /*26bd0*/  UMOV UR9, 0x1 ;  /* 0x0000000100097882 */ /* 0x000fe20000000000 */
[----:B------:R-:W-:Y:S02]  /*26be0*/  UMOV UR5, 0x2 ;  /* 0x0000000200057882 */ /* 0x000fe40000000000 */
[----:B------:R-:W-:Y:S01]  /*26bf0*/  UIADD3 UR10, UPT, UPT, -UR4, URZ, URZ ;  /* 0x000000ff040a7290 */ /* 0x000fe2000fffe1ff */
[----:B------:R-:W-:-:S11]  /*26c00*/  UMOV UR43, 0x100 ;  /* 0x00000100002b7882 */ /* 0x000fd60000000000 */
.L_x_398:
[----:B------:R-:W-:Y:S05]  /*26c10*/  BRA.U !UP0, `(.L_x_378) ;  /* 0x0000000108047547 */ /* 0x000fea000b800000 */
[----:B------:R-:W-:Y:S05]  /*26c20*/  BPT.TRAP 0x1 ;  /* 0x000000040000795c */ /* 0x000fea0000300000 */
.L_x_378:
[----:B------:R-:W3:Y:S01]  /*26c30*/  S2UR UR8, SR_CgaCtaId ;  /* 0x00000000000879c3 */ /* 0x000ee20000008800 */
[----:B------:R-:W-:Y:S01]  /*26c40*/  UMOV UR4, 0x400 ;  /* 0x0000040000047882 */ /* 0x000fe20000000000 */
[----:B-1----:R-:W-:Y:S01]  /*26c50*/  IMAD.U32 R3, RZ, RZ, UR9 ;  /* 0x00000009ff037e24 */ /* 0x002fe2000f8e00ff */
[----:B--2---:R-:W-:-:S04]  /*26c60*/  @!P0 MOV R2, 0x10000 ;  /* 0x0001000000028802 */ /* 0x004fc80000000f00 */
[----:B------:R-:W-:Y:S01]  /*26c70*/  SHF.L.U32 R3, R3, 0x1f, RZ ;  /* 0x0000001f03037819 */ /* 0x000fe200000006ff */
[----:B---3--:R-:W-:-:S04]  /*26c80*/  ULEA UR8, UR8, UR4, 0x18 ;  /* 0x0000000408087291 */ /* 0x008fc8000f8ec0ff */
[----:B------:R-:W-:-:S09]  /*26c90*/  ULEA UR49, UR5, UR8, 0x3 ;  /* 0x0000000805317291 */ /* 0x000fd2000f8e18ff */
[----:B------:R-:W1:Y:S02]  /*26ca0*/  SYNCS.PHASECHK.TRANS64.TRYWAIT P1, [UR49+0x50038], R3 ;  /* 0x05003803ff0075a7 */ /* 0x000e640008021131 */
[----:B-1----:R-:W-:Y:S05]  /*26cb0*/  @!P1 BRA `(.L_x_379) ;  /* 0x0000005400789947 */ /* 0x002fea0003800000 */
.L_x_497:
[----:B------:R2:W-:Y:S01]  /*26cc0*/  @!P0 SYNCS.ARRIVE.TRANS64 RZ, [UR49+0x50020], R2 ;  /* 0x05002002ffff89a7 */ /* 0x0005e20008000031 */
[----:B------:R-:W-:Y:S05]  /*26cd0*/  BRA.U !UP2, `(.L_x_380) ;  /* 0x000000010a047547 */ /* 0x000fea000b800000 */
[----:B------:R-:W-:Y:S05]  /*26ce0*/  BPT.TRAP 0x1 ;  /* 0x000000040000795c */ /* 0x000fea0000300000 */
.L_x_380:
[----:B------:R-:W-:Y:S04]  /*26cf0*/  BSSY.RECONVERGENT B0, `(.L_x_381) ;  /* 0x0000003000007945 */ /* 0x000fe80003800200 */
[----:B------:R-:W-:Y:S05]  /*26d00*/  @P3 BRA `(.L_x_382) ;  /* 0x0000000000043947 */ /* 0x000fea0003800000 */
[----:B------:R-:W-:Y:S05]  /*26d10*/  BPT.TRAP 0x1 ;  /* 0x000000040000795c */ /* 0x000fea0000300000 */
.L_x_382:
[----:B------:R-:W-:Y:S05]  /*26d20*/  BSYNC.RECONVERGENT B0 ;  /* 0x0000000000007941 */ /* 0x000fea0003800200 */
.L_x_381:
[----:B------:R-:W-:Y:S02]  /*26d30*/  ULEA UR16, UR5, UR8, 0x10 ;  /* 0x0000000805107291 */ /* 0x000fe4000f8e80ff */
[----:B------:R-:W-:Y:S02]  /*26d40*/  UIADD3 UR6, UP1, UPT, UR14, 0x180, URZ ;  /* 0x000001800e067890 */ /* 0x000fe4000ff3e0ff */
[----:B------:R-:W-:Y:S02]  /*26d50*/  UIADD3 UR51, UPT, UPT, UR43, -0x80, URZ ;  /* 0xffffff802b337890 */ /* 0x000fe4000fffe0ff */
[----:B------:R-:W-:Y:S02]  /*26d60*/  UIADD3 UR49, UPT, UPT, UR49, 0x50020, URZ ;  /* 0x0005002031317890 */ /* 0x000fe4000fffe0ff */
[----:B------:R-:W-:Y:S02]  /*26d70*/  UIADD3 UR48, UPT, UPT, UR16, 0x20000, URZ ;  /* 0x0002000010307890 */ /* 0x000fe4000fffe0ff */
[----:B------:R-:W-:-:S02]  /*26d80*/  UIADD3.X UR7, UPT, UPT, URZ, UR15, URZ, UP1, !UPT ;  /* 0x0000000fff077290 */ /* 0x000fc40008ffe4ff */
[----:B------:R-:W-:Y:S02]  /*26d90*/  UIADD3 UR32, UPT, UPT, UR16, 0x24000, URZ ;  /* 0x0002400010207890 */ /* 0x000fe4000fffe0ff */
[----:B------:R-:W-:Y:S02]  /*26da0*/  UIADD3 UR24, UPT, UPT, UR16, 0x28000, URZ ;  /* 0x0002800010187890 */ /* 0x000fe4000fffe0ff */
[----:B------:R-:W-:Y:S01]  /*26db0*/  UIADD3 UR16, UPT, UPT, UR16, 0x2c000, URZ ;  /* 0x0002c00010107890 */ /* 0x000fe2000fffe0ff */
[----:B------:R-:W-:Y:S01]  /*26dc0*/  UMOV UR12, 0x0 ;  /* 0x00000000000c7882 */ /* 0x000fe20000000000 */
[----:B------:R-:W-:Y:S01]  /*26dd0*/  UMOV UR13, 0x10000000 ;  /* 0x10000000000d7882 */ /* 0x000fe20000000000 */
[----:B------:R-:W-:Y:S01]  /*26de0*/  UMOV UR50, URZ ;  /* 0x000000ff00327c82 */ /* 0x000fe20008000000 */
        /* <DEDUP_REMOVED lines=14> */
[----:B------:R-:W-:Y:S01]  /*26ed0*/  UMOV UR17, UR49 ;  /* 0x0000003100117c82 */ /* 0x000fe20008000000 */
[----:B------:R-:W-:Y:S01]  /*26ee0*/  UMOV UR19, UR51 ;  /* 0x0000003300137c82 */ /* 0x000fe20008000000 */
[----:B------:R3:W-:Y:S01]  /*26ef0*/  UTMALDG.4D [UR32], [UR6], desc[UR12] ;  /* 0x00000c20060075b4 */ /* 0x0007e20008019000 */
[----:B------:R-:W-:-:S04]  /*26f00*/  UIADD3 UR5, UPT, UPT, UR5, 0x1, URZ ;  /* 0x0000000105057890 */ /* 0x000fc8000fffe0ff */
[----:B------:R-:W-:Y:S01]  /*26f10*/  UISETP.NE.AND UP1, UPT, UR5, 0x3, UPT ;  /* 0x000000030500788c */ /* 0x000fe2000bf25270 */
[----:B------:R3:W-:Y:S03]  /*26f20*/  UTMALDG.4D [UR24], [UR6], desc[UR12] ;  /* 0x00000c18060075b4 */ /* 0x0007e60008019000 */
[----:B------:R-:W-:Y:S02]  /*26f30*/  USEL UR4, URZ, 0x1, UP1 ;  /* 0x00000001ff047887 */ /* 0x000fe40008800000 */
[----:B------:R-:W-:Y:S02]  /*26f40*/  USEL UR5, UR5, URZ, UP1 ;  /* 0x000000ff05057287 */ /* 0x000fe40008800000 */
[----:B------:R-:W-:Y:S01]  /*26f50*/  ULOP3.LUT UR9, UR9, UR4, URZ, 0x3c, !UPT ;  /* 0x0000000409097292 */ /* 0x000fe2000f8e3cff */
[----:B------:R3:W-:Y:S02]  /*26f60*/  UTMALDG.4D [UR16], [UR6], desc[UR12] ;  /* 0x00000c10060075b4 */ /* 0x0007e40008019000 */
[----:B---3--:R-:W-:Y:S09]  /*26f70*/  BRA.U !UP0, `(.L_x_383) ;  /* 0x0000000108047547 */ /* 0x008ff2000b800000 */
[----:B------:R-:W-:Y:S05]  /*26f80*/  BPT.TRAP 0x1 ;  /* 0x000000040000795c */ /* 0x000fea0000300000 */
.L_x_383:
[----:B------:R-:W-:Y:S01]  /*26f90*/  ULEA UR49, UR5, UR8, 0x3 ;  /* 0x0000000805317291 */ /* 0x000fe2000f8e18ff */
[----:B-1----:R-:W-:Y:S01]  /*26fa0*/  IMAD.U32 R3, RZ, RZ, UR9 ;  /* 0x00000009ff037e24 */ /* 0x002fe2000f8e00ff */
[----:B--2---:R-:W-:-:S04]  /*26fb0*/  @!P0 MOV R2, 0x10000 ;  /* 0x0001000000028802 */ /* 0x004fc80000000f00 */
[----:B------:R-:W-:-:S04]  /*26fc0*/  SHF.L.U32 R3, R3, 0x1f, RZ ;  /* 0x0000001f03037819 */ /* 0x000fc800000006ff */
[----:B------:R-:W1:Y:S02]  /*26fd0*/  SYNCS.PHASECHK.TRANS64.TRYWAIT P1, [UR49+0x50038], R3 ;  /* 0x05003803ff0075a7 */ /* 0x000e640008021131 */
[----:B-1----:R-:W-:Y:S05]  /*26fe0*/  @!P1 BRA `(.L_x_384) ;  /* 0x0000005000c49947 */ /* 0x002fea0003800000 */
.L_x_499:
[----:B------:R2:W-:Y:S01]  /*26ff0*/  @!P0 SYNCS.ARRIVE.TRANS64 RZ, [UR49+0x50020], R2 ;  /* 0x05002002ffff89a7 */ /* 0x0005e20008000031 */
[----:B------:R-:W-:Y:S05]  /*27000*/  BRA.U !UP2, `(.L_x_385) ;  /* 0x000000010a047547 */ /* 0x000fea000b800000 */
[----:B------:R-:W-:Y:S05]  /*27010*/  BPT.TRAP 0x1 ;  /* 0x000000040000795c */ /* 0x000fea0000300000 */
.L_x_385:
[----:B------:R-:W-:Y:S04]  /*27020*/  BSSY.RECONVERGENT B0, `(.L_x_386) ;  /* 0x0000003000007945 */ /* 0x000fe80003800200 */
[----:B------:R-:W-:Y:S05]  /*27030*/  @P3 BRA `(.L_x_387) ;  /* 0x0000000000043947 */ /* 0x000fea0003800000 */
[----:B------:R-:W-:Y:S05]  /*27040*/  BPT.TRAP 0x1 ;  /* 0x000000040000795c */ /* 0x000fea0000300000 */
.L_x_387:
[----:B------:R-:W-:Y:S05]  /*27050*/  BSYNC.RECONVERGENT B0 ;  /* 0x0000000000007941 */ /* 0x000fea0003800200 */
.L_x_386:
        /* <DEDUP_REMOVED lines=38> */
.L_x_388:
[----:B------:R-:W-:Y:S01]  /*272c0*/  ULEA UR41, UR5, UR8, 0x3 ;  /* 0x0000000805297291 */ /* 0x000fe2000f8e18ff */
[----:B-1----:R-:W-:Y:S01]  /*272d0*/  IMAD.U32 R3, RZ, RZ, UR9 ;  /* 0x00000009ff037e24 */ /* 0x002fe2000f8e00ff */
[----:B--2---:R-:W-:-:S04]  /*272e0*/  @!P0 MOV R2, 0x10000 ;  /* 0x0001000000028802 */ /* 0x004fc80000000f00 */
[----:B------:R-:W-:-:S04]  /*272f0*/  SHF.L.U32 R3, R3, 0x1f, RZ ;  /* 0x0000001f03037819 */ /* 0x000fc800000006ff */
[----:B------:R-:W1:Y:S02]  /*27300*/  SYNCS.PHASECHK.TRANS64.TRYWAIT P1, [UR41+0x50038], R3 ;  /* 0x05003803ff0075a7 */ /* 0x000e640008021129 */
[----:B-1----:R-:W-:Y:S05]  /*27310*/  @!P1 BRA `(.L_x_389) ;  /* 0x0000005000109947 */ /* 0x002fea0003800000 */
.L_x_501:
[----:B------:R2:W-:Y:S01]  /*27320*/  @!P0 SYNCS.ARRIVE.TRANS64 RZ, [UR41+0x50020], R2 ;  /* 0x05002002ffff89a7 */ /* 0x0005e20008000029 */
[----:B------:R-:W-:Y:S05]  /*27330*/  BRA.U !UP2, `(.L_x_390) ;  /* 0x000000010a047547 */ /* 0x000fea000b800000 */
[----:B------:R-:W-:Y:S05]  /*27340*/  BPT.TRAP 0x1 ;  /* 0x000000040000795c */ /* 0x000fea0000300000 */
.L_x_390:
[----:B------:R-:W-:Y:S04]  /*27350*/  BSSY.RECONVERGENT B0, `(.L_x_391) ;  /* 0x0000003000007945 */ /* 0x000fe80003800200 */
[----:B------:R-:W-:Y:S05]  /*27360*/  @P3 BRA `(.L_x_392) ;  /* 0x0000000000043947 */ /* 0x000fea0003800000 */
[----:B------:R-:W-:Y:S05]  /*27370*/  BPT.TRAP 0x1 ;  /* 0x000000040000795c */ /* 0x000fea0000300000 */
.L_x_392:
[----:B------:R-:W-:Y:S05]  /*27380*/  BSYNC.RECONVERGENT B0 ;  /* 0x0000000000007941 */ /* 0x000fea0003800200 */
.L_x_391:
[----:B------:R-:W-:Y:S02]  /*27390*/  ULEA UR16, UR5, UR8, 0x10 ;  /* 0x0000000805107291 */ /* 0x000fe4000f8e80ff */
[----:B------:R-:W-:Y:S02]  /*273a0*/  UIADD3 UR6, UP1, UPT, UR14, 0x180, URZ ;  /* 0x000001800e067890 */ /* 0x000fe4000ff3e0ff */
[----:B------:R-:W-:Y:S02]  /*273b0*/  UIADD3 UR41, UPT, UPT, UR41, 0x50020, URZ ;  /* 0x0005002029297890 */ /* 0x000fe4000fffe0ff */
[----:B------:R-:W-:Y:S02]  /*273c0*/  UIADD3 UR40, UPT, UPT, UR16, 0x20000, URZ ;  /* 0x0002000010287890 */ /* 0x000fe4000fffe0ff */
[----:B------:R-:W-:Y:S02]  /*273d0*/  UIADD3.X UR7, UPT, UPT, URZ, UR15, URZ, UP1, !UPT ;  /* 0x0000000fff077290 */ /* 0x000fe40008ffe4ff */
[----:B------:R-:W-:-:S02]  /*273e0*/  UIADD3 UR32, UPT, UPT, UR16, 0x24000, URZ ;  /* 0x0002400010207890 */ /* 0x000fc4000fffe0ff */
        /* <DEDUP_REMOVED lines=16> */
[----:B------:R3:W-:Y:S01]  /*274f0*/  UTMALDG.4D [UR40], [UR6], desc[UR12] ;  /* 0x00000c28060075b4 */ /* 0x0007e20008019000 */
[----:B------:R-:W-:Y:S01]  /*27500*/  UMOV UR25, UR41 ;  /* 0x0000002900197c82 */ /* 0x000fe20008000000 */
[----:B------:R-:W-:Y:S01]  /*27510*/  UMOV UR18, 0xc0 ;  /* 0x000000c000127882 */ /* 0x000fe20000000000 */
[----:B------:R-:W-:Y:S01]  /*27520*/  UMOV UR19, UR43 ;  /* 0x0000002b00137c82 */ /* 0x000fe20008000000 */
[----:B------:R-:W-:Y:S01]  /*27530*/  UMOV UR20, UR52 ;  /* 0x0000003400147c82 */ /* 0x000fe20008000000 */
[----:B------:R-:W-:Y:S01]  /*27540*/  UMOV UR21, UR53 ;  /* 0x0000003500157c82 */ /* 0x000fe20008000000 */
[----:B------:R-:W-:Y:S01]  /*27550*/  UMOV UR17, UR41 ;  /* 0x0000002900117c82 */ /* 0x000fe20008000000 */
[----:B------:R-:W-:Y:S01]  /*27560*/  UIADD3 UR5, UPT, UPT, UR5, 0x1, URZ ;  /* 0x0000000105057890 */ /* 0x000fe2000fffe0ff */
[----:B------:R3:W-:Y:S03]  /*27570*/  UTMALDG.4D [UR32], [UR6], desc[UR12] ;  /* 0x00000c20060075b4 */ /* 0x0007e60008019000 */
[----:B------:R-:W-:-:S04]  /*27580*/  UISETP.NE.AND UP1, UPT, UR5, 0x3, UPT ;  /* 0x000000030500788c */ /* 0x000fc8000bf25270 */
[----:B------:R-:W-:Y:S01]  /*27590*/  USEL UR4, URZ, 0x1, UP1 ;  /* 0x00000001ff047887 */ /* 0x000fe20008800000 */
[----:B------:R3:W-:Y:S01]  /*275a0*/  UTMALDG.4D [UR24], [UR6], desc[UR12] ;  /* 0x00000c18060075b4 */ /* 0x0007e20008019000 */
[----:B------:R-:W-:Y:S02]  /*275b0*/  USEL UR5, UR5, URZ, UP1 ;  /* 0x000000ff05057287 */ /* 0x000fe40008800000 */
[----:B------:R-:W-:Y:S01]  /*275c0*/  ULOP3.LUT UR9, UR9, UR4, URZ, 0x3c, !UPT ;  /* 0x0000000409097292 */ /* 0x000fe2000f8e3cff */
[----:B------:R3:W-:Y:S02]  /*275d0*/  UTMALDG.4D [UR16], [UR6], desc[UR12] ;  /* 0x00000c10060075b4 */ /* 0x0007e40008019000 */
[----:B---3--:R-:W-:Y:S09]  /*275e0*/  BRA.U !UP0, `(.L_x_393) ;  /* 0x0000000108047547 */ /* 0x008ff2000b800000 */
[----:B------:R-:W-:Y:S05]  /*275f0*/  BPT.TRAP 0x1 ;  /* 0x000000040000795c */ /* 0x000fea0000300000 */
.L_x_393:
[----:B------:R-:W-:Y:S01]  /*27600*/  ULEA UR41, UR5, UR8, 0x3 ;  /* 0x0000000805297291 */ /* 0x000fe2000f8e18ff */
[----:B-1----:R-:W-:Y:S01]  /*27610*/  IMAD.U32 R3, RZ, RZ, UR9 ;  /* 0x00000009ff037e24 */ /* 0x002fe2000f8e00ff */
[----:B--2---:R-:W-:-:S04]  /*27620*/  @!P0 MOV R2, 0x10000 ;  /* 0x0001000000028802 */ /* 0x004fc80000000f00 */
[----:B------:R-:W-:-:S04]  /*27630*/  SHF.L.U32 R3, R3, 0x1f, RZ ;  /* 0x0000001f03037819 */ /* 0x000fc800000006ff */
[----:B------:R-:W1:Y:S02]  /*27640*/  SYNCS.PHASECHK.TRANS64.TRYWAIT P1, [UR41+0x50038], R3 ;  /* 0x05003803ff0075a7 */ /* 0x000e640008021129 */
[----:B-1----:R-:W-:Y:S05]  /*27650*/  @!P1 BRA `(.L_x_394) ;  /* 0x0000004c00589947 */ /* 0x002fea0003800000 */
.L_x_503:
[----:B------:R2:W-:Y:S01]  /*27660*/  @!P0 SYNCS.ARRIVE.TRANS64 RZ, [UR41+0x50020], R2 ;  /* 0x05002002ffff89a7 */ /* 0x0005e20008000029 */
[----:B------:R-:W-:Y:S05]  /*27670*/  BRA.U !UP2, `(.L_x_395) ;  /* 0x000000010a047547 */ /* 0x000fea000b800000 */
[----:B------:R-:W-:Y:S05]  /*27680*/  BPT.TRAP 0x1 ;  /* 0x000000040000795c */ /* 0x000fea0000300000 */
.L_x_395:
[----:B------:R-:W-:Y:S04]  /*27690*/  BSSY.RECONVERGENT B0, `(.L_x_396) ;  /* 0x0000003000007945 */ /* 0x000fe80003800200 */
[----:B------:R-:W-:Y:S05]  /*276a0*/  @P3 BRA `(.L_x_397) ;  /* 0x0000000000043947 */ /* 0x000fea0003800000 */
[----:B------:R-:W-:Y:S05]  /*276b0*/  BPT.TRAP 0x1 ;  /* 0x000000040000795c */ /* 0x000fea0000300000 */
.L_x_397:
[----:B------:R-:W-:Y:S05]  /*276c0*/  BSYNC.RECONVERGENT B0 ;  /* 0x0000000000007941 */ /* 0x000fea0003800200 */
.L_x_396:
        /* <DEDUP_REMOVED lines=30> */
[----:B------:R4:W-:Y:S01]  /*278b0*/  UTMALDG.4D [UR32], [UR6], desc[UR12] ;  /* 0x00000c20060075b4 */ /* 0x0009e20008019000 */
[----:B------:R-:W-:-:S02]  /*278c0*/  UIADD3 UR10, UPT, UPT, UR10, 0x2, URZ ;  /* 0x000000020a0a7890 */ /* 0x000fc4000fffe0ff */
[----:B------:R-:W-:-:S04]  /*278d0*/  UISETP.NE.AND UP1, UPT, UR5, 0x3, UPT ;  /* 0x000000030500788c */ /* 0x000fc8000bf25270 */
[----:B------:R-:W-:Y:S01]  /*278e0*/  USEL UR4, URZ, 0x1, UP1 ;  /* 0x00000001ff047887 */ /* 0x000fe20008800000 */
[----:B------:R4:W-:Y:S01]  /*278f0*/  UTMALDG.4D [UR24], [UR6], desc[UR12] ;  /* 0x00000c18060075b4 */ /* 0x0009e20008019000 */
[----:B------:R-:W-:Y:S02]  /*27900*/  USEL UR5, UR5, URZ, UP1 ;  /* 0x000000ff05057287 */ /* 0x000fe40008800000 */
[----:B------:R-:W-:Y:S02]  /*27910*/  UISETP.NE.AND UP1, UPT, UR10, URZ, UPT ;  /* 0x000000ff0a00728c */ /* 0x000fe4000bf25270 */
[----:B------:R-:W-:Y:S01]  /*27920*/  ULOP3.LUT UR9, UR9, UR4, URZ, 0x3c, !UPT ;  /* 0x0000000409097292 */ /* 0x000fe2000f8e3cff */
[----:B------:R4:W-:Y:S01]  /*27930*/  UTMALDG.4D [UR16], [UR6], desc[UR12] ;  /* 0x00000c10060075b4 */ /* 0x0009e20008019000 */
[----:B---3--:R-:W-:-:S05]  /*27940*/  UIADD3 UR43, UPT, UPT, UR43, 0x100, URZ ;  /* 0x000001002b2b7890 */ /* 0x008fca000fffe0ff */
[----:B----4-:R-:W-:Y:S07]  /*27950*/  BRA.U UP1, `(.L_x_398) ;  /* 0xfffffff101ac7547 */ /* 0x010fee000b83ffff */
[----:B------:R-:W-:-:S04]  /*27960*/  UIADD3 UR43, UPT, UPT, UR43, -0x80, URZ ;  /* 0xffffff802b2b7890 */ /* 0x000fc8000fffe0ff */
.L_x_377:
[----:B------:R-:W-:-:S04]  /*27970*/  ULOP3.LUT UR4, UR11, 0x1, URZ, 0xc0, !UPT ;  /* 0x000000010b047892 */ /* 0x000fc8000f8ec0ff */
[----:B------:R-:W-:-:S11]  /*27980*/  UISETP.NE.U32.AND UP1, UPT, UR4, 0x1, UPT ;  /* 0x000000010400788c */ /* 0x000fd6000bf25070 */
[----:B------:R-:W-:-:S13]  /*27990*/  PLOP3.LUT P1, PT, PT, PT, UP1, 0x80, 0x8 ;  /* 0x000000000008781c */ /* 0x000fda0003f2f018 */
[----:B------:R-:W-:Y:S05]  /*279a0*/  @P1 EXIT ;  /* 0x000000000000194d */ /* 0x000fea0003800000 */
[----:B------:R-:W-:Y:S05]  /*279b0*/  BRA.U !UP0, `(.L_x_399) ;  /* 0x0000000108047547 */ /* 0x000fea000b800000 */
[----:B------:R-:W-:Y:S05]  /*279c0*/  BPT.TRAP 0x1 ;  /* 0x000000040000795c */ /* 0x000fea0000300000 */
.L_x_399:
[----:B------:R-:W-:Y:S01]  /*279d0*/  ULEA UR41, UR5, UR8, 0x3 ;  /* 0x0000000805297291 */ /* 0x000fe2000f8e18ff */
[----:B-1----:R-:W-:Y:S01]  /*279e0*/  IMAD.U32 R3, RZ, RZ, UR9 ;  /* 0x00000009ff037e24 */ /* 0x002fe2000f8e00ff */
[----:B--2---:R-:W-:-:S04]  /*279f0*/  @!P0 MOV R2, 0x10000 ;  /* 0x0001000000028802 */ /* 0x004fc80000000f00 */
[----:B------:R-:W-:-:S04]  /*27a00*/  SHF.L.U32 R3, R3, 0x1f, RZ ;  /* 0x0000001f03037819 */ /* 0x000fc800000006ff */
[----:B------:R-:W1:Y:S02]  /*27a10*/  SYNCS.PHASECHK.TRANS64.TRYWAIT P1, [UR41+0x50038], R3 ;  /* 0x05003803ff0075a7 */ /* 0x000e640008021129 */
[----:B-1----:R-:W-:Y:S05]  /*27a20*/  @!P1 BRA `(.L_x_400) ;  /* 0x00000048007c9947 */ /* 0x002fea0003800000 */
.L_x_505:
[----:B------:R2:W-:Y:S01]  /*27a30*/  @!P0 SYNCS.ARRIVE.TRANS64 RZ, [UR41+0x50020], R2 ;  /* 0x05002002ffff89a7 */ /* 0x0005e20008000029 */
[----:B------:R-:W-:Y:S05]  /*27a40*/  BRA.U !UP2, `(.L_x_401) ;  /* 0x000000010a047547 */ /* 0x000fea000b800000 */
[----:B------:R-:W-:Y:S05]  /*27a50*/  BPT.TRAP 0x1 ;  /* 0x000000040000795c */ /* 0x000fea0000300000 */
.L_x_401:
[----:B------:R-:W-:Y:S04]  /*27a60*/  BSSY.RECONVERGENT B0, `(.L_x_402) ;  /* 0x0000003000007945 */ /* 0x000fe80003800200 */
[----:B------:R-:W-:Y:S05]  /*27a70*/  @P3 BRA `(.L_x_403) ;  /* 0x0000000000043947 */ /* 0x000fea0003800000 */
[----:B------:R-:W-:Y:S05]  /*27a80*/  BPT.TRAP 0x1 ;  /* 0x000000040000795c */ /* 0x000fea0000300000 */
.L_x_403:
[----:B------:R-:W-:Y:S05]  /*27a90*/  BSYNC.RECONVERGENT B0 ;  /* 0x0000000000007941 */ /* 0x000fea0003800200 */
.L_x_402:
        /* <DEDUP_REMOVED lines=39> */
.L_x_404:
[----:B------:R-:W-:Y:S01]  /*27d10*/  ULEA UR33, UR4, UR8, 0x3 ;  /* 0x0000000804217291 */ /* 0x000fe2000f8e18ff */
[----:B-1----:R-:W-:Y:S01]  /*27d20*/  IMAD.U32 R3, RZ, RZ, UR9 ;  /* 0x00000009ff037e24 */ /* 0x002fe2000f8e00ff */
[----:B--2---:R-:W-:-:S04]  /*27d30*/  @!P0 MOV R2, 0x10000 ;  /* 0x0001000000028802 */ /* 0x004fc80000000f00 */
[----:B------:R-:W-:-:S04]  /*27d40*/  SHF.L.U32 R3, R3, 0x1f, RZ ;  /* 0x0000001f03037819 */ /* 0x000fc800000006ff */
[----:B------:R-:W1:Y:S02]  /*27d50*/  SYNCS.PHASECHK.TRANS64.TRYWAIT P1, [UR33+0x50038], R3 ;  /* 0x05003803ff0075a7 */ /* 0x000e640008021121 */
[----:B-1----:R-:W-:Y:S05]  /*27d60*/  @!P1 BRA `(.L_x_405) ;  /* 0x0000004400c49947 */ /* 0x002fea0003800000 */
.L_x_507:
[----:B------:R2:W-:Y:S01]  /*27d70*/  @!P0 SYNCS.ARRIVE.TRANS64 RZ, [UR33+0x50020], R2 ;  /* 0x05002002ffff89a7 */ /* 0x0005e20008000021 */
[----:B------:R-:W-:Y:S05]  /*27d80*/  BRA.U !UP2, `(.L_x_406) ;  /* 0x000000010a047547 */ /* 0x000fea000b800000 */
[----:B------:R-:W-:Y:S05]  /*27d90*/  BPT.TRAP 0x1 ;  /* 0x000000040000795c */ /* 0x000fea0000300000 */
.L_x_406:
[----:B------:R-:W-:Y:S04]  /*27da0*/  BSSY.RECONVERGENT B0, `(.L_x_407) ;  /* 0x0000003000007945 */ /* 0x000fe80003800200 */
[----:B------:R-:W-:Y:S05]  /*27db0*/  @P3 BRA `(.L_x_408) ;  /* 0x0000000000043947 */ /* 0x000fea0003800000 */
[----:B------:R-:W-:Y:S05]  /*27dc0*/  BPT.TRAP 0x1 ;  /* 0x000000040000795c */ /* 0x000fea0000300000 */
.L_x_408:
[----:B------:R-:W-:Y:S05]  /*27dd0*/  BSYNC.RECONVERGENT B0 ;  /* 0x0000000000007941 */ /* 0x000fea0003800200 */
.L_x_407:
[----:B------:R-:W-:Y:S05]  /*27de0*/  @!P2 EXIT ;  /* 0x000000000000a94d */ /* 0x000fea0003800000 */
        /* <DEDUP_REMOVED lines=34> */
[----:B---3--:R-:W-:Y:S05]  /*28010*/  EXIT ;  /* 0x000000000000794d */ /* 0x008fea0003800000 */
.L_x_526:
[----:B------:R-:W-:-:S08]  /*28020*/  NOP ;  /* 0x0000000000007918 */ /* 0x000fd00000000000 */
[----:B------:R-:W1:-:S00]  /*28030*/  USETMAXREG.DEALLOC.CTAPOOL 0x20 ;  /* 0x00000020000079c8 */ /* 0x000e4000080e0500 */
[----:B------:R-:W2:Y:S08]  /*28040*/  S2UR UR42, SR_CTAID.X ;  /* 0x00000000002a79c3 */ /* 0x000eb00000002500 */
[----:B-1----:R-:W1:Y:S01]  /*28050*/  LDC R0, c[0x0][0x380] ;  /* 0x0000e000ff007b82 */ /* 0x002e620000000800 */
[----:B--2---:R-:W-:-:S06]  /*28060*/  USHF.L.U32 UR42, UR42, 0x8, URZ ;  /* 0x000000082a2a7899 */ /* 0x004fcc00080006ff */
[----:B-1----:R-:W-:-:S13]  /*28070*/  ISETP.LE.U32.AND P0, PT, R0, UR42, PT ;  /* 0x0000002a00007c0c */ /* 0x002fda000bf03070 */
[----:B------:R-:W-:Y:S05]  /*28080*/  @P0 EXIT ;  /* 0x000000000000094d */ /* 0x000fea0003800000 */
[----:B------:R-:W1:Y:S01]  /*28090*/  LDCU UR7, c[0x0][0x38c] ;  /* 0x00007180ff0777ac */ /* 0x000e620008000800 */
[----:B------:R-:W2:Y:S01]  /*280a0*/  S2UR UR8, SR_CTAID.Y ;  /* 0x00000000000879c3 */ /* 0x000ea20000002600 */
        /* <DEDUP_REMOVED lines=14> */
[----:B------:R-:W-:Y:S02]  /*28190*/  UIADD3 UR4, UPT, UPT, -UR44, URZ, URZ ;  /* 0x000000ff2c047290 */ /* 0x000fe4000fffe1ff */
[----:B------:R-:W1:Y:S02]  /*281a0*/  S2UR UR45, SR_CTAID.Z ;  /* 0x00000000002d79c3 */ /* 0x000e640000002700 */
        /* <DEDUP_REMOVED lines=9> */
[----:B-1----:R-:W-:Y:S11]  /*28240*/  BRA.U UP6, `(.L_x_409) ;  /* 0x0000000106047547 */ /* 0x002ff6000b800000 */
[----:B------:R-:W-:Y:S05]  /*28250*/  BPT.TRAP 0x1 ;  /* 0x000000040000795c */ /* 0x000fea0000300000 */
.L_x_409:
[----:B------:R-:W1:Y:S01]  /*28260*/  S2UR UR6, SR_CgaCtaId ;  /* 0x00000000000679c3 */ /* 0x000e620000008800 */
[----:B------:R-:W-:Y:S01]  /*28270*/  UMOV UR40, 0x400 ;  /* 0x0000040000287882 */ /* 0x000fe20000000000 */
[----:B------:R-:W-:Y:S01]  /*28280*/  SHF.L.U32 R0, RZ, 0x1f, RZ ;  /* 0x0000001fff007819 */ /* 0x000fe200000006ff */
[----:B-1----:R-:W-:-:S09]  /*28290*/  ULEA UR40, UR6, UR40, 0x18 ;  /* 0x0000002806287291 */ /* 0x002fd2000f8ec0ff */
[----:B------:R-:W1:Y:S02]  /*282a0*/  SYNCS.PHASECHK.TRANS64.TRYWAIT P0, [UR40+0x500b0], R0 ;  /* 0x0500b000ff0075a7 */ /* 0x000e640008001128 */
[----:B-1----:R-:W-:Y:S05]  /*282b0*/  @!P0 BRA `(.L_x_410) ;  /* 0x0000004000888947 */ /* 0x002fea0003800000 */
.L_x_509:
[----:B------:R-:W-:Y:S04]  /*282c0*/  BSSY.RECONVERGENT B0, `(.L_x_411) ;  /* 0x0000128000007945 */ /* 0x000fe80003800200 */
[----:B------:R-:W-:Y:S05]  /*282d0*/  @!P1 BRA `(.L_x_412) ;  /* 0x0000001000989947 */ /* 0x000fea0003800000 */
[----:B------:R-:W2:Y:S01]  /*282e0*/  LDCU.64 UR4, c[0x0][0x348] ;  /* 0x00006900ff0477ac */ /* 0x000ea20008000a00 */
[----:B------:R-:W-:Y:S02]  /*282f0*/  UIADD3 UR50, UPT, UPT, UR42, 0x8, URZ ;  /* 0x000000082a327890 */ /* 0x000fe4000fffe0ff */
[----:B------:R-:W-:Y:S02]  /*28300*/  UIADD3 UR48, UPT, UPT, UR40, 0x1000, URZ ;  /* 0x0000100028307890 */ /* 0x000fe4000fffe0ff */
[----:B------:R-:W-:Y:S02]  /*28310*/  UIADD3 UR66, UPT, UPT, UR42, 0x10, URZ ;  /* 0x000000102a427890 */ /* 0x000fe4000fffe0ff */
[----:B------:R-:W-:Y:S02]  /*28320*/  UIADD3 UR64, UPT, UPT, UR40, 0x2000, URZ ;  /* 0x0000200028407890 */ /* 0x000fe4000fffe0ff */
[----:B------:R-:W-:Y:S02]  /*28330*/  UIADD3 UR34, UPT, UPT, UR42, 0x18, URZ ;  /* 0x000000182a227890 */ /* 0x000fe4000fffe0ff */
[----:B------:R-:W-:Y:S01]  /*28340*/  UIADD3 UR32, UPT, UPT, UR40, 0x3000, URZ ;  /* 0x0000300028207890 */ /* 0x000fe2000fffe0ff */
[----:B------:R-:W-:Y:S01]  /*28350*/  UMOV UR41, URZ ;  /* 0x000000ff00297c82 */ /* 0x000fe20008000000 */
[----:B------:R-:W-:Y:S01]  /*28360*/  UMOV UR51, UR43 ;  /* 0x0000002b00337c82 */ /* 0x000fe20008000000 */
[----:B--2---:R-:W-:Y:S01]  /*28370*/  UIADD3 UR4, UP0, UPT, UR4, 0x400, URZ ;  /* 0x0000040004047890 */ /* 0x004fe2000ff1e0ff */
[----:B------:R-:W-:Y:S01]  /*28380*/  UMOV UR52, UR44 ;  /* 0x0000002c00347c82 */ /* 0x000fe20008000000 */
[----:B------:R-:W-:-:S02]  /*28390*/  UMOV UR53, UR45 ;  /* 0x0000002d00357c82 */ /* 0x000fc40008000000 */
[----:B------:R-:W-:Y:S01]  /*283a0*/  UIADD3.X UR5, UPT, UPT, URZ, UR5, URZ, UP0, !UPT ;  /* 0x00000005ff057290 */ /* 0x000fe200087fe4ff */
[----:B------:R-:W-:Y:S01]  /*283b0*/  UMOV UR49, UR41 ;  /* 0x0000002900317c82 */ /* 0x000fe20008000000 */
[----:B------:R-:W-:Y:S01]  /*283c0*/  UMOV UR67, UR43 ;  /* 0x0000002b00437c82 */ /* 0x000fe20008000000 */
[----:B------:R-:W-:Y:S01]  /*283d0*/  UMOV UR68, UR44 ;  /* 0x0000002c00447c82 */ /* 0x000fe20008000000 */
[----:B------:R-:W-:Y:S01]  /*283e0*/  UMOV UR69, UR45 ;  /* 0x0000002d00457c82 */ /* 0x000fe20008000000 */
[----:B------:R-:W-:Y:S01]  /*283f0*/  UIADD3 UR26, UPT, UPT, UR42, 0x20, URZ ;  /* 0x000000202a1a7890 */ /* 0x000fe2000fffe0ff */
[----:B------:R-:W-:Y:S01]  /*28400*/  MOV.SPILL R9, UR69 ;  /* 0x0000004500097c02 */ /* 0x000fe20009000f00 */
[----:B------:R-:W-:Y:S02]  /*28410*/  UIADD3 UR24, UPT, UPT, UR40, 0x4000, URZ ;  /* 0x0000400028187890 */ /* 0x000fe4000fffe0ff */
[----:B------:R-:W-:Y:S01]  /*28420*/  UTMASTG.5D [UR40], [UR4] ;  /* 0x00000028040073b5 */ /* 0x000fe20008020000 */
[----:B------:R-:W-:Y:S01]  /*28430*/  UMOV UR65, UR41 ;  /* 0x0000002900417c82 */ /* 0x000fe20008000000 */
[----:B------:R-:W-:Y:S01]  /*28440*/  UMOV UR35, UR43 ;  /* 0x0000002b00237c82 */ /* 0x000fe20008000000 */
[----:B------:R-:W-:Y:S01]  /*28450*/  UMOV UR36, UR44 ;  /* 0x0000002c00247c82 */ /* 0x000fe20008000000 */
[----:B------:R-:W-:Y:S01]  /*28460*/  UMOV UR37, UR45 ;  /* 0x0000002d00257c82 */ /* 0x000fe20008000000 */
[----:B------:R-:W-:Y:S01]  /*28470*/  UIADD3 UR58, UPT, UPT, UR42, 0x28, URZ ;  /* 0x000000282a3a7890 */ /* 0x000fe2000fffe0ff */
[----:B------:R-:W-:Y:S01]  /*28480*/  MOV.SPILL R15, UR26 ;  /* 0x0000001a000f7c02 */ /* 0x000fe20009000f00 */
[----:B------:R-:W-:Y:S01]  /*28490*/  UIADD3 UR56, UPT, UPT, UR40, 0x5000, URZ ;  /* 0x0000500028387890 */ /* 0x000fe2000fffe0ff */
[----:B------:R2:W-:Y:S01]  /*284a0*/  UTMASTG.5D [UR48], [UR4] ;  /* 0x00000030040073b5 */ /* 0x0005e20008020000 */
[----:B------:R-:W-:Y:S01]  /*284b0*/  UMOV UR33, UR41 ;  /* 0x0000002900217c82 */ /* 0x000fe20008000000 */
[----:B------:R-:W-:Y:S01]  /*284c0*/  UMOV UR39, UR34 ;  /* 0x0000002200277c82 */ /* 0x000fe20008000000 */
[----:B------:R-:W-:Y:S01]  /*284d0*/  UMOV UR27, UR43 ;  /* 0x0000002b001b7c82 */ /* 0x000fe20008000000 */
[----:B------:R-:W-:Y:S01]  /*284e0*/  UMOV UR28, UR44 ;  /* 0x0000002c001c7c82 */ /* 0x000fe20008000000 */
[----:B------:R-:W-:Y:S01]  /*284f0*/  UMOV UR29, UR45 ;  /* 0x0000002d001d7c82 */ /* 0x000fe20008000000 */
[----:B------:R-:W-:Y:S01]  /*28500*/  UMOV UR25, UR41 ;  /* 0x0000002900197c82 */ /* 0x000fe20008000000 */
[----:B------:R-:W-:Y:S01]  /*28510*/  UMOV UR59, UR43 ;  /* 0x0000002b003b7c82 */ /* 0x000fe20008000000 */
[----:B------:R3:W-:Y:S01]  /*28520*/  UTMASTG.5D [UR64], [UR4] ;  /* 0x00000040040073b5 */ /* 0x0007e20008020000 */
        /* <DEDUP_REMOVED lines=18> */
[----:B-1----:R-:W-:Y:S01]  /*28650*/  MOV.SPILL R3, UR39 ;  /* 0x0000002700037c02 */ /* 0x002fe20009000f00 */
[----:B------:R-:W-:Y:S01]  /*28660*/  UMOV UR11, UR43 ;  /* 0x0000002b000b7c82 */ /* 0x000fe20008000000 */
[----:B------:R-:W-:Y:S01]  /*28670*/  MOV.SPILL R14, UR61 ;  /* 0x0000003d000e7c02 */ /* 0x000fe20009000f00 */
[----:B------:R-:W-:Y:S01]  /*28680*/  UMOV UR12, UR44 ;  /* 0x0000002c000c7c82 */ /* 0x000fe20008000000 */
[----:B------:R-:W-:Y:S01]  /*28690*/  MOV.SPILL R13, UR60 ;  /* 0x0000003c000d7c02 */ /* 0x000fe20009000f00 */
[----:B------:R1:W-:Y:S01]  /*286a0*/  UTMASTG.5D [UR56], [UR4] ;  /* 0x00000038040073b5 */ /* 0x0003e20008020000 */
[----:B------:R-:W-:Y:S01]  /*286b0*/  MOV.SPILL R12, UR59 ;  /* 0x0000003b000c7c02 */ /* 0x000fe20009000f00 */
[----:B------:R-:W-:Y:S01]  /*286c0*/  UMOV UR13, UR45 ;  /* 0x0000002d000d7c82 */ /* 0x000fe20008000000 */
[----:B------:R-:W-:Y:S01]  /*286d0*/  UMOV UR9, UR41 ;  /* 0x0000002900097c82 */ /* 0x000fe20008000000 */
[----:B------:R-:W-:Y:S01]  /*286e0*/  R2UR.FILL UR39, R3 ;  /* 0x00000000032772ca */ /* 0x000fe200004e0000 */
[----:B--2---:R-:W-:Y:S01]  /*286f0*/  UIADD3 UR50, UPT, UPT, UR42, 0x70, URZ ;  /* 0x000000702a327890 */ /* 0x004fe2000fffe0ff */
[----:B------:R-:W-:Y:S01]  /*28700*/  MOV.SPILL R2, UR38 ;  /* 0x0000002600027c02 */ /* 0x000fe20009000f00 */
[----:B------:R-:W-:-:S02]  /*28710*/  UIADD3 UR48, UPT, UPT, UR40, 0xe000, URZ ;  /* 0x0000e00028307890 */ /* 0x000fc4000fffe0ff */
[----:B------:R-:W-:Y:S01]  /*28720*/  UIADD3 UR74, UPT, UPT, UR42, 0x78, URZ ;  /* 0x000000782a4a7890 */ /* 0x000fe2000fffe0ff */
[----:B------:R-:W-:Y:S01]  /*28730*/  R2UR.FILL UR38, R2 ;  /* 0x00000000022672ca */ /* 0x000fe200004e0000 */
[----:B------:R-:W-:Y:S02]  /*28740*/  UIADD3 UR72, UPT, UPT, UR40, 0xf000, URZ ;  /* 0x0000f00028487890 */ /* 0x000fe4000fffe0ff */
[----:B---3--:R-:W-:Y:S01]  /*28750*/  UIADD3 UR64, UPT, UPT, UR40, 0x400, URZ ;  /* 0x0000040028407890 */ /* 0x008fe2000fffe0ff */
[----:B------:R-:W-:Y:S01]  /*28760*/  UMOV UR66, UR42 ;  /* 0x0000002a00427c82 */ /* 0x000fe20008000000 */
[----:B------:R-:W-:Y:S01]  /*28770*/  UMOV UR65, 0x40 ;  /* 0x0000004000417882 */ /* 0x000fe20000000000 */
[----:B------:R-:W-:Y:S01]  /*28780*/  MOV.SPILL R6, UR66 ;  /* 0x0000004200067c02 */ /* 0x000fe20009000f00 */
[----:B------:R-:W-:Y:S02]  /*28790*/  UIADD3 UR66, UPT, UPT, UR42, 0x58, URZ ;  /* 0x000000582a427890 */ /* 0x000fe4000fffe0ff */
[----:B------:R-:W-:Y:S01]  /*287a0*/  MOV.SPILL R4, UR64 ;  /* 0x0000004000047c02 */ /* 0x000fe20009000f00 */
[----:B------:R-:W-:Y:S01]  /*287b0*/  UIADD3 UR64, UPT, UPT, UR40, 0xb000, URZ ;  /* 0x0000b00028407890 */ /* 0x000fe2000fffe0ff */
[----:B------:R-:W-:Y:S01]  /*287c0*/  MOV.SPILL R5, UR65 ;  /* 0x0000004100057c02 */ /* 0x000fe20009000f00 */
[----:B----4-:R-:W-:-:S02]  /*287d0*/  UIADD3 UR32, UPT, UPT, UR40, 0x6000, URZ ;  /* 0x0000600028207890 */ /* 0x010fc4000fffe0ff */
[----:B------:R-:W-:Y:S01]  /*287e0*/  UIADD3 UR34, UPT, UPT, UR42, 0x30, URZ ;  /* 0x000000302a227890 */ /* 0x000fe2000fffe0ff */
[----:B------:R-:W-:Y:S01]  /*287f0*/  UMOV UR65, UR41 ;  /* 0x0000002900417c82 */ /* 0x000fe20008000000 */
[----:B------:R-:W-:Y:S01]  /*28800*/  UMOV UR15, UR66 ;  /* 0x00000042000f7c82 */ /* 0x000fe20008000000 */
[----:B------:R-:W-:Y:S01]  /*28810*/  UMOV UR75, UR43 ;  /* 0x0000002b004b7c82 */ /* 0x000fe20008000000 */
[----:B-----5:R-:W-:-:S03]  /*28820*/  UIADD3 UR24, UPT, UPT, UR40, 0x9000, URZ ;  /* 0x0000900028187890 */ /* 0x020fc6000fffe0ff */
[----:B------:R-:W-:Y:S01]  /*28830*/  UMOV UR31, UR34 ;  /* 0x00000022001f7c82 */ /* 0x000fe20008000000 */
[----:B------:R-:W-:Y:S01]  /*28840*/  UIADD3 UR26, UPT, UPT, UR42, 0x48, URZ ;  /* 0x000000482a1a7890 */ /* 0x000fe2000fffe0ff */
[----:B------:R2:W-:Y:S01]  /*28850*/  UTMASTG.5D [UR32], [UR4] ;  /* 0x00000020040073b5 */ /* 0x0005e20008020000 */
[----:B------:R-:W-:Y:S01]  /*28860*/  MOV.SPILL R17, UR31 ;  /* 0x0000001f00117c02 */ /* 0x000fe20009000f00 */
[----:B------:R-:W-:Y:S01]  /*28870*/  UMOV UR76, UR44 ;  /* 0x0000002c004c7c82 */ /* 0x000fe20008000000 */
[----:B------:R-:W-:Y:S01]  /*28880*/  UMOV UR77, UR45 ;  /* 0x0000002d004d7c82 */ /* 0x000fe20008000000 */
[----:B-1----:R-:W-:Y:S01]  /*28890*/  UIADD3 UR56, UPT, UPT, UR40, 0x1400, URZ ;  /* 0x0000140028387890 */ /* 0x002fe2000fffe0ff */
[----:B------:R-:W-:Y:S01]  /*288a0*/  R2UR.FILL UR31, R17 ;  /* 0x00000000111f72ca */ /* 0x000fe200004e0000 */
[----:B------:R-:W-:Y:S01]  /*288b0*/  UIADD3 UR58, UPT, UPT, UR42, 0x50, URZ ;  /* 0x000000502a3a7890 */ /* 0x000fe2000fffe0ff */
[----:B------:R-:W-:Y:S01]  /*288c0*/  UMOV UR57, 0x40 ;  /* 0x0000004000397882 */ /* 0x000fe20000000000 */
[----:B------:R-:W-:-:S02]  /*288d0*/  UMOV UR23, UR26 ;  /* 0x0000001a00177c82 */ /* 0x000fc40008000000 */
[----:B------:R-:W-:Y:S01]  /*288e0*/  MOV.SPILL R10, UR56 ;  /* 0x00000038000a7c02 */ /* 0x000fe20009000f00 */
[----:B------:R-:W-:Y:S01]  /*288f0*/  UIADD3 UR56, UPT, UPT, UR40, 0xa000, URZ ;  /* 0x0000a00028387890 */ /* 0x000fe2000fffe0ff */
[----:B------:R-:W-:Y:S01]  /*28900*/  MOV.SPILL R11, UR57 ;  /* 0x00000039000b7c02 */ /* 0x000fe20009000f00 */
[----:B------:R-:W-:Y:S01]  /*28910*/  UMOV UR57, UR41 ;  /* 0x0000002900397c82 */ /* 0x000fe20008000000 */
[----:B------:R-:W-:Y:S01]  /*28920*/  UMOV UR73, UR41 ;  /* 0x0000002900497c82 */ /* 0x000fe20008000000 */
[----:B------:R-:W-:Y:S01]  /*28930*/  UMOV UR22, UR58 ;  /* 0x0000003a00167c82 */ /* 0x000fe20008000000 */
[----:B------:R-:W-:Y:S01]  /*28940*/  UMOV UR7, UR50 ;  /* 0x0000003200077c82 */ /* 0x000fe20008000000 */
[----:B--2---:R-:W-:Y:S02]  /*28950*/  UIADD3 UR32, UPT, UPT, UR40, 0x7000, URZ ;  /* 0x0000700028207890 */ /* 0x004fe4000fffe0ff */
[----:B------:R-:W-:-:S07]  /*28960*/  UIADD3 UR34, UPT, UPT, UR42, 0x38, URZ ;  /* 0x000000382a227890 */ /* 0x000fce000fffe0ff */
[----:B------:R-:W-:Y:S02]  /*28970*/  UMOV UR30, UR34 ;  /* 0x00000022001e7c82 */ /* 0x000fe40008000000 */
[----:B------:R1:W-:Y:S01]  /*28980*/  UTMASTG.5D [UR32], [UR4] ;  /* 0x00000020040073b5 */ /* 0x0003e20008020000 */
[----:B------:R-:W-:-:S04]  /*28990*/  MOV.SPILL R16, UR30 ;  /* 0x0000001e00107c02 */ /* 0x000fc80009000f00 */
[----:B------:R-:W-:Y:S01]  /*289a0*/  R2UR.FILL UR30, R16 ;  /* 0x00000000101e72ca */ /* 0x000fe200004e0000 */
[----:B------:R2:W-:Y:S01]  /*289b0*/  UTMASTG.5D [UR16], [UR4] ;  /* 0x00000010040073b5 */ /* 0x0005e20008020000 */
[----:B------:R3:W-:Y:S01]  /*289c0*/  UTMASTG.5D [UR24], [UR4] ;  /* 0x00000018040073b5 */ /* 0x0007e20008020000 */
[----:B------:R4:W-:Y:S01]  /*289d0*/  UTMASTG.5D [UR56], [UR4] ;  /* 0x00000038040073b5 */ /* 0x0009e20008020000 */
[----:B------:R5:W-:Y:S01]  /*289e0*/  UTMASTG.5D [UR64], [UR4] ;  /* 0x00000040040073b5 */ /* 0x000be20008020000 */
[----:B-1----:R-:W-:Y:S02]  /*289f0*/  UIADD3 UR32, UPT, UPT, UR40, 0xd000, URZ ;  /* 0x0000d00028207890 */ /* 0x002fe4000fffe0ff */
[----:B------:R-:W-:Y:S01]  /*28a00*/  UIADD3 UR34, UPT, UPT, UR42, 0x68, URZ ;  /* 0x000000682a227890 */ /* 0x000fe2000fffe0ff */
[----:B------:R1:W-:Y:S01]  /*28a10*/  UTMASTG.5D [UR8], [UR4] ;  /* 0x00000008040073b5 */ /* 0x0003e20008020000 */
[----:B--2---:R-:W-:-:S05]  /*28a20*/  UIADD3 UR16, UPT, UPT, UR40, 0x8400, URZ ;  /* 0x0000840028107890 */ /* 0x004fca000fffe0ff */
[----:B------:R-:W-:Y:S02]  /*28a30*/  UMOV UR14, UR34 ;  /* 0x00000022000e7c82 */ /* 0x000fe40008000000 */
[----:B------:R2:W-:Y:S01]  /*28a40*/  UTMASTG.5D [UR32], [UR4] ;  /* 0x00000020040073b5 */ /* 0x0005e20008020000 */
[----:B------:R-:W-:Y:S01]  /*28a50*/  UMOV UR17, 0x40 ;  /* 0x0000004000117882 */ /* 0x000fe20000000000 */
[----:B---3--:R-:W-:Y:S01]  /*28a60*/  R2UR.FILL UR26, R15 ;  /* 0x000000000f1a72ca */ /* 0x008fe200004e0000 */
[----:B------:R-:W-:Y:S01]  /*28a70*/  UIADD3 UR24, UPT, UPT, UR40, 0x4400, URZ ;  /* 0x0000440028187890 */ /* 0x000fe2000fffe0ff */
[----:B------:R3:W-:Y:S01]  /*28a80*/  UTMASTG.5D [UR48], [UR4] ;  /* 0x00000030040073b5 */ /* 0x0007e20008020000 */
[----:B------:R-:W-:Y:S01]  /*28a90*/  UMOV UR25, 0x40 ;  /* 0x0000004000197882 */ /* 0x000fe20000000000 */
[----:B----4-:R-:W-:Y:S01]  /*28aa0*/  R2UR.FILL UR61, R14 ;  /* 0x000000000e3d72ca */ /* 0x010fe200004e0000 */
[----:B------:R-:W-:Y:S01]  /*28ab0*/  UMOV UR58, UR47 ;  /* 0x0000002f003a7c82 */ /* 0x000fe20008000000 */
[----:B------:R-:W-:Y:S01]  /*28ac0*/  R2UR.FILL UR60, R13 ;  /* 0x000000000d3c72ca */ /* 0x000fe200004e0000 */
[----:B------:R-:W-:Y:S01]  /*28ad0*/  UTMASTG.5D [UR72], [UR4] ;  /* 0x00000048040073b5 */ /* 0x000fe20008020000 */
[----:B------:R-:W-:-:S02]  /*28ae0*/  R2UR.FILL UR59, R12 ;  /* 0x000000000c3b72ca */ /* 0x000fc400004e0000 */
[----:B------:R-:W-:Y:S02]  /*28af0*/  R2UR.FILL UR57, R11 ;  /* 0x000000000b3972ca */ /* 0x000fe400004e0000 */
[----:B-----5:R-:W-:Y:S02]  /*28b00*/  R2UR.FILL UR69, R9 ;  /* 0x00000000094572ca */ /* 0x020fe400004e0000 */
[----:B------:R-:W-:Y:S02]  /*28b10*/  R2UR.FILL UR68, R8 ;  /* 0x00000000084472ca */ /* 0x000fe400004e0000 */
[----:B------:R-:W-:Y:S02]  /*28b20*/  R2UR.FILL UR67, R7 ;  /* 0x00000000074372ca */ /* 0x000fe400004e0000 */
[----:B------:R-:W-:Y:S02]  /*28b30*/  R2UR.FILL UR66, R6 ;  /* 0x00000000064272ca */ /* 0x000fe400004e0000 */
[----:B------:R-:W-:Y:S01]  /*28b40*/  R2UR.FILL UR65, R5 ;  /* 0x00000000054172ca */ /* 0x000fe200004e0000 */
[----:B-1----:R-:W-:Y:S01]  /*28b50*/  UIADD3 UR8, UPT, UPT, UR40, 0xc400, URZ ;  /* 0x0000c40028087890 */ /* 0x002fe2000fffe0ff */
[----:B------:R-:W-:Y:S01]  /*28b60*/  R2UR.FILL UR64, R4 ;  /* 0x00000000044072ca */ /* 0x000fe200004e0000 */
[----:B------:R-:W-:Y:S01]  /*28b70*/  UMOV UR9, 0x40 ;  /* 0x0000004000097882 */ /* 0x000fe20000000000 */
[----:B------:R-:W-:Y:S01]  /*28b80*/  R2UR.FILL UR56, R10 ;  /* 0x000000000a3872ca */ /* 0x000fe200004e0000 */
[----:B--2---:R-:W-:Y:S01]  /*28b90*/  UIADD3 UR32, UPT, UPT, UR40, 0x3400, URZ ;  /* 0x0000340028207890 */ /* 0x004fe2000fffe0ff */
[----:B------:R-:W-:Y:S01]  /*28ba0*/  UMOV UR33, 0x40 ;  /* 0x0000004000217882 */ /* 0x000fe20000000000 */
[----:B------:R-:W-:-:S08]  /*28bb0*/  UMOV UR34, UR39 ;  /* 0x0000002700227c82 */ /* 0x000fd00008000000 */
[----:B------:R1:W-:Y:S01]  /*28bc0*/  UTMASTG.5D [UR64], [UR4] ;  /* 0x00000040040073b5 */ /* 0x0003e20008020000 */
[----:B---3--:R-:W-:Y:S01]  /*28bd0*/  UIADD3 UR48, UPT, UPT, UR40, 0x2400, URZ ;  /* 0x0000240028307890 */ /* 0x008fe2000fffe0ff */
[----:B------:R-:W-:Y:S01]  /*28be0*/  UMOV UR49, 0x40 ;  /* 0x0000004000317882 */ /* 0x000fe20000000000 */
[----:B------:R-:W-:Y:S01]  /*28bf0*/  UMOV UR50, UR46 ;  /* 0x0000002e00327c82 */ /* 0x000fe20008000000 */
[----:B------:R2:W-:Y:S06]  /*28c00*/  UTMASTG.5D [UR56], [UR4] ;  /* 0x00000038040073b5 */ /* 0x0005ec0008020000 */
[----:B------:R3:W-:Y:S01]  /*28c10*/  UTMASTG.5D [UR48], [UR4] ;  /* 0x00000030040073b5 */ /* 0x0007e20008020000 */
[----:B------:R4:W-:Y:S01]  /*28c20*/  UTMASTG.5D [UR32], [UR4] ;  /* 0x00000020040073b5 */ /* 0x0009e20008020000 */
[----:B------:R5:W-:Y:S01]  /*28c30*/  UTMASTG.5D [UR24], [UR4] ;  /* 0x00000018040073b5 */ /* 0x000be20008020000 */
[----:B-1----:R-:W-:Y:S01]  /*28c40*/  UIADD3 UR64, UPT, UPT, UR40, 0x800, URZ ;  /* 0x0000080028407890 */ /* 0x002fe2000fffe0ff */
[----:B------:R-:W-:Y:S01]  /*28c50*/  UMOV UR65, 0x80 ;  /* 0x0000008000417882 */ /* 0x000fe20000000000 */
[----:B------:R-:W-:Y:S01]  /*28c60*/  UMOV UR66, UR42 ;  /* 0x0000002a00427c82 */ /* 0x000fe20008000000 */
[----:B------:R-:W-:Y:S01]  /*28c70*/  UMOV UR67, UR43 ;  /* 0x0000002b00437c82 */ /* 0x000fe20008000000 */
[----:B------:R-:W-:Y:S01]  /*28c80*/  UMOV UR68, UR44 ;  /* 0x0000002c00447c82 */ /* 0x000fe20008000000 */
[----:B------:R-:W-:Y:S01]  /*28c90*/  UMOV UR69, UR45 ;  /* 0x0000002d00457c82 */ /* 0x000fe20008000000 */
[----:B--2---:R-:W-:Y:S01]  /*28ca0*/  UIADD3 UR56, UPT, UPT, UR40, 0x5400, URZ ;  /* 0x0000540028387890 */ /* 0x004fe2000fffe0ff */
[----:B------:R-:W-:Y:S01]  /*28cb0*/  UMOV UR57, 0x40 ;  /* 0x0000004000397882 */ /* 0x000fe20000000000 */
[----:B------:R-:W-:Y:S01]  /*28cc0*/  UMOV UR59, UR43 ;  /* 0x0000002b003b7c82 */ /* 0x000fe20008000000 */
[----:B------:R-:W-:Y:S01]  /*28cd0*/  UMOV UR60, UR44 ;  /* 0x0000002c003c7c82 */ /* 0x000fe20008000000 */
[----:B------:R-:W-:Y:S01]  /*28ce0*/  UMOV UR61, UR45 ;  /* 0x0000002d003d7c82 */ /* 0x000fe20008000000 */
[----:B------:R-:W-:Y:S01]  /*28cf0*/  UMOV UR58, UR38 ;  /* 0x00000026003a7c82 */ /* 0x000fe20008000000 */
[----:B---3--:R-:W-:-:S03]  /*28d00*/  UIADD3 UR48, UPT, UPT, UR40, 0x6400, URZ ;  /* 0x0000640028307890 */ /* 0x008fc6000fffe0ff */
[----:B------:R1:W-:Y:S01]  /*28d10*/  UTMASTG.5D [UR56], [UR4] ;  /* 0x00000038040073b5 */ /* 0x0003e20008020000 */
[----:B------:R-:W-:Y:S01]  /*28d20*/  UMOV UR50, UR31 ;  /* 0x0000001f00327c82 */ /* 0x000fe20008000000 */
[----:B----4-:R-:W-:-:S04]  /*28d30*/  UIADD3 UR32, UPT, UPT, UR40, 0x7400, URZ ;  /* 0x0000740028207890 */ /* 0x010fc8000fffe0ff */
[----:B------:R2:W-:Y:S01]  /*28d40*/  UTMASTG.5D [UR48], [UR4] ;  /* 0x00000030040073b5 */ /* 0x0005e20008020000 */
[----:B------:R-:W-:Y:S01]  /*28d50*/  UMOV UR34, UR30 ;  /* 0x0000001e00227c82 */ /* 0x000fe20008000000 */
[----:B-----5:R-:W-:-:S03]  /*28d60*/  UIADD3 UR24, UPT, UPT, UR40, 0x4800, URZ ;  /* 0x0000480028187890 */ /* 0x020fc6000fffe0ff */
[----:B------:R3:W-:Y:S01]  /*28d70*/  UTMASTG.5D [UR32], [UR4] ;  /* 0x00000020040073b5 */ /* 0x0007e20008020000 */
[----:B------:R-:W-:Y:S01]  /*28d80*/  UMOV UR25, 0x80 ;  /* 0x0000008000197882 */ /* 0x000fe20000000000 */
[----:B------:R4:W-:Y:S01]  /*28d90*/  UTMASTG.5D [UR16], [UR4] ;  /* 0x00000010040073b5 */ /* 0x0009e20008020000 */
[----:B-1----:R-:W-:Y:S01]  /*28da0*/  UIADD3 UR56, UPT, UPT, UR40, 0x9400, URZ ;  /* 0x0000940028387890 */ /* 0x002fe2000fffe0ff */
[----:B------:R-:W-:Y:S01]  /*28db0*/  UMOV UR58, UR23 ;  /* 0x00000017003a7c82 */ /* 0x000fe20008000000 */
[----:B--2---:R-:W-:-:S07]  /*28dc0*/  UIADD3 UR48, UPT, UPT, UR40, 0xa400, URZ ;  /* 0x0000a40028307890 */ /* 0x004fce000fffe0ff */
[----:B------:R1:W-:Y:S01]  /*28dd0*/  UTMASTG.5D [UR56], [UR4] ;  /* 0x00000038040073b5 */ /* 0x0003e20008020000 */
[----:B------:R-:W-:Y:S01]  /*28de0*/  UMOV UR50, UR22 ;  /* 0x0000001600327c82 */ /* 0x000fe20008000000 */
[----:B---3--:R-:W-:Y:S01]  /*28df0*/  UIADD3 UR32, UPT, UPT, UR40, 0xb400, URZ ;  /* 0x0000b40028207890 */ /* 0x008fe2000fffe0ff */
[----:B------:R2:W-:Y:S01]  /*28e00*/  UTMASTG.5D [UR48], [UR4] ;  /* 0x00000030040073b5 */ /* 0x0005e20008020000 */
[----:B------:R-:W-:Y:S01]  /*28e10*/  UMOV UR34, UR15 ;  /* 0x0000000f00227c82 */ /* 0x000fe20008000000 */
[----:B----4-:R-:W-:-:S06]  /*28e20*/  UIADD3 UR16, UPT, UPT, UR40, 0x8800, URZ ;  /* 0x0000880028107890 */ /* 0x010fcc000fffe0ff */
        /* <DEDUP_REMOVED lines=16> */
[----:B------:R-:W-:Y:S01]  /*28f30*/  UMOV UR57, 0x80 ;  /* 0x0000008000397882 */ /* 0x000fe20000000000 */
[----:B------:R-:W-:Y:S01]  /*28f40*/  UMOV UR58, UR47 ;  /* 0x0000002f003a7c82 */ /* 0x000fe20008000000 */
[----:B--2---:R-:W-:-:S06]  /*28f50*/  UIADD3 UR48, UPT, UPT, UR40, 0x2800, URZ ;  /* 0x0000280028307890 */ /* 0x004fcc000fffe0ff */
[----:B------:R1:W-:Y:S01]  /*28f60*/  UTMASTG.5D [UR56], [UR4] ;  /* 0x00000038040073b5 */ /* 0x0003e20008020000 */
[----:B------:R-:W-:Y:S01]  /*28f70*/  UMOV UR49, 0x80 ;  /* 0x0000008000317882 */ /* 0x000fe20000000000 */
[----:B------:R-:W-:Y:S01]  /*28f80*/  UMOV UR50, UR46 ;  /* 0x0000002e00327c82 */ /* 0x000fe20008000000 */
[----:B---3--:R-:W-:Y:S01]  /*28f90*/  UIADD3 UR32, UPT, UPT, UR40, 0x3800, URZ ;  /* 0x0000380028207890 */ /* 0x008fe2000fffe0ff */
[----:B------:R2:W-:Y:S01]  /*28fa0*/  UTMASTG.5D [UR48], [UR4] ;  /* 0x00000030040073b5 */ /* 0x0005e20008020000 */
[----:B------:R-:W-:Y:S01]  /*28fb0*/  UMOV UR33, 0x80 ;  /* 0x0000008000217882 */ /* 0x000fe20000000000 */
[----:B------:R-:W-:Y:S01]  /*28fc0*/  UMOV UR34, UR39 ;  /* 0x0000002700227c82 */ /* 0x000fe20008000000 */
[----:B----4-:R-:W-:-:S05]  /*28fd0*/  UIADD3 UR64, UPT, UPT, UR40, 0xd800, URZ ;  /* 0x0000d80028407890 */ /* 0x010fca000fffe0ff */
[----:B------:R3:W-:Y:S01]  /*28fe0*/  UTMASTG.5D [UR32], [UR4] ;  /* 0x00000020040073b5 */ /* 0x0007e20008020000 */
[----:B------:R-:W-:Y:S01]  /*28ff0*/  UMOV UR66, UR14 ;  /* 0x0000000e00427c82 */ /* 0x000fe20008000000 */
        /* <DEDUP_REMOVED lines=33> */
[----:B------:R-:W-:Y:S01]  /*29210*/  UMOV UR33, 0xc0 ;  /* 0x000000c000217882 */ /* 0x000fe20000000000 */
[----:B------:R-:W-:Y:S01]  /*29220*/  UMOV UR34, UR42 ;  /* 0x0000002a00227c82 */ /* 0x000fe20008000000 */
[----:B----4-:R-:W-:-:S05]  /*29230*/  UIADD3 UR8, UPT, UPT, UR40, 0xfc00, URZ ;  /* 0x0000fc0028087890 */ /* 0x010fca000fffe0ff */
[----:B------:R3:W-:Y:S01]  /*29240*/  UTMASTG.5D [UR32], [UR4] ;  /* 0x00000020040073b5 */ /* 0x0007e20008020000 */
[----:B------:R-:W-:Y:S01]  /*29250*/  UMOV UR9, 0xc0 ;  /* 0x000000c000097882 */ /* 0x000fe20000000000 */
[----:B-----5:R-:W-:Y:S01]  /*29260*/  UIADD3 UR64, UPT, UPT, UR40, 0x1c00, URZ ;  /* 0x00001c0028407890 */ /* 0x020fe2000fffe0ff */
[----:B------:R-:W-:Y:S01]  /*29270*/  UMOV UR65, 0xc0 ;  /* 0x000000c000417882 */ /* 0x000fe20000000000 */
[----:B------:R-:W-:-:S07]  /*29280*/  UMOV UR66, UR47 ;  /* 0x0000002f00427c82 */ /* 0x000fce0008000000 */
[----:B------:R-:W-:Y:S01]  /*29290*/  UTMASTG.5D [UR64], [UR4] ;  /* 0x00000040040073b5 */ /* 0x000fe20008020000 */
        /* <DEDUP_REMOVED lines=9> */
[----:B------:R-:W-:Y:S01]  /*29330*/  UMOV UR34, UR26 ;  /* 0x0000001a00227c82 */ /* 0x000fe20008000000 */
[----:B------:R-:W-:-:S06]  /*29340*/  UMOV UR26, UR38 ;  /* 0x00000026001a7c82 */ /* 0x000fcc0008000000 */
[----:B------:R3:W-:Y:S01]  /*29350*/  UTMASTG.5D [UR32], [UR4] ;  /* 0x00000020040073b5 */ /* 0x0007e20008020000 */
[----:B------:R4:W-:Y:S01]  /*29360*/  UTMASTG.5D [UR24], [UR4] ;  /* 0x00000018040073b5 */ /* 0x0009e20008020000 */
[----:B-1----:R-:W-:Y:S01]  /*29370*/  UIADD3 UR56, UPT, UPT, UR40, 0x6c00, URZ ;  /* 0x00006c0028387890 */ /* 0x002fe2000fffe0ff */
[----:B------:R-:W-:Y:S01]  /*29380*/  UMOV UR58, UR31 ;  /* 0x0000001f003a7c82 */ /* 0x000fe20008000000 */
[----:B--2---:R-:W-:-:S07]  /*29390*/  UIADD3 UR48, UPT, UPT, UR40, 0x7c00, URZ ;  /* 0x00007c0028307890 */ /* 0x004fce000fffe0ff */
[----:B------:R-:W-:Y:S01]  /*293a0*/  UTMASTG.5D [UR56], [UR4] ;  /* 0x00000038040073b5 */ /* 0x000fe20008020000 */
[----:B------:R-:W-:Y:S01]  /*293b0*/  UMOV UR50, UR30 ;  /* 0x0000001e00327c82 */ /* 0x000fe20008000000 */
[----:B---3--:R-:W-:Y:S01]  /*293c0*/  UIADD3 UR32, UPT, UPT, UR40, 0x8c00, URZ ;  /* 0x00008c0028207890 */ /* 0x008fe2000fffe0ff */
[----:B------:R1:W-:Y:S01]  /*293d0*/  UTMASTG.5D [UR48], [UR4] ;  /* 0x00000030040073b5 */ /* 0x0003e20008020000 */
[----:B------:R-:W-:Y:S01]  /*293e0*/  UMOV UR34, UR18 ;  /* 0x0000001200227c82 */ /* 0x000fe20008000000 */
[----:B------:R-:W-:Y:S01]  /*293f0*/  UMOV UR18, UR22 ;  /* 0x0000001600127c82 */ /* 0x000fe20008000000 */
[----:B----4-:R-:W-:-:S05]  /*29400*/  UIADD3 UR24, UPT, UPT, UR40, 0x9c00, URZ ;  /* 0x00009c0028187890 */ /* 0x010fca000fffe0ff */
[----:B------:R2:W-:Y:S01]  /*29410*/  UTMASTG.5D [UR32], [UR4] ;  /* 0x00000020040073b5 */ /* 0x0005e20008020000 */
[----:B------:R-:W-:-:S03]  /*29420*/  UMOV UR26, UR23 ;  /* 0x00000017001a7c82 */ /* 0x000fc60008000000 */
[----:B------:R3:W-:Y:S01]  /*29430*/  UTMASTG.5D [UR24], [UR4] ;  /* 0x00000018040073b5 */ /* 0x0007e20008020000 */
[----:B------:R4:W-:Y:S01]  /*29440*/  UTMASTG.5D [UR16], [UR4] ;  /* 0x00000010040073b5 */ /* 0x0009e20008020000 */
[----:B-1----:R-:W-:Y:S01]  /*29450*/  UIADD3 UR48, UPT, UPT, UR40, 0xbc00, URZ ;  /* 0x0000bc0028307890 */ /* 0x002fe2000fffe0ff */
[----:B------:R-:W-:Y:S01]  /*29460*/  UMOV UR50, UR15 ;  /* 0x0000000f00327c82 */ /* 0x000fe20008000000 */
[----:B--2---:R-:W-:-:S07]  /*29470*/  UIADD3 UR32, UPT, UPT, UR40, 0xcc00, URZ ;  /* 0x0000cc0028207890 */ /* 0x004fce000fffe0ff */
[----:B------:R2:W-:Y:S01]  /*29480*/  UTMASTG.5D [UR48], [UR4] ;  /* 0x00000030040073b5 */ /* 0x0005e20008020000 */
[----:B------:R-:W-:Y:S01]  /*29490*/  UMOV UR34, UR10 ;  /* 0x0000000a00227c82 */ /* 0x000fe20008000000 */
[----:B------:R-:W-:Y:S01]  /*294a0*/  UMOV UR10, UR74 ;  /* 0x0000004a000a7c82 */ /* 0x000fe20008000000 */
[----:B---3--:R-:W-:Y:S01]  /*294b0*/  UIADD3 UR24, UPT, UPT, UR40, 0xdc00, URZ ;  /* 0x0000dc0028187890 */ /* 0x008fe2000fffe0ff */
[----:B------:R2:W-:Y:S01]  /*294c0*/  UTMASTG.5D [UR32], [UR4] ;  /* 0x00000020040073b5 */ /* 0x0005e20008020000 */
[----:B------:R-:W-:Y:S01]  /*294d0*/  UMOV UR26, UR14 ;  /* 0x0000000e001a7c82 */ /* 0x000fe20008000000 */
[----:B----4-:R-:W-:-:S06]  /*294e0*/  UIADD3 UR16, UPT, UPT, UR40, 0xec00, URZ ;  /* 0x0000ec0028107890 */ /* 0x010fcc000fffe0ff */
[----:B------:R2:W-:Y:S01]  /*294f0*/  UTMASTG.5D [UR24], [UR4] ;  /* 0x00000018040073b5 */ /* 0x0005e20008020000 */
[----:B------:R-:W-:Y:S02]  /*29500*/  UMOV UR18, UR7 ;  /* 0x0000000700127c82 */ /* 0x000fe40008000000 */
[----:B------:R2:W-:Y:S01]  /*29510*/  UTMASTG.5D [UR16], [UR4] ;  /* 0x00000010040073b5 */ /* 0x0005e20008020000 */
[----:B------:R2:W-:Y:S02]  /*29520*/  UTMASTG.5D [UR8], [UR4] ;  /* 0x00000008040073b5 */ /* 0x0005e40008020000 */
[----:B--2---:R-:W-:Y:S01]  /*29530*/  NOP ;  /* 0x0000000000007918 */ /* 0x004fe20000000000 */
.L_x_412:
[----:B------:R-:W-:Y:S05]  /*29540*/  BSYNC.RECONVERGENT B0 ;  /* 0x0000000000007941 */ /* 0x000fea0003800200 */
.L_x_411:
[----:B------:R0:W-:Y:S01]  /*29550*/  UTMACMDFLUSH ;  /* 0x00000000000079b7 */ /* 0x0001e20000000000 */
[----:B------:R-:W-:Y:S05]  /*29560*/  BRA.U UP6, `(.L_x_413) ;  /* 0x0000000106047547 */ /* 0x000fea000b800000 */
[----:B------:R-:W-:Y:S05]  /*29570*/  BPT.TRAP 0x1 ;  /* 0x000000040000795c */ /* 0x000fea0000300000 */
.L_x_413:
[----:B------:R-:W2:Y:S02]  /*29580*/  SYNCS.PHASECHK.TRANS64.TRYWAIT P0, [UR40+0x500b8], R0 ;  /* 0x0500b800ff0075a7 */ /* 0x000ea40008001128 */
[----:B--2---:R-:W-:Y:S05]  /*29590*/  @!P0 BRA `(.L_x_414) ;  /* 0x0000002c00e88947 */ /* 0x004fea0003800000 */
.L_x_511:
[----:B------:R-:W-:Y:S04]  /*295a0*/  BSSY.RECONVERGENT B0, `(.L_x_415) ;  /* 0x0000199000007945 */ /* 0x000fe80003800200 */
[----:B------:R-:W-:Y:S05]  /*295b0*/  @!P1 BRA `(.L_x_416) ;  /* 0x00000018005c9947 */ /* 0x000fea0003800000 */
[----:B------:R-:W-:Y:S01]  /*295c0*/  UMOV UR21, UR45 ;  /* 0x0000002d00157c82 */ /* 0x000fe20008000000 */
[----:B------:R-:W-:Y:S01]  /*295d0*/  UIADD3 UR8, UPT, UPT, UR42, 0xb8, URZ ;  /* 0x000000b82a087890 */ /* 0x000fe2000fffe0ff */
[----:B------:R-:W-:Y:S01]  /*295e0*/  MOV.SPILL R2, UR21 ;  /* 0x0000001500027c02 */ /* 0x000fe20009000f00 */
[----:B------:R-:W-:Y:S01]  /*295f0*/  UIADD3 UR18, UPT, UPT, UR42, 0xc0, URZ ;  /* 0x000000c02a127890 */ /* 0x000fe2000fffe0ff */
[----:B------:R-:W-:Y:S01]  /*29600*/  IMAD.U32 R15, RZ, RZ, UR43 ;  /* 0x0000002bff0f7e24 */ /* 0x000fe2000f8e00ff */
[----:B------:R-:W-:Y:S01]  /*29610*/  UIADD3 UR10, UPT, UPT, UR42, 0xe0, URZ ;  /* 0x000000e02a0a7890 */ /* 0x000fe2000fffe0ff */
[----:B------:R-:W-:Y:S01]  /*29620*/  IMAD.U32 R13, RZ, RZ, UR45 ;  /* 0x0000002dff0d7e24 */ /* 0x000fe2000f8e00ff */
[----:B------:R2:W-:Y:S01]  /*29630*/  STL [R1+0x2c], R2 ;  /* 0x00002c0201007387 */ /* 0x0005e20000100800 */
[----:B------:R-:W-:Y:S01]  /*29640*/  IMAD.U32 R25, RZ, RZ, UR8 ;  /* 0x00000008ff197e24 */ /* 0x000fe2000f8e00ff */
[----:B------:R-:W-:Y:S01]  /*29650*/  UIADD3 UR8, UPT, UPT, UR42, 0xc8, URZ ;  /* 0x000000c82a087890 */ /* 0x000fe2000fffe0ff */
[----:B------:R-:W-:Y:S01]  /*29660*/  IMAD.U32 R4, RZ, RZ, UR45 ;  /* 0x0000002dff047e24 */ /* 0x000fe2000f8e00ff */
[----:B------:R-:W-:Y:S01]  /*29670*/  MOV.SPILL R27, UR10 ;  /* 0x0000000a001b7c02 */ /* 0x000fe20009000f00 */
[----:B------:R-:W-:Y:S01]  /*29680*/  UMOV UR20, UR44 ;  /* 0x0000002c00147c82 */ /* 0x000fe20008000000 */
[----:B------:R-:W-:Y:S01]  /*29690*/  R2UR UR10, R25 ;  /* 0x00000000190a72ca */ /* 0x000fe200000e0000 */
[----:B------:R-:W-:Y:S01]  /*296a0*/  UIADD3 UR7, UPT, UPT, UR40, 0x17000, URZ ;  /* 0x0001700028077890 */ /* 0x000fe2000fffe0ff */
[----:B------:R-:W-:Y:S01]  /*296b0*/  IMAD.U32 R24, RZ, RZ, UR8 ;  /* 0x00000008ff187e24 */ /* 0x000fe2000f8e00ff */
[----:B------:R-:W-:Y:S01]  /*296c0*/  UIADD3 UR8, UPT, UPT, UR42, 0xd0, URZ ;  /* 0x000000d02a087890 */ /* 0x000fe2000fffe0ff */
[----:B-1----:R-:W-:Y:S01]  /*296d0*/  MOV.SPILL R0, UR20 ;  /* 0x0000001400007c02 */ /* 0x002fe20009000f00 */
[----:B------:R-:W-:Y:S01]  /*296e0*/  UIADD3 UR16, UPT, UPT, UR40, 0x18000, URZ ;  /* 0x0001800028107890 */ /* 0x000fe2000fffe0ff */
[----:B------:R-:W-:Y:S01]  /*296f0*/  IMAD.U32 R14, RZ, RZ, UR44 ;  /* 0x0000002cff0e7e24 */ /* 0x000fe2000f8e00ff */
[----:B------:R-:W-:Y:S01]  /*29700*/  UMOV UR19, UR43 ;  /* 0x0000002b00137c82 */ /* 0x000fe20008000000 */
[----:B------:R-:W-:Y:S01]  /*29710*/  IMAD.U32 R20, RZ, RZ, UR7 ;  /* 0x00000007ff147e24 */ /* 0x000fe2000f8e00ff */
[----:B------:R-:W-:Y:S01]  /*29720*/  MOV.SPILL R3, UR19 ;  /* 0x0000001300037c02 */ /* 0x000fe20009000f00 */
[----:B------:R-:W-:Y:S01]  /*29730*/  IMAD.U32 R23, RZ, RZ, UR8 ;  /* 0x00000008ff177e24 */ /* 0x000fe2000f8e00ff */
[----:B------:R-:W-:Y:S01]  /*29740*/  UIADD3 UR8, UPT, UPT, UR42, 0xd8, URZ ;  /* 0x000000d82a087890 */ /* 0x000fe2000fffe0ff */
[----:B------:R1:W-:Y:S01]  /*29750*/  STL [R1+0x28], R0 ;  /* 0x0000280001007387 */ /* 0x0003e20000100800 */
[----:B------:R-:W-:Y:S01]  /*29760*/  UMOV UR11, UR43 ;  /* 0x0000002b000b7c82 */ /* 0x000fe20008000000 */
[----:B------:R-:W3:Y:S01]  /*29770*/  LDCU.64 UR4, c[0x0][0x348] ;  /* 0x00006900ff0477ac */ /* 0x000ee20008000a00 */
[----:B------:R-:W-:Y:S01]  /*29780*/  MOV.SPILL R28, UR11 ;  /* 0x0000000b001c7c02 */ /* 0x000fe20009000f00 */
[----:B------:R4:W-:Y:S01]  /*29790*/  STL [R1+0x24], R3 ;  /* 0x0000240301007387 */ /* 0x0009e20000100800 */
[----:B------:R-:W-:Y:S01]  /*297a0*/  IMAD.U32 R22, RZ, RZ, UR8 ;  /* 0x00000008ff167e24 */ /* 0x000fe2000f8e00ff */
[----:B------:R-:W-:Y:S01]  /*297b0*/  UIADD3 UR8, UPT, UPT, UR40, 0x1c000, URZ ;  /* 0x0001c00028087890 */ /* 0x000fe2000fffe0ff */
[----:B--2---:R-:W-:Y:S01]  /*297c0*/  MOV.SPILL R2, UR18 ;  /* 0x0000001200027c02 */ /* 0x004fe20009000f00 */
[----:B------:R-:W-:Y:S01]  /*297d0*/  UIADD3 UR34, UPT, UPT, UR42, 0x80, URZ ;  /* 0x000000802a227890 */ /* 0x000fe2000fffe0ff */
[----:B------:R-:W-:Y:S01]  /*297e0*/  R2UR UR11, R15 ;  /* 0x000000000f0b72ca */ /* 0x000fe200000e0000 */
[----:B------:R-:W-:Y:S01]  /*297f0*/  UIADD3 UR32, UPT, UPT, UR40, 0x10000, URZ ;  /* 0x0001000028207890 */ /* 0x000fe2000fffe0ff */
[----:B------:R-:W2:Y:S01]  /*29800*/  LDL.LU R15, [R1+0x24] ;  /* 0x00002400010f7983 */ /* 0x000ea20000300800 */
[----:B------:R-:W-:Y:S01]  /*29810*/  MOV.SPILL R26, UR8 ;  /* 0x00000008001a7c02 */ /* 0x000fe20009000f00 */
[----:B------:R-:W-:Y:S01]  /*29820*/  UIADD3 UR8, UPT, UPT, UR42, 0xe8, URZ ;  /* 0x000000e82a087890 */ /* 0x000fe2000fffe0ff */
[----:B------:R-:W-:Y:S01]  /*29830*/  IMAD.U32 R6, RZ, RZ, UR43 ;  /* 0x0000002bff067e24 */ /* 0x000fe2000f8e00ff */
[----:B------:R-:W-:Y:S01]  /*29840*/  STL [R1+0x20], R2 ;  /* 0x0000200201007387 */ /* 0x000fe20000100800 */
[----:B------:R-:W-:Y:S01]  /*29850*/  UIADD3 UR58, UPT, UPT, UR42, 0x88, URZ ;  /* 0x000000882a3a7890 */ /* 0x000fe2000fffe0ff */
[----:B------:R-:W-:Y:S01]  /*29860*/  IMAD.U32 R5, RZ, RZ, UR44 ;  /* 0x0000002cff057e24 */ /* 0x000fe2000f8e00ff */
[----:B------:R-:W-:Y:S01]  /*29870*/  UIADD3 UR56, UPT, UPT, UR40, 0x11000, URZ ;  /* 0x0001100028387890 */ /* 0x000fe2000fffe0ff */
[----:B------:R-:W5:Y:S01]  /*29880*/  LDL.LU R25, [R1+0x20] ;  /* 0x0000200001197983 */ /* 0x000f620000300800 */
[----:B------:R-:W-:Y:S01]  /*29890*/  IMAD.U32 R21, RZ, RZ, UR8 ;  /* 0x00000008ff157e24 */ /* 0x000fe2000f8e00ff */
[----:B------:R-:W-:Y:S01]  /*298a0*/  R2UR UR8, R20 ;  /* 0x00000000140872ca */ /* 0x000fe200000e0000 */
[----:B---3--:R-:W-:Y:S01]  /*298b0*/  UIADD3 UR4, UP0, UPT, UR4, 0x400, URZ ;  /* 0x0000040004047890 */ /* 0x008fe2000ff1e0ff */
[----:B------:R-:W-:Y:S01]  /*298c0*/  IMAD.U32 R10, RZ, RZ, UR45 ;  /* 0x0000002dff0a7e24 */ /* 0x000fe2000f8e00ff */
[----:B------:R-:W-:Y:S01]  /*298d0*/  UIADD3 UR7, UPT, UPT, UR40, 0x19000, URZ ;  /* 0x0001900028077890 */ /* 0x000fe2000fffe0ff */
[----:B-1----:R-:W-:Y:S01]  /*298e0*/  MOV.SPILL R0, UR16 ;  /* 0x0000001000007c02 */ /* 0x002fe20009000f00 */
[----:B------:R-:W-:Y:S01]  /*298f0*/  UIADD3.X UR5, UPT, UPT, URZ, UR5, URZ, UP0, !UPT ;  /* 0x00000005ff057290 */ /* 0x000fe200087fe4ff */
[----:B------:R-:W-:Y:S01]  /*29900*/  IMAD.U32 R7, RZ, RZ, UR45 ;  /* 0x0000002dff077e24 */ /* 0x000fe2000f8e00ff */
[----:B------:R-:W-:Y:S01]  /*29910*/  UIADD3 UR50, UPT, UPT, UR42, 0x90, URZ ;  /* 0x000000902a327890 */ /* 0x000fe2000fffe0ff */
[----:B----4-:R-:W-:Y:S01]  /*29920*/  IMAD.U32 R3, RZ, RZ, UR43 ;  /* 0x0000002bff037e24 */ /* 0x010fe2000f8e00ff */
[----:B------:R1:W-:Y:S01]  /*29930*/  STL [R1+0x1c], R0 ;  /* 0x00001c0001007387 */ /* 0x0003e20000100800 */
[----:B------:R-:W-:Y:S01]  /*29940*/  UIADD3 UR48, UPT, UPT, UR40, 0x12000, URZ ;  /* 0x0001200028307890 */ /* 0x000fe2000fffe0ff */
[----:B------:R-:W-:Y:S01]  /*29950*/  IMAD.U32 R19, RZ, RZ, UR7 ;  /* 0x00000007ff137e24 */ /* 0x000fe2000f8e00ff */
[----:B------:R-:W-:Y:S01]  /*29960*/  UIADD3 UR16, UPT, UPT, UR40, 0x13000, URZ ;  /* 0x0001300028107890 */ /* 0x000fe2000fffe0ff */
[----:B------:R-:W3:Y:S01]  /*29970*/  LDL.LU R20, [R1+0x1c] ;  /* 0x00001c0001147983 */ /* 0x000ee20000300800 */
[----:B------:R-:W-:Y:S01]  /*29980*/  UIADD3 UR18, UPT, UPT, UR42, 0x98, URZ ;  /* 0x000000982a127890 */ /* 0x000fe2000fffe0ff */
[----:B------:R-:W-:Y:S01]  /*29990*/  IMAD.U32 R12, RZ, RZ, UR43 ;  /* 0x0000002bff0c7e24 */ /* 0x000fe2000f8e00ff */
[----:B------:R-:W-:Y:S01]  /*299a0*/  UMOV UR33, URZ ;  /* 0x000000ff00217c82 */ /* 0x000fe20008000000 */
[----:B------:R-:W-:Y:S01]  /*299b0*/  UMOV UR35, UR43 ;  /* 0x0000002b00237c82 */ /* 0x000fe20008000000 */
[----:B------:R-:W-:Y:S01]  /*299c0*/  UMOV UR36, UR44 ;  /* 0x0000002c00247c82 */ /* 0x000fe20008000000 */
[----:B------:R-:W-:Y:S01]  /*299d0*/  UMOV UR37, UR45 ;  /* 0x0000002d00257c82 */ /* 0x000fe20008000000 */
[----:B------:R-:W-:Y:S01]  /*299e0*/  UMOV UR59, UR43 ;  /* 0x0000002b003b7c82 */ /* 0x000fe20008000000 */
[----:B------:R-:W-:Y:S01]  /*299f0*/  UMOV UR60, UR44 ;  /* 0x0000002c003c7c82 */ /* 0x000fe20008000000 */
[----:B------:R-:W-:Y:S01]  /*29a00*/  UMOV UR61, UR45 ;  /* 0x0000002d003d7c82 */ /* 0x000fe20008000000 */
[----:B------:R-:W-:Y:S01]  /*29a10*/  UIADD3 UR7, UPT, UPT, UR40, 0x1a000, URZ ;  /* 0x0001a00028077890 */ /* 0x000fe2000fffe0ff */
[----:B------:R-:W-:Y:S01]  /*29a20*/  UTMASTG.5D [UR32], [UR4] ;  /* 0x00000020040073b5 */ /* 0x000fe20008020000 */
[----:B------:R-:W-:Y:S01]  /*29a30*/  UMOV UR57, UR33 ;  /* 0x0000002100397c82 */ /* 0x000fe20008000000 */
[----:B------:R-:W-:Y:S01]  /*29a40*/  UMOV UR51, UR43 ;  /* 0x0000002b00337c82 */ /* 0x000fe20008000000 */
[----:B------:R-:W-:Y:S01]  /*29a50*/  UMOV UR52, UR44 ;  /* 0x0000002c00347c82 */ /* 0x000fe20008000000 */
[----:B------:R-:W-:Y:S01]  /*29a60*/  UMOV UR53, UR45 ;  /* 0x0000002d00357c82 */ /* 0x000fe20008000000 */
[----:B------:R-:W-:Y:S01]  /*29a70*/  UMOV UR49, UR33 ;  /* 0x0000002100317c82 */ /* 0x000fe20008000000 */
[----:B------:R-:W-:Y:S01]  /*29a80*/  UMOV UR17, UR33 ;  /* 0x0000002100117c82 */ /* 0x000fe20008000000 */
[----:B------:R-:W-:Y:S01]  /*29a90*/  UIADD3 UR26, UPT, UPT, UR42, 0xa0, URZ ;  /* 0x000000a02a1a7890 */ /* 0x000fe2000fffe0ff */
[----:B------:R4:W-:Y:S01]  /*29aa0*/  UTMASTG.5D [UR56], [UR4] ;  /* 0x00000038040073b5 */ /* 0x0009e20008020000 */
[----:B------:R-:W-:Y:S01]  /*29ab0*/  UIADD3 UR24, UPT, UPT, UR40, 0x14000, URZ ;  /* 0x0001400028187890 */ /* 0x000fe2000fffe0ff */
[----:B------:R-:W-:Y:S01]  /*29ac0*/  IMAD.U32 R18, RZ, RZ, UR7 ;  /* 0x00000007ff127e24 */ /* 0x000fe2000f8e00ff */
[----:B------:R-:W-:Y:S01]  /*29ad0*/  UIADD3 UR66, UPT, UPT, UR42, 0xa8, URZ ;  /* 0x000000a82a427890 */ /* 0x000fe2000fffe0ff */
[----:B------:R-:W-:Y:S01]  /*29ae0*/  IMAD.U32 R11, RZ, RZ, UR44 ;  /* 0x0000002cff0b7e24 */ /* 0x000fe2000f8e00ff */
[----:B------:R-:W-:Y:S01]  /*29af0*/  UIADD3 UR64, UPT, UPT, UR40, 0x15000, URZ ;  /* 0x0001500028407890 */ /* 0x000fe2000fffe0ff */
[----:B------:R-:W-:Y:S01]  /*29b00*/  IMAD.U32 R9, RZ, RZ, UR43 ;  /* 0x0000002bff097e24 */ /* 0x000fe2000f8e00ff */
[----:B------:R-:W-:Y:S01]  /*29b10*/  UMOV UR41, UR18 ;  /* 0x0000001200297c82 */ /* 0x000fe20008000000 */
[----:B------:R4:W-:Y:S01]  /*29b20*/  UTMASTG.5D [UR48], [UR4] ;  /* 0x00000030040073b5 */ /* 0x0009e20008020000 */
[----:B------:R-:W-:Y:S01]  /*29b30*/  UIADD3 UR7, UPT, UPT, UR40, 0x1b000, URZ ;  /* 0x0001b00028077890 */ /* 0x000fe2000fffe0ff */
[----:B------:R-:W-:Y:S01]  /*29b40*/  IMAD.U32 R8, RZ, RZ, UR44 ;  /* 0x0000002cff087e24 */ /* 0x000fe2000f8e00ff */
[----:B------:R-:W-:Y:S01]  /*29b50*/  UMOV UR13, UR45 ;  /* 0x0000002d000d7c82 */ /* 0x000fe20008000000 */
[----:B------:R-:W-:Y:S01]  /*29b60*/  UMOV UR27, UR43 ;  /* 0x0000002b001b7c82 */ /* 0x000fe20008000000 */
[----:B------:R-:W-:Y:S01]  /*29b70*/  UMOV UR28, UR44 ;  /* 0x0000002c001c7c82 */ /* 0x000fe20008000000 */
[----:B------:R-:W-:Y:S01]  /*29b80*/  UMOV UR29, UR45 ;  /* 0x0000002d001d7c82 */ /* 0x000fe20008000000 */
[----:B-1----:R-:W-:Y:S01]  /*29b90*/  MOV.SPILL R0, UR13 ;  /* 0x0000000d00007c02 */ /* 0x002fe20009000f00 */
[----:B------:R1:W-:Y:S01]  /*29ba0*/  UTMASTG.5D [UR16], [UR4] ;  /* 0x00000010040073b5 */ /* 0x0003e20008020000 */
[----:B------:R-:W-:Y:S01]  /*29bb0*/  UMOV UR25, UR33 ;  /* 0x0000002100197c82 */ /* 0x000fe20008000000 */
[----:B------:R-:W-:Y:S01]  /*29bc0*/  UMOV UR67, UR43 ;  /* 0x0000002b00437c82 */ /* 0x000fe20008000000 */
[----:B------:R-:W-:Y:S01]  /*29bd0*/  UMOV UR68, UR44 ;  /* 0x0000002c00447c82 */ /* 0x000fe20008000000 */
[----:B------:R-:W-:Y:S01]  /*29be0*/  UMOV UR69, UR45 ;  /* 0x0000002d00457c82 */ /* 0x000fe20008000000 */
[----:B------:R-:W-:Y:S01]  /*29bf0*/  UMOV UR65, UR33 ;  /* 0x0000002100417c82 */ /* 0x000fe20008000000 */
[----:B------:R-:W-:Y:S01]  /*29c00*/  R2UR UR13, R13 ;  /* 0x000000000d0d72ca */ /* 0x000fe200000e0000 */
[----:B------:R-:W-:Y:S01]  /*29c10*/  IMAD.U32 R17, RZ, RZ, UR7 ;  /* 0x00000007ff117e24 */ /* 0x000fe2000f8e00ff */
[----:B------:R-:W-:Y:S01]  /*29c20*/  UTMASTG.5D [UR24], [UR4] ;  /* 0x00000018040073b5 */ /* 0x000fe20008020000 */
[----:B------:R-:W-:Y:S01]  /*29c30*/  UIADD3 UR7, UPT, UPT, UR40, 0x1d000, URZ ;  /* 0x0001d00028077890 */ /* 0x000fe2000fffe0ff */
[----:B------:R-:W-:Y:S01]  /*29c40*/  IMAD.U32 R2, RZ, RZ, UR44 ;  /* 0x0000002cff027e24 */ /* 0x000fe2000f8e00ff */
[----:B------:R-:W-:Y:S01]  /*29c50*/  UMOV UR12, UR44 ;  /* 0x0000002c000c7c82 */ /* 0x000fe20008000000 */
[----:B------:R-:W-:Y:S01]  /*29c60*/  UIADD3 UR72, UPT, UPT, UR40, 0x10400, URZ ;  /* 0x0001040028487890 */ /* 0x000fe2000fffe0ff */
[----:B------:R-:W-:Y:S01]  /*29c70*/  MOV.SPILL R29, UR12 ;  /* 0x0000000c001d7c02 */ /* 0x000fe20009000f00 */
[----:B------:R-:W-:Y:S01]  /*29c80*/  UMOV UR47, UR58 ;  /* 0x0000003a002f7c82 */ /* 0x000fe20008000000 */
[----:B------:R-:W-:Y:S01]  /*29c90*/  IMAD.U32 R16, RZ, RZ, UR7 ;  /* 0x00000007ff107e24 */ /* 0x000fe2000f8e00ff */
[----:B------:R-:W3:Y:S01]  /*29ca0*/  LDL.LU R13, [R1+0x2c] ;  /* 0x00002c00010d7983 */ /* 0x000ee20000300800 */
[----:B------:R-:W-:Y:S01]  /*29cb0*/  UMOV UR46, UR50 ;  /* 0x00000032002e7c82 */ /* 0x000fe20008000000 */
[----:B------:R-:W-:Y:S01]  /*29cc0*/  UMOV UR77, UR45 ;  /* 0x0000002d004d7c82 */ /* 0x000fe20008000000 */
[----:B------:R-:W-:Y:S01]  /*29cd0*/  UMOV UR9, UR33 ;  /* 0x0000002100097c82 */ /* 0x000fe20008000000 */
[----:B------:R1:W-:Y:S01]  /*29ce0*/  UTMASTG.5D [UR64], [UR4] ;  /* 0x00000040040073b5 */ /* 0x0003e20008020000 */
[----:B----4-:R-:W-:Y:S01]  /*29cf0*/  UIADD3 UR56, UPT, UPT, UR40, 0x1e000, URZ ;  /* 0x0001e00028387890 */ /* 0x010fe2000fffe0ff */
[----:B------:R-:W-:Y:S01]  /*29d00*/  UMOV UR31, UR10 ;  /* 0x0000000a001f7c82 */ /* 0x000fe20008000000 */
[----:B------:R-:W-:Y:S01]  /*29d10*/  UMOV UR39, UR66 ;  /* 0x0000004200277c82 */ /* 0x000fe20008000000 */
[----:B------:R-:W-:Y:S01]  /*29d20*/  UMOV UR75, UR43 ;  /* 0x0000002b004b7c82 */ /* 0x000fe20008000000 */
[----:B------:R-:W-:Y:S01]  /*29d30*/  UMOV UR76, UR44 ;  /* 0x0000002c004c7c82 */ /* 0x000fe20008000000 */
[----:B------:R-:W-:Y:S01]  /*29d40*/  UMOV UR73, 0x40 ;  /* 0x0000004000497882 */ /* 0x000fe20000000000 */
[----:B------:R4:W-:Y:S01]  /*29d50*/  STL [R1+0x18], R0 ;  /* 0x0000180001007387 */ /* 0x0009e20000100800 */
[----:B------:R-:W-:-:S02]  /*29d60*/  UIADD3 UR48, UPT, UPT, UR40, 0x1f000, URZ ;  /* 0x0001f00028307890 */ /* 0x000fc4000fffe0ff */
[----:B-1----:R-:W-:Y:S02]  /*29d70*/  UIADD3 UR16, UPT, UPT, UR40, 0x16000, URZ ;  /* 0x0001600028107890 */ /* 0x002fe4000fffe0ff */
[----:B------:R-:W-:Y:S01]  /*29d80*/  UIADD3 UR18, UPT, UPT, UR42, 0xb0, URZ ;  /* 0x000000b02a127890 */ /* 0x000fe2000fffe0ff */
[----:B------:R-:W-:Y:S01]  /*29d90*/  R2UR UR12, R14 ;  /* 0x000000000e0c72ca */ /* 0x000fe200000e0000 */
[----:B------:R-:W-:Y:S01]  /*29da0*/  UIADD3 UR58, UPT, UPT, UR42, 0xf0, URZ ;  /* 0x000000f02a3a7890 */ /* 0x000fe2000fffe0ff */
[----:B------:R-:W3:Y:S01]  /*29db0*/  LDL.LU R14, [R1+0x28] ;  /* 0x00002800010e7983 */ /* 0x000ee20000300800 */
[----:B------:R-:W-:-:S03]  /*29dc0*/  UIADD3 UR50, UPT, UPT, UR42, 0xf8, URZ ;  /* 0x000000f82a327890 */ /* 0x000fc6000fffe0ff */
[----:B------:R-:W-:Y:S02]  /*29dd0*/  UMOV UR38, UR18 ;  /* 0x0000001200267c82 */ /* 0x000fe40008000000 */
[----:B------:R-:W-:Y:S01]  /*29de0*/  UTMASTG.5D [UR16], [UR4] ;  /* 0x00000010040073b5 */ /* 0x000fe20008020000 */
[----:B----4-:R-:W-:-:S04]  /*29df0*/  IMAD.U32 R0, RZ, RZ, UR45 ;  /* 0x0000002dff007e24 */ /* 0x010fc8000f8e00ff */
[----:B------:R1:W-:Y:S01]  /*29e00*/  UTMASTG.5D [UR8], [UR4] ;  /* 0x00000008040073b5 */ /* 0x0003e20008020000 */
[----:B------:R-:W-:Y:S01]  /*29e10*/  UIADD3 UR64, UPT, UPT, UR40, 0x11400, URZ ;  /* 0x0001140028407890 */ /* 0x000fe2000fffe0ff */
[----:B-1----:R-:W-:Y:S02]  /*29e20*/  R2UR.FILL UR10, R27 ;  /* 0x000000001b0a72ca */ /* 0x002fe400004e0000 */
[----:B------:R-:W-:Y:S02]  /*29e30*/  R2UR.FILL UR8, R26 ;  /* 0x000000001a0872ca */ /* 0x000fe400004e0000 */
[----:B-----5:R-:W-:Y:S02]  /*29e40*/  R2UR.FILL UR18, R25 ;  /* 0x00000000191272ca */ /* 0x020fe400004e0000 */
[----:B------:R-:W-:Y:S02]  /*29e50*/  MOV.SPILL R25, UR69 ;  /* 0x0000004500197c02 */ /* 0x000fe40009000f00 */
[----:B------:R-:W-:-:S02]  /*29e60*/  R2UR UR69, R4 ;  /* 0x00000000044572ca */ /* 0x000fc400000e0000 */
[----:B------:R-:W-:-:S05]  /*29e70*/  MOV.SPILL R4, UR45 ;  /* 0x0000002d00047c02 */ /* 0x000fca0009000f00 */
[----:B------:R1:W-:Y:S01]  /*29e80*/  STL [R1+0x1c], R4 ;  /* 0x00001c0401007387 */ /* 0x0003e20000100800 */
[----:B--2---:R-:W-:Y:S02]  /*29e90*/  R2UR.FILL UR19, R15 ;  /* 0x000000000f1372ca */ /* 0x004fe400004e0000 */
[----:B-1----:R-:W-:Y:S01]  /*29ea0*/  MOV.SPILL R4, UR40 ;  /* 0x0000002800047c02 */ /* 0x002fe20009000f00 */
[----:B------:R-:W2:Y:S01]  /*29eb0*/  LDL.LU R27, [R1+0x1c] ;  /* 0x00001c00011b7983 */ /* 0x000ea20000300800 */
[----:B------:R-:W-:-:S03]  /*29ec0*/  R2UR UR40, R16 ;  /* 0x00000000102872ca */ /* 0x000fc600000e0000 */
[----:B------:R-:W4:Y:S01]  /*29ed0*/  LDL.LU R16, [R1+0x18] ;  /* 0x0000180001107983 */ /* 0x000f220000300800 */
[----:B---3--:R-:W-:Y:S02]  /*29ee0*/  R2UR.FILL UR16, R20 ;  /* 0x00000000141072ca */ /* 0x008fe400004e0000 */
[----:B------:R-:W-:Y:S02]  /*29ef0*/  MOV.SPILL R15, UR67 ;  /* 0x00000043000f7c02 */ /* 0x000fe40009000f00 */
[----:B------:R-:W-:Y:S02]  /*29f00*/  MOV.SPILL R20, UR68 ;  /* 0x0000004400147c02 */ /* 0x000fe40009000f00 */
[----:B------:R-:W-:Y:S02]  /*29f10*/  R2UR UR67, R6 ;  /* 0x00000000064372ca */ /* 0x000fe400000e0000 */
[----:B------:R-:W-:Y:S02]  /*29f20*/  R2UR UR68, R5 ;  /* 0x00000000054472ca */ /* 0x000fe400000e0000 */
[----:B------:R-:W-:-:S02]  /*29f30*/  MOV.SPILL R6, UR47 ;  /* 0x0000002f00067c02 */ /* 0x000fc40009000f00 */
[----:B------:R-:W-:Y:S02]  /*29f40*/  MOV.SPILL R5, UR46 ;  /* 0x0000002e00057c02 */ /* 0x000fe40009000f00 */
[----:B------:R-:W-:Y:S01]  /*29f50*/  R2UR UR45, R0 ;  /* 0x00000000002d72ca */ /* 0x000fe200000e0000 */
[----:B------:R1:W-:Y:S01]  /*29f60*/  STL [R1+0x24], R6 ;  /* 0x0000240601007387 */ /* 0x0003e20000100800 */
[----:B------:R-:W-:Y:S02]  /*29f70*/  MOV.SPILL R0, UR26 ;  /* 0x0000001a00007c02 */ /* 0x000fe40009000f00 */
[----:B------:R-:W-:Y:S01]  /*29f80*/  R2UR UR26, R24 ;  /* 0x00000000181a72ca */ /* 0x000fe200000e0000 */
[----:B------:R3:W-:Y:S04]  /*29f90*/  STL [R1+0x20], R5 ;  /* 0x0000200501007387 */ /* 0x0007e80000100800 */
[----:B------:R-:W5:Y:S04]  /*29fa0*/  LDL.LU R24, [R1+0x24] ;  /* 0x0000240001187983 */ /* 0x000f680000300800 */
[----:B------:R-:W2:Y:S01]  /*29fb0*/  LDL.LU R26, [R1+0x20] ;  /* 0x00002000011a7983 */ /* 0x000ea20000300800 */
[----:B------:R-:W-:-:S02]  /*29fc0*/  R2UR.FILL UR21, R13 ;  /* 0x000000000d1572ca */ /* 0x000fc400004e0000 */
[----:B------:R-:W-:Y:S02]  /*29fd0*/  MOV.SPILL R13, UR64 ;  /* 0x00000040000d7c02 */ /* 0x000fe40009000f00 */
[----:B------:R-:W-:Y:S02]  /*29fe0*/  R2UR UR64, R17 ;  /* 0x00000000114072ca */ /* 0x000fe400000e0000 */
[----:B------:R-:W-:Y:S01]  /*29ff0*/  R2UR UR66, R22 ;  /* 0x00000000164272ca */ /* 0x000fe200000e0000 */
[----:B------:R-:W-:Y:S01]  /*2a000*/  UMOV UR65, 0x40 ;  /* 0x0000004000417882 */ /* 0x000fe20000000000 */
[----:B------:R-:W-:Y:S02]  /*2a010*/  MOV.SPILL R17, UR43 ;  /* 0x0000002b00117c02 */ /* 0x000fe40009000f00 */
[----:B------:R-:W-:Y:S01]  /*2a020*/  R2UR UR43, R3 ;  /* 0x00000000032b72ca */ /* 0x000fe200000e0000 */
[----:B------:R-:W-:Y:S01]  /*2a030*/  IMAD.U32 R3, RZ, RZ, UR33 ;  /* 0x00000021ff037e24 */ /* 0x000fe2000f8e00ff */
[----:B-1----:R-:W-:-:S02]  /*2a040*/  MOV.SPILL R6, UR42 ;  /* 0x0000002a00067c02 */ /* 0x002fc40009000f00 */
[----:B------:R-:W-:Y:S02]  /*2a050*/  R2UR UR42, R21 ;  /* 0x00000000152a72ca */ /* 0x000fe400000e0000 */
[----:B------:R-:W-:Y:S02]  /*2a060*/  R2UR UR24, R19 ;  /* 0x00000000131872ca */ /* 0x000fe400000e0000 */
[----:B------:R-:W-:Y:S02]  /*2a070*/  R2UR UR27, R12 ;  /* 0x000000000c1b72ca */ /* 0x000fe400000e0000 */
[----:B------:R-:W-:Y:S02]  /*2a080*/  R2UR.FILL UR20, R14 ;  /* 0x000000000e1472ca */ /* 0x000fe400004e0000 */
[----:B------:R-:W-:Y:S01]  /*2a090*/  MOV.SPILL R14, UR65 ;  /* 0x00000041000e7c02 */ /* 0x000fe20009000f00 */
[----:B------:R-:W-:Y:S01]  /*2a0a0*/  UMOV UR65, UR33 ;  /* 0x0000002100417c82 */ /* 0x000fe20008000000 */
[----:B------:R-:W-:-:S02]  /*2a0b0*/  R2UR UR28, R11 ;  /* 0x000000000b1c72ca */ /* 0x000fc400000e0000 */
[----:B------:R-:W-:Y:S02]  /*2a0c0*/  R2UR UR29, R10 ;  /* 0x000000000a1d72ca */ /* 0x000fe400000e0000 */
[----:B------:R-:W-:Y:S02]  /*2a0d0*/  MOV.SPILL R21, UR69 ;  /* 0x0000004500157c02 */ /* 0x000fe40009000f00 */
[----:B------:R-:W-:Y:S02]  /*2a0e0*/  MOV.SPILL R19, UR68 ;  /* 0x0000004400137c02 */ /* 0x000fe40009000f00 */
[----:B------:R-:W-:Y:S01]  /*2a0f0*/  MOV.SPILL R12, UR66 ;  /* 0x00000042000c7c02 */ /* 0x000fe20009000f00 */
[----:B------:R-:W-:Y:S01]  /*2a100*/  UTMASTG.5D [UR16], [UR4] ;  /* 0x00000010040073b5 */ /* 0x000fe20008020000 */
[----:B------:R-:W-:Y:S02]  /*2a110*/  MOV.SPILL R11, UR65 ;  /* 0x00000041000b7c02 */ /* 0x000fe40009000f00 */
[----:B------:R-:W-:-:S02]  /*2a120*/  MOV.SPILL R10, UR64 ;  /* 0x00000040000a7c02 */ /* 0x000fc40009000f00 */
[----:B------:R-:W-:Y:S02]  /*2a130*/  R2UR UR64, R18 ;  /* 0x00000000124072ca */ /* 0x000fe400000e0000 */
[----:B------:R-:W-:Y:S01]  /*2a140*/  R2UR UR65, R3 ;  /* 0x00000000034172ca */ /* 0x000fe200000e0000 */
[----:B------:R1:W-:Y:S01]  /*2a150*/  UTMASTG.5D [UR24], [UR4] ;  /* 0x00000018040073b5 */ /* 0x0003e20008020000 */
[----:B------:R-:W-:Y:S02]  /*2a160*/  R2UR UR66, R23 ;  /* 0x00000000174272ca */ /* 0x000fe400000e0000 */
[----:B------:R-:W-:Y:S02]  /*2a170*/  R2UR UR68, R8 ;  /* 0x00000000084472ca */ /* 0x000fe400000e0000 */
[----:B------:R-:W-:Y:S02]  /*2a180*/  R2UR UR69, R7 ;  /* 0x00000000074572ca */ /* 0x000fe400000e0000 */
[----:B------:R-:W-:-:S02]  /*2a190*/  MOV.SPILL R22, UR44 ;  /* 0x0000002c00167c02 */ /* 0x000fc40009000f00 */
[----:B------:R-:W-:Y:S02]  /*2a1a0*/  R2UR.FILL UR12, R29 ;  /* 0x000000001d0c72ca */ /* 0x000fe400004e0000 */
[----:B------:R-:W-:-:S03]  /*2a1b0*/  R2UR.FILL UR11, R28 ;  /* 0x000000001c0b72ca */ /* 0x000fc600004e0000 */
[----:B------:R-:W-:Y:S01]  /*2a1c0*/  UMOV UR23, UR66 ;  /* 0x0000004200177c82 */ /* 0x000fe20008000000 */
[----:B------:R-:W-:Y:S02]  /*2a1d0*/  R2UR UR44, R2 ;  /* 0x00000000022c72ca */ /* 0x000fe400000e0000 */
[----:B---3--:R-:W-:Y:S01]  /*2a1e0*/  MOV.SPILL R5, UR41 ;  /* 0x0000002900057c02 */ /* 0x008fe20009000f00 */
[----:B------:R-:W-:Y:S01]  /*2a1f0*/  UMOV UR41, UR33 ;  /* 0x0000002100297c82 */ /* 0x000fe20008000000 */
[----:B------:R-:W-:Y:S01]  /*2a200*/  MOV.SPILL R2, UR31 ;  /* 0x0000001f00027c02 */ /* 0x000fe20009000f00 */
[----:B------:R-:W-:Y:S01]  /*2a210*/  UMOV UR30, UR26 ;  /* 0x0000001a001e7c82 */ /* 0x000fe20008000000 */
[----:B------:R-:W-:Y:S01]  /*2a220*/  UMOV UR74, UR34 ;  /* 0x00000022004a7c82 */ /* 0x000fe20008000000 */
[----:B------:R-:W-:Y:S01]  /*2a230*/  UMOV UR14, UR58 ;  /* 0x0000003a000e7c82 */ /* 0x000fe20008000000 */
[----:B------:R-:W-:Y:S01]  /*2a240*/  R2UR.FILL UR31, R2 ;  /* 0x00000000021f72ca */ /* 0x000fe200004e0000 */
[----:B------:R-:W-:Y:S01]  /*2a250*/  UMOV UR7, UR50 ;  /* 0x0000003200077c82 */ /* 0x000fe20008000000 */
[----:B-1----:R-:W-:Y:S01]  /*2a260*/  R2UR.FILL UR26, R0 ;  /* 0x00000000001a72ca */ /* 0x002fe200004e0000 */
[----:B------:R-:W-:Y:S01]  /*2a270*/  UMOV UR25, 0x40 ;  /* 0x0000004000197882 */ /* 0x000fe20000000000 */
[----:B------:R-:W-:Y:S01]  /*2a280*/  UMOV UR17, 0x40 ;  /* 0x0000004000117882 */ /* 0x000fe20000000000 */
[----:B------:R-:W-:Y:S01]  /*2a290*/  UMOV UR15, UR42 ;  /* 0x0000002a000f7c82 */ /* 0x000fe20008000000 */
[----:B------:R-:W-:Y:S01]  /*2a2a0*/  UMOV UR33, 0x80 ;  /* 0x0000008000217882 */ /* 0x000fe20000000000 */
[----:B----4-:R-:W-:-:S02]  /*2a2b0*/  R2UR.FILL UR13, R16 ;  /* 0x00000000100d72ca */ /* 0x010fc400004e0000 */
[----:B------:R-:W-:Y:S02]  /*2a2c0*/  MOV.SPILL R16, UR67 ;  /* 0x0000004300107c02 */ /* 0x000fe40009000f00 */
[----:B------:R-:W-:-:S13]  /*2a2d0*/  R2UR UR67, R9 ;  /* 0x00000000094372ca */ /* 0x000fda00000e0000 */
[----:B------:R1:W-:Y:S01]  /*2a2e0*/  UTMASTG.5D [UR64], [UR4] ;  /* 0x00000040040073b5 */ /* 0x0003e20008020000 */
[----:B-----5:R-:W-:Y:S02]  /*2a2f0*/  R2UR.FILL UR47, R24 ;  /* 0x00000000182f72ca */ /* 0x020fe400004e0000 */
[----:B--2---:R-:W-:Y:S02]  /*2a300*/  R2UR.FILL UR46, R26 ;  /* 0x000000001a2e72ca */ /* 0x004fe400004e0000 */
[----:B-1----:R-:W-:Y:S02]  /*2a310*/  R2UR.FILL UR69, R21 ;  /* 0x00000000154572ca */ /* 0x002fe400004e0000 */
[----:B------:R-:W-:Y:S02]  /*2a320*/  R2UR.FILL UR68, R19 ;  /* 0x00000000134472ca */ /* 0x000fe400004e0000 */
[----:B------:R-:W-:Y:S02]  /*2a330*/  R2UR.FILL UR67, R16 ;  /* 0x00000000104372ca */ /* 0x000fe400004e0000 */
[----:B------:R-:W-:-:S02]  /*2a340*/  R2UR.FILL UR66, R12 ;  /* 0x000000000c4272ca */ /* 0x000fc400004e0000 */
[----:B------:R-:W-:Y:S02]  /*2a350*/  R2UR.FILL UR65, R11 ;  /* 0x000000000b4172ca */ /* 0x000fe400004e0000 */
[----:B------:R-:W-:-:S13]  /*2a360*/  R2UR.FILL UR64, R10 ;  /* 0x000000000a4072ca */ /* 0x000fda00004e0000 */
[----:B------:R1:W-:Y:S01]  /*2a370*/  UTMASTG.5D [UR64], [UR4] ;  /* 0x00000040040073b5 */ /* 0x0003e20008020000 */
[----:B------:R-:W-:Y:S01]  /*2a380*/  UTMASTG.5D [UR8], [UR4] ;  /* 0x00000008040073b5 */ /* 0x000fe20008020000 */
[----:B------:R2:W-:Y:S01]  /*2a390*/  UTMASTG.5D [UR40], [UR4] ;  /* 0x00000028040073b5 */ /* 0x0005e20008020000 */
[----:B------:R-:W-:Y:S01]  /*2a3a0*/  UMOV UR22, UR66 ;  /* 0x0000004200167c82 */ /* 0x000fe20008000000 */
[----:B------:R3:W-:Y:S01]  /*2a3b0*/  UTMASTG.5D [UR56], [UR4] ;  /* 0x00000038040073b5 */ /* 0x0007e20008020000 */
[----:B------:R4:W-:Y:S01]  /*2a3c0*/  UTMASTG.5D [UR48], [UR4] ;  /* 0x00000030040073b5 */ /* 0x0009e20008020000 */
[----:B-1----:R-:W-:Y:S02]  /*2a3d0*/  R2UR.FILL UR69, R25 ;  /* 0x00000000194572ca */ /* 0x002fe400004e0000 */
[----:B------:R-:W-:Y:S02]  /*2a3e0*/  R2UR.FILL UR68, R20 ;  /* 0x00000000144472ca */ /* 0x000fe400004e0000 */
[----:B------:R-:W-:-:S02]  /*2a3f0*/  R2UR.FILL UR67, R15 ;  /* 0x000000000f4372ca */ /* 0x000fc400004e0000 */
[----:B------:R-:W-:Y:S02]  /*2a400*/  R2UR.FILL UR65, R14 ;  /* 0x000000000e4172ca */ /* 0x000fe400004e0000 */
[----:B------:R-:W-:Y:S02]  /*2a410*/  R2UR.FILL UR64, R13 ;  /* 0x000000000d4072ca */ /* 0x000fe400004e0000 */
[----:B--2---:R-:W-:Y:S02]  /*2a420*/  R2UR.FILL UR40, R4 ;  /* 0x00000000042872ca */ /* 0x004fe400004e0000 */
[----:B------:R-:W-:Y:S02]  /*2a430*/  R2UR.FILL UR45, R27 ;  /* 0x000000001b2d72ca */ /* 0x000fe400004e0000 */
[----:B------:R-:W-:Y:S02]  /*2a440*/  R2UR.FILL UR44, R22 ;  /* 0x00000000162c72ca */ /* 0x000fe400004e0000 */
[----:B------:R-:W-:-:S02]  /*2a450*/  R2UR.FILL UR43, R17 ;  /* 0x00000000112b72ca */ /* 0x000fc400004e0000 */
[----:B------:R-:W-:Y:S01]  /*2a460*/  R2UR.FILL UR41, R5 ;  /* 0x00000000052972ca */ /* 0x000fe200004e0000 */
[----:B------:R-:W-:Y:S01]  /*2a470*/  UMOV UR66, UR47 ;  /* 0x0000002f00427c82 */ /* 0x000fe20008000000 */
[----:B------:R-:W-:Y:S03]  /*2a480*/  UTMASTG.5D [UR72], [UR4] ;  /* 0x00000048040073b5 */ /* 0x000fe60008020000 */
[----:B---3--:R-:W-:Y:S02]  /*2a490*/  UIADD3 UR56, UPT, UPT, UR40, 0x12400, URZ ;  /* 0x0001240028387890 */ /* 0x008fe4000fffe0ff */
[----:B----4-:R-:W-:Y:S01]  /*2a4a0*/  UIADD3 UR48, UPT, UPT, UR40, 0x13400, URZ ;  /* 0x0001340028307890 */ /* 0x010fe2000fffe0ff */
[----:B------:R-:W-:-:S03]  /*2a4b0*/  UMOV UR57, 0x40 ;  /* 0x0000004000397882 */ /* 0x000fc60000000000 */
[----:B------:R-:W-:Y:S01]  /*2a4c0*/  UMOV UR59, UR43 ;  /* 0x0000002b003b7c82 */ /* 0x000fe20008000000 */
[----:B------:R-:W-:Y:S01]  /*2a4d0*/  UMOV UR60, UR44 ;  /* 0x0000002c003c7c82 */ /* 0x000fe20008000000 */
[----:B------:R-:W-:Y:S01]  /*2a4e0*/  UMOV UR61, UR45 ;  /* 0x0000002d003d7c82 */ /* 0x000fe20008000000 */
[----:B------:R-:W-:Y:S01]  /*2a4f0*/  UMOV UR58, UR46 ;  /* 0x0000002e003a7c82 */ /* 0x000fe20008000000 */
[----:B------:R1:W-:Y:S01]  /*2a500*/  UTMASTG.5D [UR64], [UR4] ;  /* 0x00000040040073b5 */ /* 0x0003e20008020000 */
[----:B------:R-:W-:Y:S01]  /*2a510*/  UMOV UR49, 0x40 ;  /* 0x0000004000317882 */ /* 0x000fe20000000000 */
[----:B------:R-:W-:Y:S01]  /*2a520*/  UMOV UR51, UR43 ;  /* 0x0000002b00337c82 */ /* 0x000fe20008000000 */
[----:B------:R-:W-:Y:S01]  /*2a530*/  UMOV UR52, UR44 ;  /* 0x0000002c00347c82 */ /* 0x000fe20008000000 */
[----:B------:R-:W-:Y:S01]  /*2a540*/  UMOV UR53, UR45 ;  /* 0x0000002d00357c82 */ /* 0x000fe20008000000 */
[----:B------:R-:W-:Y:S01]  /*2a550*/  UIADD3 UR24, UPT, UPT, UR40, 0x14400, URZ ;  /* 0x0001440028187890 */ /* 0x000fe2000fffe0ff */
[----:B------:R-:W-:Y:S01]  /*2a560*/  UMOV UR50, UR41 ;  /* 0x0000002900327c82 */ /* 0x000fe20008000000 */
[----:B------:R2:W-:Y:S01]  /*2a570*/  UTMASTG.5D [UR56], [UR4] ;  /* 0x00000038040073b5 */ /* 0x0005e20008020000 */
[----:B------:R-:W-:Y:S01]  /*2a580*/  UMOV UR27, UR43 ;  /* 0x0000002b001b7c82 */ /* 0x000fe20008000000 */
[----:B------:R-:W-:Y:S01]  /*2a590*/  UMOV UR28, UR44 ;  /* 0x0000002c001c7c82 */ /* 0x000fe20008000000 */
[----:B------:R-:W-:Y:S01]  /*2a5a0*/  UMOV UR29, UR45 ;  /* 0x0000002d001d7c82 */ /* 0x000fe20008000000 */
[----:B------:R3:W-:Y:S01]  /*2a5b0*/  UTMASTG.5D [UR48], [UR4] ;  /* 0x00000030040073b5 */ /* 0x0007e20008020000 */
[----:B------:R-:W-:-:S02]  /*2a5c0*/  UIADD3 UR16, UPT, UPT, UR40, 0x18400, URZ ;  /* 0x0001840028107890 */ /* 0x000fc4000fffe0ff */
[----:B------:R-:W-:Y:S01]  /*2a5d0*/  UTMASTG.5D [UR24], [UR4] ;  /* 0x00000018040073b5 */ /* 0x000fe20008020000 */
[----:B-1----:R-:W-:Y:S01]  /*2a5e0*/  UIADD3 UR64, UPT, UPT, UR40, 0x15400, URZ ;  /* 0x0001540028407890 */ /* 0x002fe2000fffe0ff */
[----:B------:R-:W-:Y:S01]  /*2a5f0*/  UMOV UR65, 0x40 ;  /* 0x0000004000417882 */ /* 0x000fe20000000000 */
[----:B--2---:R-:W-:Y:S01]  /*2a600*/  UIADD3 UR56, UPT, UPT, UR40, 0x16400, URZ ;  /* 0x0001640028387890 */ /* 0x004fe2000fffe0ff */
[----:B------:R-:W-:Y:S01]  /*2a610*/  UMOV UR67, UR43 ;  /* 0x0000002b00437c82 */ /* 0x000fe20008000000 */
[----:B------:R-:W-:Y:S01]  /*2a620*/  UMOV UR68, UR44 ;  /* 0x0000002c00447c82 */ /* 0x000fe20008000000 */
[----:B---3--:R-:W-:Y:S01]  /*2a630*/  UIADD3 UR48, UPT, UPT, UR40, 0x17400, URZ ;  /* 0x0001740028307890 */ /* 0x008fe2000fffe0ff */
[----:B------:R-:W-:Y:S01]  /*2a640*/  UMOV UR69, UR45 ;  /* 0x0000002d00457c82 */ /* 0x000fe20008000000 */
[----:B------:R-:W-:Y:S01]  /*2a650*/  UMOV UR66, UR39 ;  /* 0x0000002700427c82 */ /* 0x000fe20008000000 */
[----:B------:R-:W-:Y:S01]  /*2a660*/  UMOV UR58, UR38 ;  /* 0x00000026003a7c82 */ /* 0x000fe20008000000 */
[----:B------:R1:W-:Y:S01]  /*2a670*/  UTMASTG.5D [UR64], [UR4] ;  /* 0x00000040040073b5 */ /* 0x0003e20008020000 */
[----:B------:R-:W-:Y:S01]  /*2a680*/  UMOV UR50, UR31 ;  /* 0x0000001f00327c82 */ /* 0x000fe20008000000 */
[----:B------:R-:W-:Y:S01]  /*2a690*/  UMOV UR19, UR43 ;  /* 0x0000002b00137c82 */ /* 0x000fe20008000000 */
[----:B------:R2:W-:Y:S01]  /*2a6a0*/  UTMASTG.5D [UR56], [UR4] ;  /* 0x00000038040073b5 */ /* 0x0005e20008020000 */
[----:B------:R-:W-:Y:S01]  /*2a6b0*/  UMOV UR20, UR44 ;  /* 0x0000002c00147c82 */ /* 0x000fe20008000000 */
[----:B------:R-:W-:Y:S01]  /*2a6c0*/  UMOV UR21, UR45 ;  /* 0x0000002d00157c82 */ /* 0x000fe20008000000 */
[----:B------:R3:W-:Y:S01]  /*2a6d0*/  UTMASTG.5D [UR48], [UR4] ;  /* 0x00000030040073b5 */ /* 0x0007e20008020000 */
[----:B------:R-:W-:Y:S01]  /*2a6e0*/  UIADD3 UR8, UPT, UPT, UR40, 0x1c400, URZ ;  /* 0x0001c40028087890 */ /* 0x000fe2000fffe0ff */
[----:B------:R-:W-:Y:S01]  /*2a6f0*/  UTMASTG.5D [UR16], [UR4] ;  /* 0x00000010040073b5 */ /* 0x000fe20008020000 */
        /* <DEDUP_REMOVED lines=8> */
[----:B------:R-:W-:Y:S01]  /*2a780*/  UMOV UR9, 0x40 ;  /* 0x0000004000097882 */ /* 0x000fe20000000000 */
[----:B------:R-:W-:-:S05]  /*2a790*/  UMOV UR11, UR43 ;  /* 0x0000002b000b7c82 */ /* 0x000fca0008000000 */
[----:B------:R3:W-:Y:S01]  /*2a7a0*/  UTMASTG.5D [UR48], [UR4] ;  /* 0x00000030040073b5 */ /* 0x0007e20008020000 */
[----:B------:R-:W-:Y:S01]  /*2a7b0*/  UMOV UR12, UR44 ;  /* 0x0000002c000c7c82 */ /* 0x000fe20008000000 */
[----:B------:R-:W-:Y:S01]  /*2a7c0*/  UMOV UR13, UR45 ;  /* 0x0000002d000d7c82 */ /* 0x000fe20008000000 */
        /* <DEDUP_REMOVED lines=10> */
[----:B------:R-:W-:Y:S01]  /*2a870*/  UMOV UR35, UR43 ;  /* 0x0000002b00237c82 */ /* 0x000fe20008000000 */
[----:B------:R-:W-:-:S05]  /*2a880*/  UMOV UR36, UR44 ;  /* 0x0000002c00247c82 */ /* 0x000fca0008000000 */
[----:B------:R3:W-:Y:S01]  /*2a890*/  UTMASTG.5D [UR48], [UR4] ;  /* 0x00000030040073b5 */ /* 0x0007e20008020000 */
[----:B------:R-:W-:Y:S01]  /*2a8a0*/  UMOV UR37, UR45 ;  /* 0x0000002d00257c82 */ /* 0x000fe20008000000 */
[----:B------:R-:W-:Y:S01]  /*2a8b0*/  UIADD3 UR24, UPT, UPT, UR40, 0x14800, URZ ;  /* 0x0001480028187890 */ /* 0x000fe2000fffe0ff */
[----:B------:R-:W-:Y:S01]  /*2a8c0*/  UTMASTG.5D [UR32], [UR4] ;  /* 0x00000020040073b5 */ /* 0x000fe20008020000 */
[----:B-1----:R-:W-:Y:S01]  /*2a8d0*/  UIADD3 UR64, UPT, UPT, UR40, 0x11800, URZ ;  /* 0x0001180028407890 */ /* 0x002fe2000fffe0ff */
[----:B------:R-:W-:Y:S01]  /*2a8e0*/  UMOV UR65, 0x80 ;  /* 0x0000008000417882 */ /* 0x000fe20000000000 */
[----:B--2---:R-:W-:Y:S01]  /*2a8f0*/  UIADD3 UR56, UPT, UPT, UR40, 0x12800, URZ ;  /* 0x0001280028387890 */ /* 0x004fe2000fffe0ff */
[----:B------:R-:W-:Y:S01]  /*2a900*/  UMOV UR66, UR47 ;  /* 0x0000002f00427c82 */ /* 0x000fe20008000000 */
[----:B------:R-:W-:Y:S01]  /*2a910*/  UMOV UR57, 0x80 ;  /* 0x0000008000397882 */ /* 0x000fe20000000000 */
[----:B------:R-:W-:-:S04]  /*2a920*/  UMOV UR58, UR46 ;  /* 0x0000002e003a7c82 */ /* 0x000fc80008000000 */
[----:B------:R1:W-:Y:S01]  /*2a930*/  UTMASTG.5D [UR64], [UR4] ;  /* 0x00000040040073b5 */ /* 0x0003e20008020000 */
[----:B---3--:R-:W-:Y:S01]  /*2a940*/  UIADD3 UR48, UPT, UPT, UR40, 0x13800, URZ ;  /* 0x0001380028307890 */ /* 0x008fe2000fffe0ff */
[----:B------:R-:W-:Y:S01]  /*2a950*/  UMOV UR49, 0x80 ;  /* 0x0000008000317882 */ /* 0x000fe20000000000 */
[----:B------:R-:W-:Y:S01]  /*2a960*/  UMOV UR50, UR41 ;  /* 0x0000002900327c82 */ /* 0x000fe20008000000 */
[----:B------:R2:W-:Y:S01]  /*2a970*/  UTMASTG.5D [UR56], [UR4] ;  /* 0x00000038040073b5 */ /* 0x0005e20008020000 */
[----:B------:R-:W-:-:S05]  /*2a980*/  UMOV UR25, 0x80 ;  /* 0x0000008000197882 */ /* 0x000fca0000000000 */
        /* <DEDUP_REMOVED lines=11> */
[----:B------:R-:W-:-:S06]  /*2aa40*/  UMOV UR17, 0x80 ;  /* 0x0000008000117882 */ /* 0x000fcc0000000000 */
[----:B------:R3:W-:Y:S01]  /*2aa50*/  UTMASTG.5D [UR48], [UR4] ;  /* 0x00000030040073b5 */ /* 0x0007e20008020000 */
[----:B------:R-:W-:Y:S02]  /*2aa60*/  UIADD3 UR8, UPT, UPT, UR40, 0x1c800, URZ ;  /* 0x0001c80028087890 */ /* 0x000fe4000fffe0ff */
        /* <DEDUP_REMOVED lines=12> */
[----:B------:R-:W-:Y:S01]  /*2ab30*/  UMOV UR33, 0xc0 ;  /* 0x000000c000217882 */ /* 0x000fe20000000000 */
        /* <DEDUP_REMOVED lines=9> */
[----:B------:R-:W-:-:S07]  /*2abd0*/  UMOV UR50, UR7 ;  /* 0x0000000700327c82 */ /* 0x000fce0008000000 */
[----:B------:R3:W-:Y:S01]  /*2abe0*/  UTMASTG.5D [UR48], [UR4] ;  /* 0x00000030040073b5 */ /* 0x0007e20008020000 */
[----:B------:R4:W-:Y:S01]  /*2abf0*/  UTMASTG.5D [UR32], [UR4] ;  /* 0x00000020040073b5 */ /* 0x0009e20008020000 */
[----:B------:R-:W-:Y:S01]  /*2ac00*/  UMOV UR25, 0xc0 ;  /* 0x000000c000197882 */ /* 0x000fe20000000000 */
[----:B-1----:R-:W-:Y:S01]  /*2ac10*/  UIADD3 UR64, UPT, UPT, UR40, 0x11c00, URZ ;  /* 0x00011c0028407890 */ /* 0x002fe2000fffe0ff */
[----:B------:R-:W-:Y:S01]  /*2ac20*/  UMOV UR65, 0xc0 ;  /* 0x000000c000417882 */ /* 0x000fe20000000000 */
[----:B--2---:R-:W-:Y:S01]  /*2ac30*/  UIADD3 UR56, UPT, UPT, UR40, 0x12c00, URZ ;  /* 0x00012c0028387890 */ /* 0x004fe2000fffe0ff */
[----:B------:R-:W-:Y:S01]  /*2ac40*/  UMOV UR66, UR47 ;  /* 0x0000002f00427c82 */ /* 0x000fe20008000000 */
[----:B------:R-:W-:Y:S01]  /*2ac50*/  UMOV UR57, 0xc0 ;  /* 0x000000c000397882 */ /* 0x000fe20000000000 */
[----:B------:R-:W-:-:S04]  /*2ac60*/  UMOV UR58, UR46 ;  /* 0x0000002e003a7c82 */ /* 0x000fc80008000000 */
[----:B------:R-:W-:Y:S01]  /*2ac70*/  UTMASTG.5D [UR64], [UR4] ;  /* 0x00000040040073b5 */ /* 0x000fe20008020000 */
[----:B---3--:R-:W-:Y:S01]  /*2ac80*/  UIADD3 UR48, UPT, UPT, UR40, 0x13c00, URZ ;  /* 0x00013c0028307890 */ /* 0x008fe2000fffe0ff */
[----:B------:R-:W-:Y:S01]  /*2ac90*/  UMOV UR49, 0xc0 ;  /* 0x000000c000317882 */ /* 0x000fe20000000000 */
[----:B------:R-:W-:Y:S01]  /*2aca0*/  UMOV UR50, UR41 ;  /* 0x0000002900327c82 */ /* 0x000fe20008000000 */
[----:B------:R1:W-:Y:S01]  /*2acb0*/  UTMASTG.5D [UR56], [UR4] ;  /* 0x00000038040073b5 */ /* 0x0003e20008020000 */
[----:B----4-:R-:W-:Y:S01]  /*2acc0*/  UIADD3 UR32, UPT, UPT, UR40, 0x14c00, URZ ;  /* 0x00014c0028207890 */ /* 0x010fe2000fffe0ff */
[----:B------:R-:W-:Y:S01]  /*2acd0*/  UMOV UR34, UR26 ;  /* 0x0000001a00227c82 */ /* 0x000fe20008000000 */
[----:B------:R-:W-:-:S03]  /*2ace0*/  UMOV UR26, UR39 ;  /* 0x00000027001a7c82 */ /* 0x000fc60008000000 */
[----:B------:R2:W-:Y:S01]  /*2acf0*/  UTMASTG.5D [UR48], [UR4] ;  /* 0x00000030040073b5 */ /* 0x0005e20008020000 */
[----:B------:R-:W-:-:S03]  /*2ad00*/  UIADD3 UR16, UPT, UPT, UR40, 0x1ac00, URZ ;  /* 0x0001ac0028107890 */ /* 0x000fc6000fffe0ff */
[----:B------:R3:W-:Y:S01]  /*2ad10*/  UTMASTG.5D [UR32], [UR4] ;  /* 0x00000020040073b5 */ /* 0x0007e20008020000 */
[----:B------:R4:W-:Y:S01]  /*2ad20*/  UTMASTG.5D [UR24], [UR4] ;  /* 0x00000018040073b5 */ /* 0x0009e20008020000 */
[----:B------:R-:W-:Y:S01]  /*2ad30*/  UMOV UR17, 0xc0 ;  /* 0x000000c000117882 */ /* 0x000fe20000000000 */
        /* <DEDUP_REMOVED lines=8> */
[----:B----4-:R-:W-:-:S06]  /*2adc0*/  UIADD3 UR24, UPT, UPT, UR40, 0x19c00, URZ ;  /* 0x00019c0028187890 */ /* 0x010fcc000fffe0ff */
[----:B------:R2:W-:Y:S01]  /*2add0*/  UTMASTG.5D [UR32], [UR4] ;  /* 0x00000020040073b5 */ /* 0x0005e20008020000 */
[----:B------:R-:W-:Y:S01]  /*2ade0*/  UMOV UR26, UR30 ;  /* 0x0000001e001a7c82 */ /* 0x000fe20008000000 */
[----:B------:R-:W-:Y:S01]  /*2adf0*/  UMOV UR18, UR23 ;  /* 0x0000001700127c82 */ /* 0x000fe20008000000 */
[----:B------:R-:W-:Y:S01]  /*2ae00*/  UIADD3 UR8, UPT, UPT, UR40, 0x1fc00, URZ ;  /* 0x0001fc0028087890 */ /* 0x000fe2000fffe0ff */
[----:B------:R3:W-:Y:S01]  /*2ae10*/  UTMASTG.5D [UR24], [UR4] ;  /* 0x00000018040073b5 */ /* 0x0007e20008020000 */
[----:B------:R4:W-:Y:S01]  /*2ae20*/  UTMASTG.5D [UR16], [UR4] ;  /* 0x00000010040073b5 */ /* 0x0009e20008020000 */
[----:B------:R-:W-:Y:S01]  /*2ae30*/  UMOV UR9, 0xc0 ;  /* 0x000000c000097882 */ /* 0x000fe20000000000 */
        /* <DEDUP_REMOVED lines=12> */
[----:B------:R2:W-:Y:S01]  /*2af00*/  UTMASTG.5D [UR16], [UR4] ;  /* 0x00000010040073b5 */ /* 0x0005e20008020000 */
[----:B------:R2:W-:Y:S02]  /*2af10*/  UTMASTG.5D [UR8], [UR4] ;  /* 0x00000008040073b5 */ /* 0x0005e40008020000 */
[----:B--2---:R-:W-:-:S15]  /*2af20*/  R2UR.FILL UR42, R6 ;  /* 0x00000000062a72ca */ /* 0x004fde00004e0000 */
.L_x_416:
[----:B------:R-:W-:Y:S05]  /*2af30*/  BSYNC.RECONVERGENT B0 ;  /* 0x0000000000007941 */ /* 0x000fea0003800200 */
.L_x_415:
[----:B------:R0:W-:Y:S01]  /*2af40*/  UTMACMDFLUSH ;  /* 0x00000000000079b7 */ /* 0x0001e20000000000 */
[----:B------:R-:W-:-:S04]  /*2af50*/  DEPBAR.LE SB0, 0x1 ;  /* 0x000080400000791a */ /* 0x000fc80000000000 */
[----:B------:R-:W-:Y:S05]  /*2af60*/  BRA.U UP6, `(.L_x_417) ;  /* 0x0000000106047547 */ /* 0x000fea000b800000 */
[----:B------:R-:W-:Y:S05]  /*2af70*/  BPT.TRAP 0x1 ;  /* 0x000000040000795c */ /* 0x000fea0000300000 */
.L_x_417:
[----:B------:R-:W-:-:S04]  /*2af80*/  UIADD3 UR4, UPT, UPT, UR40, 0x500c0, URZ ;  /* 0x000500c028047890 */ /* 0x000fc8000fffe0ff */
[----:B------:R-:W-:-:S09]  /*2af90*/  UPRMT UR4, UR6, 0x654, UR4 ;  /* 0x0000065406047896 */ /* 0x000fd20008000004 */
[----:B------:R-:W-:Y:S01]  /*2afa0*/  SYNCS.ARRIVE.TRANS64.RED.A1T0 RZ, [UR4], RZ ;  /* 0x000000ffffff79a7 */ /* 0x000fe20008100404 */
[----:B------:R-:W-:-:S04]  /*2afb0*/  DEPBAR.LE SB0, 0x0 ;  /* 0x000080000000791a */ /* 0x000fc80000000000 */
[----:B------:R-:W-:Y:S05]  /*2afc0*/  BRA.U UP6, `(.L_x_418) ;  /* 0x0000000106047547 */ /* 0x000fea000b800000 */
[----:B------:R-:W-:Y:S05]  /*2afd0*/  BPT.TRAP 0x1 ;  /* 0x000000040000795c */ /* 0x000fea0000300000 */
.L_x_418:
[----:B------:R-:W-:Y:S01]  /*2afe0*/  UIADD3 UR4, UPT, UPT, UR40, 0x500c8, URZ ;  /* 0x000500c828047890 */ /* 0x000fe2000fffe0ff */
[----:B------:R-:W-:Y:S02]  /*2aff0*/  IMAD.MOV.U32 R2, RZ, RZ, 0xffff ;  /* 0x0000ffffff027424 */ /* 0x000fe400078e00ff */
[----:B-1----:R-:W-:Y:S01]  /*2b000*/  IMAD.MOV.U32 R0, RZ, RZ, 0x1 ;  /* 0x00000001ff007424 */ /* 0x002fe200078e00ff */
[----:B------:R-:W-:-:S09]  /*2b010*/  UPRMT UR4, UR6, 0x654, UR4 ;  /* 0x0000065406047896 */ /* 0x000fd20008000004 */
[----:B------:R-:W-:Y:S01]  /*2b020*/  SYNCS.ARRIVE.TRANS64.RED.A1T0 RZ, [UR4], RZ ;  /* 0x000000ffffff79a7 */ /* 0x000fe20008100404 */
[----:B------:R-:W1:Y:S01]  /*2b030*/  LDS R3, [UR40+0x500e0] ;  /* 0x0500e028ff037984 */ /* 0x000e620008000800 */
[----:B------:R-:W-:Y:S02]  /*2b040*/  UMOV UR4, 0x40 ;  /* 0x0000004000047882 */ /* 0x000fe40000000000 */
[----:B------:R-:W-:Y:S01]  /*2b050*/  ULEA UR5, UR6, UR4, 0x18 ;  /* 0x0000000406057291 */ /* 0x000fe2000f8ec0ff */
[----:B------:R-:W-:-:S08]  /*2b060*/  NOP ;  /* 0x0000000000007918 */ /* 0x000fd00000000000 */
[----:B------:R-:W2:Y:S01]  /*2b070*/  LDS R5, [UR5+0x14] ;  /* 0x00001405ff057984 */ /* 0x000ea20008000800 */
[----:B-1----:R-:W-:-:S04]  /*2b080*/  LOP3.LUT R3, R3, 0xffff, RZ, 0xc0, !PT ;  /* 0x0000ffff03037812 */ /* 0x002fc800078ec0ff */
[----:B------:R-:W-:-:S04]  /*2b090*/  SHF.R.U32.HI R3, RZ, 0x5, R3 ;  /* 0x00000005ff037819 */ /* 0x000fc80000011603 */
[-C--:B------:R-:W-:Y:S02]  /*2b0a0*/  SHF.L.U32 R2, R2, R3.reuse, RZ ;  /* 0x0000000302027219 */ /* 0x080fe400000006ff */
[----:B------:R-:W-:Y:S02]  /*2b0b0*/  SHF.L.U32 R0, R0, R3, RZ ;  /* 0x0000000300007219 */ /* 0x000fe400000006ff */
[----:B--2---:R-:W-:-:S04]  /*2b0c0*/  LOP3.LUT R5, R5, R2, RZ, 0xc0, !PT ;  /* 0x0000000205057212 */ /* 0x004fc800078ec0ff */
[----:B------:R-:W-:-:S13]  /*2b0d0*/  ISETP.NE.AND P0, PT, R5, R2, PT ;  /* 0x000000020500720c */ /* 0x000fda0003f05270 */
[----:B------:R-:W-:Y:S05]  /*2b0e0*/  @P0 BRA `(.L_x_419) ;  /* 0x00000000005c0947 */ /* 0x000fea0003800000 */
[----:B------:R-:W1:Y:S02]  /*2b0f0*/  LDS R3, [UR5+0x18] ;  /* 0x00001805ff037984 */ /* 0x000e640008000800 */
[----:B-1----:R-:W-:-:S04]  /*2b100*/  LOP3.LUT R3, R3, R0, RZ, 0xc0, !PT ;  /* 0x0000000003037212 */ /* 0x002fc800078ec0ff */
[----:B------:R-:W-:-:S13]  /*2b110*/  ISETP.NE.AND P0, PT, R3, R0, PT ;  /* 0x000000000300720c */ /* 0x000fda0003f05270 */
[----:B------:R-:W-:Y:S05]  /*2b120*/  @P0 BRA `(.L_x_420) ;  /* 0x0000000000400947 */ /* 0x000fea0003800000 */
[----:B------:R-:W-:Y:S01]  /*2b130*/  R2UR UR4, R2 ;  /* 0x00000000020472ca */ /* 0x000fe200000e0000 */
[----:B------:R-:W1:Y:S01]  /*2b140*/  S2R R3, SR_LANEID ;  /* 0x0000000000037919 */ /* 0x000e620000000000 */
[----:B------:R-:W-:-:S04]  /*2b150*/  LOP3.LUT R4, RZ, R0, RZ, 0x33, !PT ;  /* 0x00000000ff047212 */ /* 0x000fc800078e33ff */
[----:B------:R-:W2:Y:S07]  /*2b160*/  REDUX UR7, R4 ;  /* 0x00000000040773c4 */ /* 0x000eae0000000000 */
[----:B------:R-:W-:-:S03]  /*2b170*/  ULOP3.LUT UR6, URZ, UR4, URZ, 0x33, !UPT ;  /* 0x00000004ff067292 */ /* 0x000fc6000f8e33ff */
[----:B------:R-:W-:Y:S02]  /*2b180*/  VOTEU.ANY UR4, UPT, PT ;  /* 0x0000000000047886 */ /* 0x000fe400038e0100 */
[----:B------:R-:W-:Y:S01]  /*2b190*/  UFLO.U32 UR4, UR4 ;  /* 0x00000004000472bd */ /* 0x000fe200080e0000 */
[----:B------:R-:W-:-:S04]  /*2b1a0*/  IMAD.U32 R2, RZ, RZ, UR6 ;  /* 0x00000006ff027e24 */ /* 0x000fc8000f8e00ff */
[----:B------:R-:W3:Y:S02]  /*2b1b0*/  REDUX UR8, R2 ;  /* 0x00000000020873c4 */ /* 0x000ee40000000000 */
[----:B------:R4:W-:Y:S01]  /*2b1c0*/  UTCATOMSWS.AND URZ, UR6 ;  /* 0x0000000600ff79e3 */ /* 0x0009e20008000000 */
[----:B--2---:R-:W-:Y:S01]  /*2b1d0*/  IMAD.U32 R0, RZ, RZ, UR7 ;  /* 0x00000007ff007e24 */ /* 0x004fe2000f8e00ff */
[----:B-1----:R-:W-:Y:S01]  /*2b1e0*/  ISETP.EQ.U32.AND P0, PT, R3, UR4, PT ;  /* 0x0000000403007c0c */ /* 0x002fe2000bf02070 */
[----:B---3--:R-:W-:-:S12]  /*2b1f0*/  IMAD.U32 R3, RZ, RZ, UR8 ;  /* 0x00000008ff037e24 */ /* 0x008fd8000f8e00ff */
[----:B------:R4:W-:Y:S04]  /*2b200*/  @P0 ATOMS.AND RZ, [UR5+0x14], R3 ;  /* 0x00001403ffff098c */ /* 0x0009e8000a800005 */
[----:B------:R4:W-:Y:S01]  /*2b210*/  @P0 ATOMS.AND RZ, [UR5+0x18], R0 ;  /* 0x00001800ffff098c */ /* 0x0009e2000a800005 */
[----:B------:R-:W-:Y:S05]  /*2b220*/  BRA `(.L_x_421) ;  /* 0x0000000000147947 */ /* 0x000fea0003800000 */
.L_x_420:
[----:B------:R-:W-:Y:S02]  /*2b230*/  MOV R2, 0x2b250 ;  /* 0x0002b25000027802 */ /* 0x000fe40000000f00 */
[----:B------:R-:W-:Y:S05]  /*2b240*/  CALL.REL.NOINC `($__internal_0_$__cuda_sm10x_tcgen05_guardrail_trap_col_being_dealloced_not_returned_by_alloc) ;  /* 0x0000001000d47944 */ /* 0x000fea0003c00000 */
[----:B------:R-:W-:Y:S05]  /*2b250*/  BRA `(.L_x_421) ;  /* 0x0000000000087947 */ /* 0x000fea0003800000 */
.L_x_419:
[----:B------:R-:W-:Y:S02]  /*2b260*/  MOV R2, 0x2b280 ;  /* 0x0002b28000027802 */ /* 0x000fe40000000f00 */
[----:B------:R-:W-:Y:S05]  /*2b270*/  CALL.REL.NOINC `($__internal_2_$__cuda_sm10x_tcgen05_guardrail_trap_unallocated_columns_being_dealloced) ;  /* 0x0000001000e07944 */ /* 0x000fea0003c00000 */
.L_x_421:
[----:B------:R-:W-:Y:S01]  /*2b280*/  NOP ;  /* 0x0000000000007918 */ /* 0x000fe20000000000 */
[----:B----4-:R-:W-:Y:S05]  /*2b290*/  EXIT ;  /* 0x000000000000794d */ /* 0x010fea0003800000 */
.L_x_35:
[----:B-1----:R-:W-:-:S07]  /*2b2a0*/  MOV R3, UR22 ;  /* 0x0000001600037c02 */ /* 0x002fce0008000f00 */
.L_x_422:
[----:B-1----:R1:W2:Y:S02]  /*2b2b0*/  SYNCS.PHASECHK.TRANS64.TRYWAIT P0, [R3+URZ+0x50000], R6 ;  /* 0x05000006030075a7 */ /* 0x0022a400080011ff */
[----:B--2---:R-:W-:Y:S05]  /*2b2c0*/  @!P0 NANOSLEEP.SYNCS 0x989680 ;  /* 0x009896800000895d */ /* 0x004fea0003900000 */
[----:B------:R-:W2:Y:S02]  /*2b2d0*/  @!P0 SYNCS.PHASECHK.TRANS64 P0, [R3+URZ+0x50000], R6 ;  /* 0x05000006030085a7 */ /* 0x000ea400080010ff */
[----:B--2---:R-:W-:Y:S05]  /*2b2e0*/  @!P0 BRA `(.L_x_422) ;  /* 0xfffffffc00f08947 */ /* 0x004fea000383ffff */
[----:B------:R-:W-:Y:S05]  /*2b2f0*/  BRA `(.L_x_423) ;  /* 0xfffffd6800147947 */ /* 0x000fea000383ffff */
.L_x_37:
[----:B-1----:R-:W-:-:S07]  /*2b300*/  MOV R3, UR22 ;  /* 0x0000001600037c02 */ /* 0x002fce0008000f00 */
.L_x_424:
[----:B-1----:R1:W2:Y:S02]  /*2b310*/  SYNCS.PHASECHK.TRANS64.TRYWAIT P0, [R3+URZ+0x50020], R6 ;  /* 0x05002006030075a7 */ /* 0x0022a400080011ff */
[----:B--2---:R-:W-:Y:S05]  /*2b320*/  @!P0 NANOSLEEP.SYNCS 0x989680 ;  /* 0x009896800000895d */ /* 0x004fea0003900000 */
[----:B------:R-:W2:Y:S02]  /*2b330*/  @!P0 SYNCS.PHASECHK.TRANS64 P0, [R3+URZ+0x50020], R6 ;  /* 0x05002006030085a7 */ /* 0x000ea400080010ff */
[----:B--2---:R-:W-:Y:S05]  /*2b340*/  @!P0 BRA `(.L_x_424) ;  /* 0xfffffffc00f08947 */ /* 0x004fea000383ffff */
[----:B------:R-:W-:Y:S05]  /*2b350*/  BRA `(.L_x_425) ;  /* 0xfffffd6800147947 */ /* 0x000fea000383ffff */
.L_x_39:
[----:B------:R-:W-:-:S07]  /*2b360*/  MOV R4, UR22 ;  /* 0x0000001600047c02 */ /* 0x000fce0008000f00 */
.L_x_426:
[----:B-1----:R1:W2:Y:S02]  /*2b370*/  SYNCS.PHASECHK.TRANS64.TRYWAIT P0, [R4+URZ+0x50058], R5 ;  /* 0x05005805040075a7 */ /* 0x0022a400080011ff */
[----:B--2---:R-:W-:Y:S05]  /*2b380*/  @!P0 NANOSLEEP.SYNCS 0x989680 ;  /* 0x009896800000895d */ /* 0x004fea0003900000 */
[----:B------:R-:W2:Y:S02]  /*2b390*/  @!P0 SYNCS.PHASECHK.TRANS64 P0, [R4+URZ+0x50058], R5 ;  /* 0x05005805040085a7 */ /* 0x000ea400080010ff */
[----:B--2---:R-:W-:Y:S05]  /*2b3a0*/  @!P0 BRA `(.L_x_426) ;  /* 0xfffffffc00f08947 */ /* 0x004fea000383ffff */
[----:B------:R-:W-:Y:S05]  /*2b3b0*/  BRA `(.L_x_427) ;  /* 0xfffffd6800247947 */ /* 0x000fea000383ffff */
.L_x_43:
[----:B------:R-:W-:-:S07]  /*2b3c0*/  MOV R3, UR22 ;  /* 0x0000001600037c02 */ /* 0x000fce0008000f00 */
.L_x_428:
[----:B-1----:R1:W2:Y:S02]  /*2b3d0*/  SYNCS.PHASECHK.TRANS64.TRYWAIT P0, [R3+URZ+0x50008], R6 ;  /* 0x05000806030075a7 */ /* 0x0022a400080011ff */
[----:B--2---:R-:W-:Y:S05]  /*2b3e0*/  @!P0 NANOSLEEP.SYNCS 0x989680 ;  /* 0x009896800000895d */ /* 0x004fea0003900000 */
[----:B------:R-:W2:Y:S02]  /*2b3f0*/  @!P0 SYNCS.PHASECHK.TRANS64 P0, [R3+URZ+0x50008], R6 ;  /* 0x05000806030085a7 */ /* 0x000ea400080010ff */
[----:B--2---:R-:W-:Y:S05]  /*2b400*/  @!P0 BRA `(.L_x_428) ;  /* 0xfffffffc00f08947 */ /* 0x004fea000383ffff */
[----:B------:R-:W-:Y:S05]  /*2b410*/  BRA `(.L_x_429) ;  /* 0xfffffd6c00ec7947 */ /* 0x000fea000383ffff */
.L_x_45:
[----:B------:R-:W-:-:S07]  /*2b420*/  MOV R4, UR22 ;  /* 0x0000001600047c02 */ /* 0x000fce0008000f00 */
.L_x_430:
[----:B-1----:R1:W2:Y:S02]  /*2b430*/  SYNCS.PHASECHK.TRANS64.TRYWAIT P0, [R4+URZ+0x50068], R5 ;  /* 0x05006805040075a7 */ /* 0x0022a400080011ff */
[----:B--2---:R-:W-:Y:S05]  /*2b440*/  @!P0 NANOSLEEP.SYNCS 0x989680 ;  /* 0x009896800000895d */ /* 0x004fea0003900000 */
[----:B------:R-:W2:Y:S02]  /*2b450*/  @!P0 SYNCS.PHASECHK.TRANS64 P0, [R4+URZ+0x50068], R5 ;  /* 0x05006805040085a7 */ /* 0x000ea400080010ff */
[----:B--2---:R-:W-:Y:S05]  /*2b460*/  @!P0 BRA `(.L_x_430) ;  /* 0xfffffffc00f08947 */ /* 0x004fea000383ffff */
[----:B------:R-:W-:Y:S05]  /*2b470*/  BRA `(.L_x_431) ;  /* 0xfffffd6c00f87947 */ /* 0x000fea000383ffff */
.L_x_49:
[----:B------:R-:W-:-:S07]  /*2b480*/  MOV R3, UR22 ;  /* 0x0000001600037c02 */ /* 0x000fce0008000f00 */
.L_x_432:
[----:B---3--:R3:W4:Y:S02]  /*2b490*/  SYNCS.PHASECHK.TRANS64.TRYWAIT P0, [R3+URZ+0x50028], R6 ;  /* 0x05002806030075a7 */ /* 0x00872400080011ff */
[----:B----4-:R-:W-:Y:S05]  /*2b4a0*/  @!P0 NANOSLEEP.SYNCS 0x989680 ;  /* 0x009896800000895d */ /* 0x010fea0003900000 */
[----:B------:R-:W4:Y:S02]  /*2b4b0*/  @!P0 SYNCS.PHASECHK.TRANS64 P0, [R3+URZ+0x50028], R6 ;  /* 0x05002806030085a7 */ /* 0x000f2400080010ff */
[----:B----4-:R-:W-:Y:S05]  /*2b4c0*/  @!P0 BRA `(.L_x_432) ;  /* 0xfffffffc00f08947 */ /* 0x010fea000383ffff */
[----:B------:R-:W-:Y:S05]  /*2b4d0*/  BRA `(.L_x_433) ;  /* 0xfffffd7400a47947 */ /* 0x000fea000383ffff */
.L_x_51:
[----:B------:R-:W-:-:S07]  /*2b4e0*/  MOV R0, UR22 ;  /* 0x0000001600007c02 */ /* 0x000fce0008000f00 */
.L_x_434:
[----:B----4-:R4:W1:Y:S02]  /*2b4f0*/  SYNCS.PHASECHK.TRANS64.TRYWAIT P0, [R0+URZ+0x500a0], R5 ;  /* 0x0500a005000075a7 */ /* 0x01086400080011ff */
[----:B-1----:R-:W-:Y:S05]  /*2b500*/  @!P0 NANOSLEEP.SYNCS 0x989680 ;  /* 0x009896800000895d */ /* 0x002fea0003900000 */
[----:B------:R-:W1:Y:S02]  /*2b510*/  @!P0 SYNCS.PHASECHK.TRANS64 P0, [R0+URZ+0x500a0], R5 ;  /* 0x0500a005000085a7 */ /* 0x000e6400080010ff */
[----:B-1----:R-:W-:Y:S05]  /*2b520*/  @!P0 BRA `(.L_x_434) ;  /* 0xfffffffc00f08947 */ /* 0x002fea000383ffff */
[----:B------:R-:W-:Y:S05]  /*2b530*/  BRA `(.L_x_435) ;  /* 0xfffffd74009c7947 */ /* 0x000fea000383ffff */
.L_x_53:
[----:B---3--:R-:W-:-:S07]  /*2b540*/  MOV R3, UR22 ;  /* 0x0000001600037c02 */ /* 0x008fce0008000f00 */
.L_x_436:
[----:B---3--:R3:W4:Y:S02]  /*2b550*/  SYNCS.PHASECHK.TRANS64.TRYWAIT P0, [R3+URZ+0x50058], R6 ;  /* 0x05005806030075a7 */ /* 0x00872400080011ff */
[----:B----4-:R-:W-:Y:S05]  /*2b560*/  @!P0 NANOSLEEP.SYNCS 0x989680 ;  /* 0x009896800000895d */ /* 0x010fea0003900000 */
[----:B------:R-:W4:Y:S02]  /*2b570*/  @!P0 SYNCS.PHASECHK.TRANS64 P0, [R3+URZ+0x50058], R6 ;  /* 0x05005806030085a7 */ /* 0x000f2400080010ff */
[----:B----4-:R-:W-:Y:S05]  /*2b580*/  @!P0 BRA `(.L_x_436) ;  /* 0xfffffffc00f08947 */ /* 0x010fea000383ffff */
[----:B------:R-:W-:Y:S05]  /*2b590*/  BRA `(.L_x_437) ;  /* 0xfffffd74009c7947 */ /* 0x000fea000383ffff */
.L_x_57:
[----:B------:R-:W-:Y:S07]  /*2b5a0*/  MOV R4, UR5 ;  /* 0x0000000500047c02 */ /* 0x000fee0008000f00 */
.L_x_438:
[----:B-1----:R1:W2:Y:S02]  /*2b5b0*/  SYNCS.PHASECHK.TRANS64.TRYWAIT P0, [R4+URZ+0x50020], R5 ;  /* 0x05002005040075a7 */ /* 0x0022a400080011ff */
[----:B--2---:R-:W-:Y:S05]  /*2b5c0*/  @!P0 NANOSLEEP.SYNCS 0x989680 ;  /* 0x009896800000895d */ /* 0x004fea0003900000 */
[----:B------:R-:W2:Y:S02]  /*2b5d0*/  @!P0 SYNCS.PHASECHK.TRANS64 P0, [R4+URZ+0x50020], R5 ;  /* 0x05002005040085a7 */ /* 0x000ea400080010ff */
[----:B--2---:R-:W-:Y:S05]  /*2b5e0*/  @!P0 BRA `(.L_x_438) ;  /* 0xfffffffc00f08947 */ /* 0x004fea000383ffff */
[----:B------:R-:W-:Y:S05]  /*2b5f0*/  BRA `(.L_x_439) ;  /* 0xfffffd7c00207947 */ /* 0x000fea000383ffff */
.L_x_60:
[----:B------:R-:W-:Y:S07]  /*2b600*/  MOV R2, UR38 ;  /* 0x0000002600027c02 */ /* 0x000fee0008000f00 */
.L_x_440:
[----:B-1----:R1:W3:Y:S02]  /*2b610*/  SYNCS.PHASECHK.TRANS64.TRYWAIT P0, [R2+URZ+0x500a8], R3 ;  /* 0x0500a803020075a7 */ /* 0x0022e400080011ff */
[----:B---3--:R-:W-:Y:S05]  /*2b620*/  @!P0 NANOSLEEP.SYNCS 0x989680 ;  /* 0x009896800000895d */ /* 0x008fea0003900000 */
[----:B------:R-:W3:Y:S02]  /*2b630*/  @!P0 SYNCS.PHASECHK.TRANS64 P0, [R2+URZ+0x500a8], R3 ;  /* 0x0500a803020085a7 */ /* 0x000ee400080010ff */
[----:B---3--:R-:W-:Y:S05]  /*2b640*/  @!P0 BRA `(.L_x_440) ;  /* 0xfffffffc00f08947 */ /* 0x008fea000383ffff */
[----:B------:R-:W-:Y:S05]  /*2b650*/  BRA `(.L_x_441) ;  /* 0xfffffd84003c7947 */ /* 0x000fea000383ffff */
.L_x_62:
[----:B------:R-:W-:Y:S07]  /*2b660*/  MOV R3, UR38 ;  /* 0x0000002600037c02 */ /* 0x000fee0008000f00 */
.L_x_442:
[----:B-1----:R1:W3:Y:S02]  /*2b670*/  SYNCS.PHASECHK.TRANS64.TRYWAIT P0, [R3+URZ+0x50068], R12 ;  /* 0x0500680c030075a7 */ /* 0x0022e400080011ff */
[----:B---3--:R-:W-:Y:S05]  /*2b680*/  @!P0 NANOSLEEP.SYNCS 0x989680 ;  /* 0x009896800000895d */ /* 0x008fea0003900000 */
[----:B------:R-:W3:Y:S02]  /*2b690*/  @!P0 SYNCS.PHASECHK.TRANS64 P0, [R3+URZ+0x50068], R12 ;  /* 0x0500680c030085a7 */ /* 0x000ee400080010ff */
[----:B---3--:R-:W-:Y:S05]  /*2b6a0*/  @!P0 BRA `(.L_x_442) ;  /* 0xfffffffc00f08947 */ /* 0x008fea000383ffff */
[----:B------:R-:W-:Y:S05]  /*2b6b0*/  BRA `(.L_x_443) ;  /* 0xfffffd8400407947 */ /* 0x000fea000383ffff */
.L_x_68:
[----:B------:R-:W-:Y:S07]  /*2b6c0*/  MOV R2, UR4 ;  /* 0x0000000400027c02 */ /* 0x000fee0008000f00 */
.L_x_444:
[----:B--2---:R2:W3:Y:S02]  /*2b6d0*/  SYNCS.PHASECHK.TRANS64.TRYWAIT P0, [R2+URZ+0x50020], R3 ;  /* 0x05002003020075a7 */ /* 0x0044e400080011ff */
[----:B---3--:R-:W-:Y:S05]  /*2b6e0*/  @!P0 NANOSLEEP.SYNCS 0x989680 ;  /* 0x009896800000895d */ /* 0x008fea0003900000 */
[----:B------:R-:W3:Y:S02]  /*2b6f0*/  @!P0 SYNCS.PHASECHK.TRANS64 P0, [R2+URZ+0x50020], R3 ;  /* 0x05002003020085a7 */ /* 0x000ee400080010ff */
[----:B---3--:R-:W-:Y:S05]  /*2b700*/  @!P0 BRA `(.L_x_444) ;  /* 0xfffffffc00f08947 */ /* 0x008fea000383ffff */
[----:B------:R-:W-:Y:S05]  /*2b710*/  BRA `(.L_x_445) ;  /* 0xfffffd9000947947 */ /* 0x000fea000383ffff */
.L_x_70:
[----:B------:R-:W-:Y:S07]  /*2b720*/  MOV R2, UR38 ;  /* 0x0000002600027c02 */ /* 0x000fee0008000f00 */
.L_x_446:
[----:B--2---:R2:W3:Y:S02]  /*2b730*/  SYNCS.PHASECHK.TRANS64.TRYWAIT P0, [R2+URZ+0x500a0], R3 ;  /* 0x0500a003020075a7 */ /* 0x0044e400080011ff */
[----:B---3--:R-:W-:Y:S05]  /*2b740*/  @!P0 NANOSLEEP.SYNCS 0x989680 ;  /* 0x009896800000895d */ /* 0x008fea0003900000 */
[----:B------:R-:W3:Y:S02]  /*2b750*/  @!P0 SYNCS.PHASECHK.TRANS64 P0, [R2+URZ+0x500a0], R3 ;  /* 0x0500a003020085a7 */ /* 0x000ee400080010ff */
[----:B---3--:R-:W-:Y:S05]  /*2b760*/  @!P0 BRA `(.L_x_446) ;  /* 0xfffffffc00f08947 */ /* 0x008fea000383ffff */
[----:B------:R-:W-:Y:S05]  /*2b770*/  BRA `(.L_x_447) ;  /* 0xfffffd9000907947 */ /* 0x000fea000383ffff */
.L_x_72:
[----:B------:R-:W-:Y:S07]  /*2b780*/  MOV R3, UR38 ;  /* 0x0000002600037c02 */ /* 0x000fee0008000f00 */
.L_x_448:
[----:B--2---:R2:W3:Y:S02]  /*2b790*/  SYNCS.PHASECHK.TRANS64.TRYWAIT P0, [R3+URZ+0x50058], R4 ;  /* 0x05005804030075a7 */ /* 0x0044e400080011ff */
[----:B---3--:R-:W-:Y:S05]  /*2b7a0*/  @!P0 NANOSLEEP.SYNCS 0x989680 ;  /* 0x009896800000895d */ /* 0x008fea0003900000 */
[----:B------:R-:W3:Y:S02]  /*2b7b0*/  @!P0 SYNCS.PHASECHK.TRANS64 P0, [R3+URZ+0x50058], R4 ;  /* 0x05005804030085a7 */ /* 0x000ee400080010ff */
[----:B---3--:R-:W-:Y:S05]  /*2b7c0*/  @!P0 BRA `(.L_x_448) ;  /* 0xfffffffc00f08947 */ /* 0x008fea000383ffff */
[----:B------:R-:W-:Y:S05]  /*2b7d0*/  BRA `(.L_x_449) ;  /* 0xfffffd9000947947 */ /* 0x000fea000383ffff */
.L_x_80:
[----:B------:R-:W-:-:S07]  /*2b7e0*/  MOV R2, UR21 ;  /* 0x0000001500027c02 */ /* 0x000fce0008000f00 */
.L_x_450:
[----:B-1----:R1:W2:Y:S02]  /*2b7f0*/  SYNCS.PHASECHK.TRANS64.TRYWAIT P0, [R2+URZ+0x500a8], R3 ;  /* 0x0500a803020075a7 */ /* 0x0022a400080011ff */
[----:B--2---:R-:W-:Y:S05]  /*2b800*/  @!P0 NANOSLEEP.SYNCS 0x989680 ;  /* 0x009896800000895d */ /* 0x004fea0003900000 */
[----:B------:R-:W2:Y:S02]  /*2b810*/  @!P0 SYNCS.PHASECHK.TRANS64 P0, [R2+URZ+0x500a8], R3 ;  /* 0x0500a803020085a7 */ /* 0x000ea400080010ff */
[----:B--2---:R-:W-:Y:S05]  /*2b820*/  @!P0 BRA `(.L_x_450) ;  /* 0xfffffffc00f08947 */ /* 0x004fea000383ffff */
[----:B------:R-:W-:Y:S05]  /*2b830*/  BRA `(.L_x_451) ;  /* 0xfffffd98003c7947 */ /* 0x000fea000383ffff */
.L_x_82:
[----:B-1----:R-:W-:-:S07]  /*2b840*/  MOV R2, UR21 ;  /* 0x0000001500027c02 */ /* 0x002fce0008000f00 */
.L_x_452:
[----:B-1----:R1:W2:Y:S02]  /*2b850*/  SYNCS.PHASECHK.TRANS64.TRYWAIT P0, [R2+URZ+0x50068], R7 ;  /* 0x05006807020075a7 */ /* 0x0022a400080011ff */
[----:B--2---:R-:W-:Y:S05]  /*2b860*/  @!P0 NANOSLEEP.SYNCS 0x989680 ;  /* 0x009896800000895d */ /* 0x004fea0003900000 */
[----:B------:R-:W2:Y:S02]  /*2b870*/  @!P0 SYNCS.PHASECHK.TRANS64 P0, [R2+URZ+0x50068], R7 ;  /* 0x05006807020085a7 */ /* 0x000ea400080010ff */
[----:B--2---:R-:W-:Y:S05]  /*2b880*/  @!P0 BRA `(.L_x_452) ;  /* 0xfffffffc00f08947 */ /* 0x004fea000383ffff */
[----:B------:R-:W-:Y:S05]  /*2b890*/  BRA `(.L_x_453) ;  /* 0xfffffd9800407947 */ /* 0x000fea000383ffff */
.L_x_89:
[----:B-1----:R1:W2:Y:S02]  /*2b8a0*/  SYNCS.PHASECHK.TRANS64.TRYWAIT P0, [R17+URZ+0x500c0], R2 ;  /* 0x0500c002110075a7 */ /* 0x0022a400080011ff */
[----:B--2---:R-:W-:Y:S05]  /*2b8b0*/  @!P0 NANOSLEEP.SYNCS 0x989680 ;  /* 0x009896800000895d */ /* 0x004fea0003900000 */
[----:B------:R-:W2:Y:S02]  /*2b8c0*/  @!P0 SYNCS.PHASECHK.TRANS64 P0, [R17+URZ+0x500c0], R2 ;  /* 0x0500c002110085a7 */ /* 0x000ea400080010ff */
[----:B--2---:R-:W-:Y:S05]  /*2b8d0*/  @!P0 BRA `(.L_x_89) ;  /* 0xfffffffc00f08947 */ /* 0x004fea000383ffff */
[----:B------:R-:W-:Y:S05]  /*2b8e0*/  BRA `(.L_x_454) ;  /* 0xfffffd9c00e47947 */ /* 0x000fea000383ffff */
.L_x_155:
[----:B--2---:R2:W3:Y:S02]  /*2b8f0*/  SYNCS.PHASECHK.TRANS64.TRYWAIT P0, [R17+URZ+0x500c8], R4 ;  /* 0x0500c804110075a7 */ /* 0x0044e400080011ff */
[----:B---3--:R-:W-:Y:S05]  /*2b900*/  @!P0 NANOSLEEP.SYNCS 0x989680 ;  /* 0x009896800000895d */ /* 0x008fea0003900000 */
[----:B------:R-:W3:Y:S02]  /*2b910*/  @!P0 SYNCS.PHASECHK.TRANS64 P0, [R17+URZ+0x500c8], R4 ;  /* 0x0500c804110085a7 */ /* 0x000ee400080010ff */
[----:B---3--:R-:W-:Y:S05]  /*2b920*/  @!P0 BRA `(.L_x_155) ;  /* 0xfffffffc00f08947 */ /* 0x008fea000383ffff */
[----:B------:R-:W-:Y:S05]  /*2b930*/  BRA `(.L_x_455) ;  /* 0xfffffe1800947947 */ /* 0x000fea000383ffff */
.L_x_160:
[----:B-1----:R-:W-:-:S04]  /*2b940*/  MOV R0, UR36 ;  /* 0x0000002400007c02 */ /* 0x002fc80008000f00 */
[----:B------:R1:W2:Y:S03]  /*2b950*/  SYNCS.PHASECHK.TRANS64.TRYWAIT P0, [R0+URZ+0x50070], R3 ;  /* 0x05007003000075a7 */ /* 0x0002a600080011ff */
[----:B--2---:R-:W-:Y:S05]  /*2b960*/  @!P0 NANOSLEEP.SYNCS 0x989680 ;  /* 0x009896800000895d */ /* 0x004fea0003900000 */
[----:B------:R-:W2:Y:S02]  /*2b970*/  @!P0 SYNCS.PHASECHK.TRANS64 P0, [R0+URZ+0x50070], R3 ;  /* 0x05007003000085a7 */ /* 0x000ea400080010ff */
[----:B--2---:R-:W-:Y:S05]  /*2b980*/  @!P0 BRA `(.L_x_160) ;  /* 0xfffffffc00ec8947 */ /* 0x004fea000383ffff */
[----:B------:R-:W-:Y:S05]  /*2b990*/  BRA `(.L_x_456) ;  /* 0xfffffe1c006c7947 */ /* 0x000fea000383ffff */
.L_x_163:
[----:B-1----:R-:W-:-:S04]  /*2b9a0*/  MOV R0, UR36 ;  /* 0x0000002400007c02 */ /* 0x002fc80008000f00 */
[----:B------:R1:W2:Y:S03]  /*2b9b0*/  SYNCS.PHASECHK.TRANS64.TRYWAIT P0, [R0+URZ+0x50080], R3 ;  /* 0x05008003000075a7 */ /* 0x0002a600080011ff */
[----:B--2---:R-:W-:Y:S05]  /*2b9c0*/  @!P0 NANOSLEEP.SYNCS 0x989680 ;  /* 0x009896800000895d */ /* 0x004fea0003900000 */
[----:B------:R-:W2:Y:S02]  /*2b9d0*/  @!P0 SYNCS.PHASECHK.TRANS64 P0, [R0+URZ+0x50080], R3 ;  /* 0x05008003000085a7 */ /* 0x000ea400080010ff */
[----:B--2---:R-:W-:Y:S05]  /*2b9e0*/  @!P0 BRA `(.L_x_163) ;  /* 0xfffffffc00ec8947 */ /* 0x004fea000383ffff */
[----:B------:R-:W-:Y:S05]  /*2b9f0*/  BRA `(.L_x_457) ;  /* 0xfffffe1c00847947 */ /* 0x000fea000383ffff */
.L_x_166:
[----:B-1----:R-:W-:-:S04]  /*2ba00*/  MOV R0, UR36 ;  /* 0x0000002400007c02 */ /* 0x002fc80008000f00 */
[----:B------:R1:W2:Y:S03]  /*2ba10*/  SYNCS.PHASECHK.TRANS64.TRYWAIT P0, [R0+URZ+0x50070], R3 ;  /* 0x05007003000075a7 */ /* 0x0002a600080011ff */
[----:B--2---:R-:W-:Y:S05]  /*2ba20*/  @!P0 NANOSLEEP.SYNCS 0x989680 ;  /* 0x009896800000895d */ /* 0x004fea0003900000 */
[----:B------:R-:W2:Y:S02]  /*2ba30*/  @!P0 SYNCS.PHASECHK.TRANS64 P0, [R0+URZ+0x50070], R3 ;  /* 0x05007003000085a7 */ /* 0x000ea400080010ff */
[----:B--2---:R-:W-:Y:S05]  /*2ba40*/  @!P0 BRA `(.L_x_166) ;  /* 0xfffffffc00ec8947 */ /* 0x004fea000383ffff */
[----:B------:R-:W-:Y:S05]  /*2ba50*/  BRA `(.L_x_458) ;  /* 0xfffffe2000447947 */ /* 0x000fea000383ffff */
.L_x_168:
[----:B-1----:R-:W-:-:S04]  /*2ba60*/  MOV R0, UR36 ;  /* 0x0000002400007c02 */ /* 0x002fc80008000f00 */
[----:B------:R1:W2:Y:S03]  /*2ba70*/  SYNCS.PHASECHK.TRANS64.TRYWAIT P0, [R0+URZ+0x50090], R3 ;  /* 0x05009003000075a7 */ /* 0x0002a600080011ff */
[----:B--2---:R-:W-:Y:S05]  /*2ba80*/  @!P0 NANOSLEEP.SYNCS 0x989680 ;  /* 0x009896800000895d */ /* 0x004fea0003900000 */
[----:B------:R-:W2:Y:S02]  /*2ba90*/  @!P0 SYNCS.PHASECHK.TRANS64 P0, [R0+URZ+0x50090], R3 ;  /* 0x05009003000085a7 */ /* 0x000ea400080010ff */
[----:B--2---:R-:W-:Y:S05]  /*2baa0*/  @!P0 BRA `(.L_x_168) ;  /* 0xfffffffc00ec8947 */ /* 0x004fea000383ffff */
[----:B------:R-:W-:Y:S05]  /*2bab0*/  BRA `(.L_x_459) ;  /* 0xfffffe2000847947 */ /* 0x000fea000383ffff */
.L_x_205:
[----:B-1----:R-:W-:-:S04]  /*2bac0*/  MOV R0, UR36 ;  /* 0x0000002400007c02 */ /* 0x002fc80008000f00 */
[----:B------:R1:W3:Y:S03]  /*2bad0*/  SYNCS.PHASECHK.TRANS64.TRYWAIT P1, [R0+URZ+0x50080], R3 ;  /* 0x05008003000075a7 */ /* 0x0002e600080211ff */
[----:B---3--:R-:W-:Y:S05]  /*2bae0*/  @!P1 NANOSLEEP.SYNCS 0x989680 ;  /* 0x009896800000995d */ /* 0x008fea0003900000 */
[----:B------:R-:W3:Y:S02]  /*2baf0*/  @!P1 SYNCS.PHASECHK.TRANS64 P1, [R0+URZ+0x50080], R3 ;  /* 0x05008003000095a7 */ /* 0x000ee400080210ff */
[----:B---3--:R-:W-:Y:S05]  /*2bb00*/  @!P1 BRA `(.L_x_205) ;  /* 0xfffffffc00ec9947 */ /* 0x008fea000383ffff */
[----:B------:R-:W-:Y:S05]  /*2bb10*/  BRA `(.L_x_460) ;  /* 0xfffffe5000607947 */ /* 0x000fea000383ffff */
.L_x_208:
[----:B-1----:R-:W-:-:S04]  /*2bb20*/  MOV R0, UR36 ;  /* 0x0000002400007c02 */ /* 0x002fc80008000f00 */
[----:B------:R1:W3:Y:S03]  /*2bb30*/  SYNCS.PHASECHK.TRANS64.TRYWAIT P0, [R0+URZ+0x50098], R3 ;  /* 0x05009803000075a7 */ /* 0x0002e600080011ff */
[----:B---3--:R-:W-:Y:S05]  /*2bb40*/  @!P0 NANOSLEEP.SYNCS 0x989680 ;  /* 0x009896800000895d */ /* 0x008fea0003900000 */
[----:B------:R-:W3:Y:S02]  /*2bb50*/  @!P0 SYNCS.PHASECHK.TRANS64 P0, [R0+URZ+0x50098], R3 ;  /* 0x05009803000085a7 */ /* 0x000ee400080010ff */
[----:B---3--:R-:W-:Y:S05]  /*2bb60*/  @!P0 BRA `(.L_x_208) ;  /* 0xfffffffc00ec8947 */ /* 0x008fea000383ffff */
[----:B------:R-:W-:Y:S05]  /*2bb70*/  BRA `(.L_x_461) ;  /* 0xfffffe5000e87947 */ /* 0x000fea000383ffff */
.L_x_247:
[----:B-1----:R1:W2:Y:S02]  /*2bb80*/  SYNCS.PHASECHK.TRANS64.TRYWAIT P0, [R23+URZ+0x50070], R0 ;  /* 0x05007000170075a7 */ /* 0x0022a400080011ff */
[----:B--2---:R-:W-:Y:S05]  /*2bb90*/  @!P0 NANOSLEEP.SYNCS 0x989680 ;  /* 0x009896800000895d */ /* 0x004fea0003900000 */
[----:B------:R-:W2:Y:S02]  /*2bba0*/  @!P0 SYNCS.PHASECHK.TRANS64 P0, [R23+URZ+0x50070], R0 ;  /* 0x05007000170085a7 */ /* 0x000ea400080010ff */
[----:B--2---:R-:W-:Y:S05]  /*2bbb0*/  @!P0 BRA `(.L_x_247) ;  /* 0xfffffffc00f08947 */ /* 0x004fea000383ffff */
[----:B------:R-:W-:Y:S05]  /*2bbc0*/  BRA `(.L_x_462) ;  /* 0xfffffe8000e87947 */ /* 0x000fea000383ffff */
.L_x_250:
[----:B-1----:R1:W2:Y:S02]  /*2bbd0*/  SYNCS.PHASECHK.TRANS64.TRYWAIT P0, [R23+URZ+0x50090], R0 ;  /* 0x05009000170075a7 */ /* 0x0022a400080011ff */
[----:B--2---:R-:W-:Y:S05]  /*2bbe0*/  @!P0 NANOSLEEP.SYNCS 0x989680 ;  /* 0x009896800000895d */ /* 0x004fea0003900000 */
[----:B------:R-:W2:Y:S02]  /*2bbf0*/  @!P0 SYNCS.PHASECHK.TRANS64 P0, [R23+URZ+0x50090], R0 ;  /* 0x05009000170085a7 */ /* 0x000ea400080010ff */
[----:B--2---:R-:W-:Y:S05]  /*2bc00*/  @!P0 BRA `(.L_x_250) ;  /* 0xfffffffc00f08947 */ /* 0x004fea000383ffff */
[----:B------:R-:W-:Y:S05]  /*2bc10*/  BRA `(.L_x_463) ;  /* 0xfffffe8400087947 */ /* 0x000fea000383ffff */
.L_x_252:
[----:B-1----:R1:W2:Y:S02]  /*2bc20*/  SYNCS.PHASECHK.TRANS64.TRYWAIT P0, [R23+URZ+0x500c0], R0 ;  /* 0x0500c000170075a7 */ /* 0x0022a400080011ff */
[----:B--2---:R-:W-:Y:S05]  /*2bc30*/  @!P0 NANOSLEEP.SYNCS 0x989680 ;  /* 0x009896800000895d */ /* 0x004fea0003900000 */
[----:B------:R-:W2:Y:S02]  /*2bc40*/  @!P0 SYNCS.PHASECHK.TRANS64 P0, [R23+URZ+0x500c0], R0 ;  /* 0x0500c000170085a7 */ /* 0x000ea400080010ff */
[----:B--2---:R-:W-:Y:S05]  /*2bc50*/  @!P0 BRA `(.L_x_252) ;  /* 0xfffffffc00f08947 */ /* 0x004fea000383ffff */
[----:B------:R-:W-:Y:S05]  /*2bc60*/  BRA `(.L_x_464) ;  /* 0xfffffe8400147947 */ /* 0x000fea000383ffff */
.L_x_276:
[----:B------:R1:W1:Y:S02]  /*2bc70*/  SYNCS.PHASECHK.TRANS64.TRYWAIT P1, [R23+URZ+0x50080], R0 ;  /* 0x05008000170075a7 */ /* 0x00026400080211ff */
[----:B-1----:R-:W-:Y:S05]  /*2bc80*/  @!P1 NANOSLEEP.SYNCS 0x989680 ;  /* 0x009896800000995d */ /* 0x002fea0003900000 */
[----:B------:R-:W1:Y:S02]  /*2bc90*/  @!P1 SYNCS.PHASECHK.TRANS64 P1, [R23+URZ+0x50080], R0 ;  /* 0x05008000170095a7 */ /* 0x000e6400080210ff */
[----:B-1----:R-:W-:Y:S05]  /*2bca0*/  @!P1 BRA `(.L_x_276) ;  /* 0xfffffffc00f09947 */ /* 0x002fea000383ffff */
[----:B------:R-:W-:Y:S05]  /*2bcb0*/  BRA `(.L_x_465) ;  /* 0xfffffebc002c7947 */ /* 0x000fea000383ffff */
.L_x_280:
[----:B--2---:R2:W1:Y:S02]  /*2bcc0*/  SYNCS.PHASECHK.TRANS64.TRYWAIT P0, [R23+URZ+0x50098], R0 ;  /* 0x05009800170075a7 */ /* 0x00446400080011ff */
[----:B-1----:R-:W-:Y:S05]  /*2bcd0*/  @!P0 NANOSLEEP.SYNCS 0x989680 ;  /* 0x009896800000895d */ /* 0x002fea0003900000 */
[----:B------:R-:W1:Y:S02]  /*2bce0*/  @!P0 SYNCS.PHASECHK.TRANS64 P0, [R23+URZ+0x50098], R0 ;  /* 0x05009800170085a7 */ /* 0x000e6400080010ff */
[----:B-1----:R-:W-:Y:S05]  /*2bcf0*/  @!P0 BRA `(.L_x_280) ;  /* 0xfffffffc00f08947 */ /* 0x002fea000383ffff */
[----:B------:R-:W-:Y:S05]  /*2bd00*/  BRA `(.L_x_466) ;  /* 0xfffffebc00987947 */ /* 0x000fea000383ffff */
.L_x_282:
[----:B-1----:R1:W2:Y:S02]  /*2bd10*/  SYNCS.PHASECHK.TRANS64.TRYWAIT P0, [R23+URZ+0x500c8], R0 ;  /* 0x0500c800170075a7 */ /* 0x0022a400080011ff */
[----:B--2---:R-:W-:Y:S05]  /*2bd20*/  @!P0 NANOSLEEP.SYNCS 0x989680 ;  /* 0x009896800000895d */ /* 0x004fea0003900000 */
[----:B------:R-:W2:Y:S02]  /*2bd30*/  @!P0 SYNCS.PHASECHK.TRANS64 P0, [R23+URZ+0x500c8], R0 ;  /* 0x0500c800170085a7 */ /* 0x000ea400080010ff */
[----:B--2---:R-:W-:Y:S05]  /*2bd40*/  @!P0 BRA `(.L_x_282) ;  /* 0xfffffffc00f08947 */ /* 0x004fea000383ffff */
[----:B------:R-:W-:Y:S05]  /*2bd50*/  BRA `(.L_x_467) ;  /* 0xfffffebc00a47947 */ /* 0x000fea000383ffff */
.L_x_306:
[----:B------:R-:W-:-:S07]  /*2bd60*/  MOV R0, UR4 ;  /* 0x0000000400007c02 */ /* 0x000fce0008000f00 */
.L_x_468:
[----:B-1----:R1:W2:Y:S02]  /*2bd70*/  SYNCS.PHASECHK.TRANS64.TRYWAIT P0, [R0+URZ], R3 ;  /* 0x00000003000075a7 */ /* 0x0022a400080011ff */
[----:B--2---:R-:W-:Y:S05]  /*2bd80*/  @!P0 NANOSLEEP.SYNCS 0x989680 ;  /* 0x009896800000895d */ /* 0x004fea0003900000 */
[----:B------:R-:W2:Y:S02]  /*2bd90*/  @!P0 SYNCS.PHASECHK.TRANS64 P0, [R0+URZ], R3 ;  /* 0x00000003000085a7 */ /* 0x000ea400080010ff */
[----:B--2---:R-:W-:Y:S05]  /*2bda0*/  @!P0 BRA `(.L_x_468) ;  /* 0xfffffffc00f08947 */ /* 0x004fea000383ffff */
[----:B------:R-:W-:Y:S05]  /*2bdb0*/  BRA `(.L_x_469) ;  /* 0xfffffef400a07947 */ /* 0x000fea000383ffff */
.L_x_309:
[----:B------:R-:W-:-:S07]  /*2bdc0*/  MOV R0, UR4 ;  /* 0x0000000400007c02 */ /* 0x000fce0008000f00 */
.L_x_470:
[----:B-1----:R1:W4:Y:S02]  /*2bdd0*/  SYNCS.PHASECHK.TRANS64.TRYWAIT P1, [R0+URZ], R3 ;  /* 0x00000003000075a7 */ /* 0x00232400080211ff */
[----:B----4-:R-:W-:Y:S05]  /*2bde0*/  @!P1 NANOSLEEP.SYNCS 0x989680 ;  /* 0x009896800000995d */ /* 0x010fea0003900000 */
[----:B------:R-:W4:Y:S02]  /*2bdf0*/  @!P1 SYNCS.PHASECHK.TRANS64 P1, [R0+URZ], R3 ;  /* 0x00000003000095a7 */ /* 0x000f2400080210ff */
[----:B----4-:R-:W-:Y:S05]  /*2be00*/  @!P1 BRA `(.L_x_470) ;  /* 0xfffffffc00f09947 */ /* 0x010fea000383ffff */
[----:B------:R-:W-:Y:S05]  /*2be10*/  BRA `(.L_x_471) ;  /* 0xfffffef8004c7947 */ /* 0x000fea000383ffff */
.L_x_316:
[----:B------:R-:W-:-:S07]  /*2be20*/  MOV R4, UR7 ;  /* 0x0000000700047c02 */ /* 0x000fce0008000f00 */
.L_x_472:
[----:B-1----:R1:W2:Y:S02]  /*2be30*/  SYNCS.PHASECHK.TRANS64.TRYWAIT P5, [R4+URZ], R3 ;  /* 0x00000003040075a7 */ /* 0x0022a400080a11ff */
[----:B--2---:R-:W-:Y:S05]  /*2be40*/  @!P5 NANOSLEEP.SYNCS 0x989680 ;  /* 0x009896800000d95d */ /* 0x004fea0003900000 */
[----:B------:R-:W2:Y:S02]  /*2be50*/  @!P5 SYNCS.PHASECHK.TRANS64 P5, [R4+URZ], R3 ;  /* 0x000000030400d5a7 */ /* 0x000ea400080a10ff */
[----:B--2---:R-:W-:Y:S05]  /*2be60*/  @!P5 BRA `(.L_x_472) ;  /* 0xfffffffc00f0d947 */ /* 0x004fea000383ffff */
[----:B------:R-:W-:Y:S05]  /*2be70*/  BRA `(.L_x_473) ;  /* 0xffffff0400947947 */ /* 0x000fea000383ffff */
.L_x_321:
[----:B------:R-:W-:-:S07]  /*2be80*/  MOV R5, UR4 ;  /* 0x0000000400057c02 */ /* 0x000fce0008000f00 */
.L_x_474:
[----:B--2---:R2:W3:Y:S02]  /*2be90*/  SYNCS.PHASECHK.TRANS64.TRYWAIT P2, [R5+URZ], R0 ;  /* 0x00000000050075a7 */ /* 0x0044e400080411ff */
[----:B---3--:R-:W-:Y:S05]  /*2bea0*/  @!P2 NANOSLEEP.SYNCS 0x989680 ;  /* 0x009896800000a95d */ /* 0x008fea0003900000 */
[----:B------:R-:W3:Y:S02]  /*2beb0*/  @!P2 SYNCS.PHASECHK.TRANS64 P2, [R5+URZ], R0 ;  /* 0x000000000500a5a7 */ /* 0x000ee400080410ff */
[----:B---3--:R-:W-:Y:S05]  /*2bec0*/  @!P2 BRA `(.L_x_474) ;  /* 0xfffffffc00f0a947 */ /* 0x008fea000383ffff */
[----:B------:R-:W-:Y:S05]  /*2bed0*/  BRA `(.L_x_475) ;  /* 0xffffff3400347947 */ /* 0x000fea000383ffff */
.L_x_326:
[----:B------:R-:W-:-:S07]  /*2bee0*/  MOV R3, UR4 ;  /* 0x0000000400037c02 */ /* 0x000fce0008000f00 */
.L_x_476:
[----:B-1----:R1:W2:Y:S02]  /*2bef0*/  SYNCS.PHASECHK.TRANS64.TRYWAIT P1, [R3+URZ], R0 ;  /* 0x00000000030075a7 */ /* 0x0022a400080211ff */
[----:B--2---:R-:W-:Y:S05]  /*2bf00*/  @!P1 NANOSLEEP.SYNCS 0x989680 ;  /* 0x009896800000995d */ /* 0x004fea0003900000 */
[----:B------:R-:W2:Y:S02]  /*2bf10*/  @!P1 SYNCS.PHASECHK.TRANS64 P1, [R3+URZ], R0 ;  /* 0x00000000030095a7 */ /* 0x000ea400080210ff */
[----:B--2---:R-:W-:Y:S05]  /*2bf20*/  @!P1 BRA `(.L_x_476) ;  /* 0xfffffffc00f09947 */ /* 0x004fea000383ffff */
[----:B------:R-:W-:Y:S05]  /*2bf30*/  BRA `(.L_x_477) ;  /* 0xffffff3800947947 */ /* 0x000fea000383ffff */
.L_x_331:
[----:B------:R-:W-:-:S07]  /*2bf40*/  MOV R0, UR4 ;  /* 0x0000000400007c02 */ /* 0x000fce0008000f00 */
.L_x_478:
[----:B-1----:R1:W3:Y:S02]  /*2bf50*/  SYNCS.PHASECHK.TRANS64.TRYWAIT P1, [R0+URZ], R3 ;  /* 0x00000003000075a7 */ /* 0x0022e400080211ff */
[----:B---3--:R-:W-:Y:S05]  /*2bf60*/  @!P1 NANOSLEEP.SYNCS 0x989680 ;  /* 0x009896800000995d */ /* 0x008fea0003900000 */
[----:B------:R-:W3:Y:S02]  /*2bf70*/  @!P1 SYNCS.PHASECHK.TRANS64 P1, [R0+URZ], R3 ;  /* 0x00000003000095a7 */ /* 0x000ee400080210ff */
[----:B---3--:R-:W-:Y:S05]  /*2bf80*/  @!P1 BRA `(.L_x_478) ;  /* 0xfffffffc00f09947 */ /* 0x008fea000383ffff */
[----:B------:R-:W-:Y:S05]  /*2bf90*/  BRA `(.L_x_479) ;  /* 0xffffff3c00687947 */ /* 0x000fea000383ffff */
.L_x_338:
[----:B------:R-:W-:-:S07]  /*2bfa0*/  MOV R3, UR7 ;  /* 0x0000000700037c02 */ /* 0x000fce0008000f00 */
.L_x_480:
[----:B-1----:R1:W3:Y:S02]  /*2bfb0*/  SYNCS.PHASECHK.TRANS64.TRYWAIT P5, [R3+URZ], R2 ;  /* 0x00000002030075a7 */ /* 0x0022e400080a11ff */
[----:B---3--:R-:W-:Y:S05]  /*2bfc0*/  @!P5 NANOSLEEP.SYNCS 0x989680 ;  /* 0x009896800000d95d */ /* 0x008fea0003900000 */
[----:B------:R-:W3:Y:S02]  /*2bfd0*/  @!P5 SYNCS.PHASECHK.TRANS64 P5, [R3+URZ], R2 ;  /* 0x000000020300d5a7 */ /* 0x000ee400080a10ff */
[----:B---3--:R-:W-:Y:S05]  /*2bfe0*/  @!P5 BRA `(.L_x_480) ;  /* 0xfffffffc00f0d947 */ /* 0x008fea000383ffff */
[----:B------:R-:W-:Y:S05]  /*2bff0*/  BRA `(.L_x_481) ;  /* 0xffffff6000b47947 */ /* 0x000fea000383ffff */
.L_x_343:
[----:B------:R-:W-:-:S07]  /*2c000*/  MOV R3, UR4 ;  /* 0x0000000400037c02 */ /* 0x000fce0008000f00 */
.L_x_482:
[----:B--2---:R2:W3:Y:S02]  /*2c010*/  SYNCS.PHASECHK.TRANS64.TRYWAIT P2, [R3+URZ], R0 ;  /* 0x00000000030075a7 */ /* 0x0044e400080411ff */
[----:B---3--:R-:W-:Y:S05]  /*2c020*/  @!P2 NANOSLEEP.SYNCS 0x989680 ;  /* 0x009896800000a95d */ /* 0x008fea0003900000 */
[----:B------:R-:W3:Y:S02]  /*2c030*/  @!P2 SYNCS.PHASECHK.TRANS64 P2, [R3+URZ], R0 ;  /* 0x000000000300a5a7 */ /* 0x000ee400080410ff */
[----:B---3--:R-:W-:Y:S05]  /*2c040*/  @!P2 BRA `(.L_x_482) ;  /* 0xfffffffc00f0a947 */ /* 0x008fea000383ffff */
[----:B------:R-:W-:Y:S05]  /*2c050*/  BRA `(.L_x_483) ;  /* 0xffffff9000607947 */ /* 0x000fea000383ffff */
.L_x_347:
[----:B------:R-:W-:-:S07]  /*2c060*/  MOV R3, UR4 ;  /* 0x0000000400037c02 */ /* 0x000fce0008000f00 */
.L_x_484:
[----:B-1----:R1:W2:Y:S02]  /*2c070*/  SYNCS.PHASECHK.TRANS64.TRYWAIT P1, [R3+URZ], R0 ;  /* 0x00000000030075a7 */ /* 0x0022a400080211ff */
[----:B--2---:R-:W-:Y:S05]  /*2c080*/  @!P1 NANOSLEEP.SYNCS 0x989680 ;  /* 0x009896800000995d */ /* 0x004fea0003900000 */
[----:B------:R-:W2:Y:S02]  /*2c090*/  @!P1 SYNCS.PHASECHK.TRANS64 P1, [R3+URZ], R0 ;  /* 0x00000000030095a7 */ /* 0x000ea400080210ff */
[----:B--2---:R-:W-:Y:S05]  /*2c0a0*/  @!P1 BRA `(.L_x_484) ;  /* 0xfffffffc00f09947 */ /* 0x004fea000383ffff */
[----:B------:R-:W-:Y:S05]  /*2c0b0*/  BRA `(.L_x_485) ;  /* 0xffffff9400c07947 */ /* 0x000fea000383ffff */
.L_x_351:
[----:B------:R-:W-:-:S07]  /*2c0c0*/  MOV R0, UR4 ;  /* 0x0000000400007c02 */ /* 0x000fce0008000f00 */
.L_x_486:
[----:B-1----:R1:W4:Y:S02]  /*2c0d0*/  SYNCS.PHASECHK.TRANS64.TRYWAIT P0, [R0+URZ], R3 ;  /* 0x00000003000075a7 */ /* 0x00232400080011ff */
[----:B----4-:R-:W-:Y:S05]  /*2c0e0*/  @!P0 NANOSLEEP.SYNCS 0x989680 ;  /* 0x009896800000895d */ /* 0x010fea0003900000 */
[----:B------:R-:W4:Y:S02]  /*2c0f0*/  @!P0 SYNCS.PHASECHK.TRANS64 P0, [R0+URZ], R3 ;  /* 0x00000003000085a7 */ /* 0x000f2400080010ff */
[----:B----4-:R-:W-:Y:S05]  /*2c100*/  @!P0 BRA `(.L_x_486) ;  /* 0xfffffffc00f08947 */ /* 0x010fea000383ffff */
[----:B------:R-:W-:Y:S05]  /*2c110*/  BRA `(.L_x_487) ;  /* 0xffffff98005c7947 */ /* 0x000fea000383ffff */
.L_x_355:
[----:B------:R-:W-:-:S07]  /*2c120*/  MOV R0, UR8 ;  /* 0x0000000800007c02 */ /* 0x000fce0008000f00 */
.L_x_488:
[----:B-1----:R1:W2:Y:S02]  /*2c130*/  SYNCS.PHASECHK.TRANS64.TRYWAIT P1, [R0+URZ+0x50010], R3 ;  /* 0x05001003000075a7 */ /* 0x0022a400080211ff */
[----:B--2---:R-:W-:Y:S05]  /*2c140*/  @!P1 NANOSLEEP.SYNCS 0x989680 ;  /* 0x009896800000995d */ /* 0x004fea0003900000 */
[----:B------:R-:W2:Y:S02]  /*2c150*/  @!P1 SYNCS.PHASECHK.TRANS64 P1, [R0+URZ+0x50010], R3 ;  /* 0x05001003000095a7 */ /* 0x000ea400080210ff */
[----:B--2---:R-:W-:Y:S05]  /*2c160*/  @!P1 BRA `(.L_x_488) ;  /* 0xfffffffc00f09947 */ /* 0x004fea000383ffff */
[----:B------:R-:W-:Y:S05]  /*2c170*/  BRA `(.L_x_489) ;  /* 0xffffff9c00587947 */ /* 0x000fea000383ffff */
.L_x_361:
[----:B-1----:R-:W-:-:S07]  /*2c180*/  MOV R0, UR8 ;  /* 0x0000000800007c02 */ /* 0x002fce0008000f00 */
.L_x_490:
[----:B-1----:R1:W2:Y:S02]  /*2c190*/  SYNCS.PHASECHK.TRANS64.TRYWAIT P1, [R0+URZ+0x50038], R3 ;  /* 0x05003803000075a7 */ /* 0x0022a400080211ff */
[----:B--2---:R-:W-:Y:S05]  /*2c1a0*/  @!P1 NANOSLEEP.SYNCS 0x989680 ;  /* 0x009896800000995d */ /* 0x004fea0003900000 */
[----:B------:R-:W2:Y:S02]  /*2c1b0*/  @!P1 SYNCS.PHASECHK.TRANS64 P1, [R0+URZ+0x50038], R3 ;  /* 0x05003803000095a7 */ /* 0x000ea400080210ff */
[----:B--2---:R-:W-:Y:S05]  /*2c1c0*/  @!P1 BRA `(.L_x_490) ;  /* 0xfffffffc00f09947 */ /* 0x004fea000383ffff */
[----:B------:R-:W-:Y:S05]  /*2c1d0*/  BRA `(.L_x_491) ;  /* 0xffffffa0000c7947 */ /* 0x000fea000383ffff */
.L_x_367:
[----:B-1----:R-:W-:-:S07]  /*2c1e0*/  MOV R0, UR8 ;  /* 0x0000000800007c02 */ /* 0x002fce0008000f00 */
.L_x_492:
[----:B-1----:R1:W2:Y:S02]  /*2c1f0*/  SYNCS.PHASECHK.TRANS64.TRYWAIT P1, [R0+URZ+0x50018], R3 ;  /* 0x05001803000075a7 */ /* 0x0022a400080211ff */
[----:B--2---:R-:W-:Y:S05]  /*2c200*/  @!P1 NANOSLEEP.SYNCS 0x989680 ;  /* 0x009896800000995d */ /* 0x004fea0003900000 */
[----:B------:R-:W2:Y:S02]  /*2c210*/  @!P1 SYNCS.PHASECHK.TRANS64 P1, [R0+URZ+0x50018], R3 ;  /* 0x05001803000095a7 */ /* 0x000ea400080210ff */
[----:B--2---:R-:W-:Y:S05]  /*2c220*/  @!P1 BRA `(.L_x_492) ;  /* 0xfffffffc00f09947 */ /* 0x004fea000383ffff */
[----:B------:R-:W-:Y:S05]  /*2c230*/  BRA `(.L_x_493) ;  /* 0xffffffa000b47947 */ /* 0x000fea000383ffff */
.L_x_373:
[----:B-1----:R-:W-:-:S07]  /*2c240*/  MOV R0, UR8 ;  /* 0x0000000800007c02 */ /* 0x002fce0008000f00 */
.L_x_494:
[----:B-1----:R1:W2:Y:S02]  /*2c250*/  SYNCS.PHASECHK.TRANS64.TRYWAIT P1, [R0+URZ+0x50040], R3 ;  /* 0x05004003000075a7 */ /* 0x0022a400080211ff */
[----:B--2---:R-:W-:Y:S05]  /*2c260*/  @!P1 NANOSLEEP.SYNCS 0x989680 ;  /* 0x009896800000995d */ /* 0x004fea0003900000 */
[----:B------:R-:W2:Y:S02]  /*2c270*/  @!P1 SYNCS.PHASECHK.TRANS64 P1, [R0+URZ+0x50040], R3 ;  /* 0x05004003000095a7 */ /* 0x000ea400080210ff */
[----:B--2---:R-:W-:Y:S05]  /*2c280*/  @!P1 BRA `(.L_x_494) ;  /* 0xfffffffc00f09947 */ /* 0x004fea000383ffff */
[----:B------:R-:W-:Y:S05]  /*2c290*/  BRA `(.L_x_495) ;  /* 0xffffffa4006c7947 */ /* 0x000fea000383ffff */
.L_x_379:
[----:B------:R-:W-:-:S07]  /*2c2a0*/  MOV R0, UR49 ;  /* 0x0000003100007c02 */ /* 0x000fce0008000f00 */
.L_x_496:
[----:B-1----:R1:W2:Y:S02]  /*2c2b0*/  SYNCS.PHASECHK.TRANS64.TRYWAIT P1, [R0+URZ+0x50038], R3 ;  /* 0x05003803000075a7 */ /* 0x0022a400080211ff */
[----:B--2---:R-:W-:Y:S05]  /*2c2c0*/  @!P1 NANOSLEEP.SYNCS 0x989680 ;  /* 0x009896800000995d */ /* 0x004fea0003900000 */
[----:B------:R-:W2:Y:S02]  /*2c2d0*/  @!P1 SYNCS.PHASECHK.TRANS64 P1, [R0+URZ+0x50038], R3 ;  /* 0x05003803000095a7 */ /* 0x000ea400080210ff */
[----:B--2---:R-:W-:Y:S05]  /*2c2e0*/  @!P1 BRA `(.L_x_496) ;  /* 0xfffffffc00f09947 */ /* 0x004fea000383ffff */
[----:B------:R-:W-:Y:S05]  /*2c2f0*/  BRA `(.L_x_497) ;  /* 0xffffffa800707947 */ /* 0x000fea000383ffff */
.L_x_384:
[----:B------:R-:W-:-:S07]  /*2c300*/  MOV R0, UR49 ;  /* 0x0000003100007c02 */ /* 0x000fce0008000f00 */
.L_x_498:
[----:B-1----:R1:W2:Y:S02]  /*2c310*/  SYNCS.PHASECHK.TRANS64.TRYWAIT P1, [R0+URZ+0x50038], R3 ;  /* 0x05003803000075a7 */ /* 0x0022a400080211ff */
[----:B--2---:R-:W-:Y:S05]  /*2c320*/  @!P1 NANOSLEEP.SYNCS 0x989680 ;  /* 0x009896800000995d */ /* 0x004fea0003900000 */
[----:B------:R-:W2:Y:S02]  /*2c330*/  @!P1 SYNCS.PHASECHK.TRANS64 P1, [R0+URZ+0x50038], R3 ;  /* 0x05003803000095a7 */ /* 0x000ea400080210ff */
[----:B--2---:R-:W-:Y:S05]  /*2c340*/  @!P1 BRA `(.L_x_498) ;  /* 0xfffffffc00f09947 */ /* 0x004fea000383ffff */
[----:B------:R-:W-:Y:S05]  /*2c350*/  BRA `(.L_x_499) ;  /* 0xffffffac00247947 */ /* 0x000fea000383ffff */
.L_x_389:
[----:B------:R-:W-:-:S07]  /*2c360*/  MOV R0, UR41 ;  /* 0x0000002900007c02 */ /* 0x000fce0008000f00 */
.L_x_500:
[----:B-1----:R1:W2:Y:S02]  /*2c370*/  SYNCS.PHASECHK.TRANS64.TRYWAIT P1, [R0+URZ+0x50038], R3 ;  /* 0x05003803000075a7 */ /* 0x0022a400080211ff */
[----:B--2---:R-:W-:Y:S05]  /*2c380*/  @!P1 NANOSLEEP.SYNCS 0x989680 ;  /* 0x009896800000995d */ /* 0x004fea0003900000 */
[----:B------:R-:W2:Y:S02]  /*2c390*/  @!P1 SYNCS.PHASECHK.TRANS64 P1, [R0+URZ+0x50038], R3 ;  /* 0x05003803000095a7 */ /* 0x000ea400080210ff */
[----:B--2---:R-:W-:Y:S05]  /*2c3a0*/  @!P1 BRA `(.L_x_500) ;  /* 0xfffffffc00f09947 */ /* 0x004fea000383ffff */
[----:B------:R-:W-:Y:S05]  /*2c3b0*/  BRA `(.L_x_501) ;  /* 0xffffffac00d87947 */ /* 0x000fea000383ffff */
.L_x_394:
[----:B------:R-:W-:-:S07]  /*2c3c0*/  MOV R0, UR41 ;  /* 0x0000002900007c02 */ /* 0x000fce0008000f00 */
.L_x_502:
[----:B-1----:R1:W2:Y:S02]  /*2c3d0*/  SYNCS.PHASECHK.TRANS64.TRYWAIT P1, [R0+URZ+0x50038], R3 ;  /* 0x05003803000075a7 */ /* 0x0022a400080211ff */
[----:B--2---:R-:W-:Y:S05]  /*2c3e0*/  @!P1 NANOSLEEP.SYNCS 0x989680 ;  /* 0x009896800000995d */ /* 0x004fea0003900000 */
[----:B------:R-:W2:Y:S02]  /*2c3f0*/  @!P1 SYNCS.PHASECHK.TRANS64 P1, [R0+URZ+0x50038], R3 ;  /* 0x05003803000095a7 */ /* 0x000ea400080210ff */
[----:B--2---:R-:W-:Y:S05]  /*2c400*/  @!P1 BRA `(.L_x_502) ;  /* 0xfffffffc00f09947 */ /* 0x004fea000383ffff */
[----:B------:R-:W-:Y:S05]  /*2c410*/  BRA `(.L_x_503) ;  /* 0xffffffb000907947 */ /* 0x000fea000383ffff */
.L_x_400:
[----:B------:R-:W-:-:S07]  /*2c420*/  MOV R0, UR41 ;  /* 0x0000002900007c02 */ /* 0x000fce0008000f00 */
.L_x_504:
[----:B-1----:R1:W2:Y:S02]  /*2c430*/  SYNCS.PHASECHK.TRANS64.TRYWAIT P1, [R0+URZ+0x50038], R3 ;  /* 0x05003803000075a7 */ /* 0x0022a400080211ff */
[----:B--2---:R-:W-:Y:S05]  /*2c440*/  @!P1 NANOSLEEP.SYNCS 0x989680 ;  /* 0x009896800000995d */ /* 0x004fea0003900000 */
[----:B------:R-:W2:Y:S02]  /*2c450*/  @!P1 SYNCS.PHASECHK.TRANS64 P1, [R0+URZ+0x50038], R3 ;  /* 0x05003803000095a7 */ /* 0x000ea400080210ff */
[----:B--2---:R-:W-:Y:S05]  /*2c460*/  @!P1 BRA `(.L_x_504) ;  /* 0xfffffffc00f09947 */ /* 0x004fea000383ffff */
[----:B------:R-:W-:Y:S05]  /*2c470*/  BRA `(.L_x_505) ;  /* 0xffffffb4006c7947 */ /* 0x000fea000383ffff */
.L_x_405:
[----:B------:R-:W-:-:S07]  /*2c480*/  MOV R0, UR33 ;  /* 0x0000002100007c02 */ /* 0x000fce0008000f00 */
.L_x_506:
[----:B-1----:R1:W2:Y:S02]  /*2c490*/  SYNCS.PHASECHK.TRANS64.TRYWAIT P1, [R0+URZ+0x50038], R3 ;  /* 0x05003803000075a7 */ /* 0x0022a400080211ff */
[----:B--2---:R-:W-:Y:S05]  /*2c4a0*/  @!P1 NANOSLEEP.SYNCS 0x989680 ;  /* 0x009896800000995d */ /* 0x004fea0003900000 */
[----:B------:R-:W2:Y:S02]  /*2c4b0*/  @!P1 SYNCS.PHASECHK.TRANS64 P1, [R0+URZ+0x50038], R3 ;  /* 0x05003803000095a7 */ /* 0x000ea400080210ff */
[----:B--2---:R-:W-:Y:S05]  /*2c4c0*/  @!P1 BRA `(.L_x_506) ;  /* 0xfffffffc00f09947 */ /* 0x004fea000383ffff */
[----:B------:R-:W-:Y:S05]  /*2c4d0*/  BRA `(.L_x_507) ;  /* 0xffffffb800247947 */ /* 0x000fea000383ffff */
.L_x_410:
[----:B------:R-:W-:-:S07]  /*2c4e0*/  MOV R3, UR40 ;  /* 0x0000002800037c02 */ /* 0x000fce0008000f00 */
.L_x_508:
[----:B-1----:R1:W2:Y:S02]  /*2c4f0*/  SYNCS.PHASECHK.TRANS64.TRYWAIT P0, [R3+URZ+0x500b0], R0 ;  /* 0x0500b000030075a7 */ /* 0x0022a400080011ff */
[----:B--2---:R-:W-:Y:S05]  /*2c500*/  @!P0 NANOSLEEP.SYNCS 0x989680 ;  /* 0x009896800000895d */ /* 0x004fea0003900000 */
[----:B------:R-:W2:Y:S02]  /*2c510*/  @!P0 SYNCS.PHASECHK.TRANS64 P0, [R3+URZ+0x500b0], R0 ;  /* 0x0500b000030085a7 */ /* 0x000ea400080010ff */
[----:B--2---:R-:W-:Y:S05]  /*2c520*/  @!P0 BRA `(.L_x_508) ;  /* 0xfffffffc00f08947 */ /* 0x004fea000383ffff */
[----:B------:R-:W-:Y:S05]  /*2c530*/  BRA `(.L_x_509) ;  /* 0xffffffbc00607947 */ /* 0x000fea000383ffff */
.L_x_414:
[----:B-1----:R-:W-:-:S07]  /*2c540*/  MOV R3, UR40 ;  /* 0x0000002800037c02 */ /* 0x002fce0008000f00 */
.L_x_510:
[----:B-1----:R1:W2:Y:S02]  /*2c550*/  SYNCS.PHASECHK.TRANS64.TRYWAIT P0, [R3+URZ+0x500b8], R0 ;  /* 0x0500b800030075a7 */ /* 0x0022a400080011ff */
[----:B--2---:R-:W-:Y:S05]  /*2c560*/  @!P0 NANOSLEEP.SYNCS 0x989680 ;  /* 0x009896800000895d */ /* 0x004fea0003900000 */
[----:B------:R-:W2:Y:S02]  /*2c570*/  @!P0 SYNCS.PHASECHK.TRANS64 P0, [R3+URZ+0x500b8], R0 ;  /* 0x0500b800030085a7 */ /* 0x000ea400080010ff */
[----:B--2---:R-:W-:Y:S05]  /*2c580*/  @!P0 BRA `(.L_x_510) ;  /* 0xfffffffc00f08947 */ /* 0x004fea000383ffff */
[----:B------:R-:W-:Y:S05]  /*2c590*/  BRA `(.L_x_511) ;  /* 0xffffffd000007947 */ /* 0x000fea000383ffff */
        .weak           $__internal_0_$__cuda_sm10x_tcgen05_guardrail_trap_col_being_dealloced_not_returned_by_alloc
        .type           $__internal_0_$__cuda_sm10x_tcgen05_guardrail_trap_col_being_dealloced_not_returned_by_alloc,@function
        .size           $__internal_0_$__cuda_sm10x_tcgen05_guardrail_trap_col_being_dealloced_not_returned_by_alloc,($__internal_1_$__cuda_sm10x_tcgen05_guardrail_trap_phase_invalid_during_alloc - $__internal_0_$__cuda_sm10x_tcgen05_guardrail_trap_col_being_dealloced_not_returned_by_alloc)
$__internal_0_$__cuda_sm10x_tcgen05_guardrail_trap_col_being_dealloced_not_returned_by_alloc:
[----:B------:R-:W-:Y:S05]  /*2c5a0*/  BPT.TRAP 0x1 ;  /* 0x000000040000795c */ /* 0x000fea0000300000 */
[----:B------:R-:W-:-:S04]  /*2c5b0*/  HFMA2 R3, -RZ, RZ, 0, 0 ;  /* 0x00000000ff037431 */ /* 0x000fc800000001ff */
[----:B------:R-:W-:Y:S05]  /*2c5c0*/  RET.REL.NODEC R2 `(_ZN7cutlass13device_kernelINS_4fmha6kernel36Sm100FmhaFwdKernelTmaWarpspecializedIN4cute5tupleIJiiiNS5_IJNS5_IJiiEEEiEEEEEENS1_10collective38Sm100FmhaFwdMainloopTmaWarpspecializedINS_6half_tEffNS5_IJNS4_1CILi256EEENSC_ILi128EEESD_EEENS5_IJiNSC_ILi1EEES7_EEENS5_IJiSG_NS5_IJNS5_IJNSC_ILi0EEEiEEEiEEEEEESL_NS9_12ResidualMaskENS5_IJNSC_ILi2EEESG_SG_EEENSC_ILb0EEEEENS9_38Sm100FmhaFwdEpilogueTmaWarpspecializedISB_fNS5_IJSE_SD_SE_EEESH_NS5_IJSG_S7_EEESP_EENS2_23IndividualTileSchedulerENS2_41Sm100FmhaCtxKernelWarpspecializedScheduleEEEEEvNT_6ParamsE) ;  /* 0xfffffd38028c7950 */ /* 0x000fea0003c3ffff */
        .weak           $__internal_1_$__cuda_sm10x_tcgen05_guardrail_trap_phase_invalid_during_alloc
        .type           $__internal_1_$__cuda_sm10x_tcgen05_guardrail_trap_phase_invalid_during_alloc,@function
        .size           $__internal_1_$__cuda_sm10x_tcgen05_guardrail_trap_phase_invalid_during_alloc,($__internal_2_$__cuda_sm10x_tcgen05_guardrail_trap_unallocated_columns_being_dealloced - $__internal_1_$__cuda_sm10x_tcgen05_guardrail_trap_phase_invalid_during_alloc)
$__internal_1_$__cuda_sm10x_tcgen05_guardrail_trap_phase_invalid_during_alloc:
[----:B------:R-:W-:Y:S05]  /*2c5d0*/  BPT.TRAP 0x1 ;  /* 0x000000040000795c */ /* 0x000fea0000300000 */
[----:B------:R-:W-:-:S04]  /*2c5e0*/  MOV R3, 0x0 ;  /* 0x0000000000037802 */ /* 0x000fc80000000f00 */
[----:B------:R-:W-:Y:S05]  /*2c5f0*/  RET.REL.NODEC R2 `(_ZN7cutlass13device_kernelINS_4fmha6kernel36Sm100FmhaFwdKernelTmaWarpspecializedIN4cute5tupleIJiiiNS5_IJNS5_IJiiEEEiEEEEEENS1_10collective38Sm100FmhaFwdMainloopTmaWarpspecializedINS_6half_tEffNS5_IJNS4_1CILi256EEENSC_ILi128EEESD_EEENS5_IJiNSC_ILi1EEES7_EEENS5_IJiSG_NS5_IJNS5_IJNSC_ILi0EEEiEEEiEEEEEESL_NS9_12ResidualMaskENS5_IJNSC_ILi2EEESG_SG_EEENSC_ILb0EEEEENS9_38Sm100FmhaFwdEpilogueTmaWarpspecializedISB_fNS5_IJSE_SD_SE_EEESH_NS5_IJSG_S7_EEESP_EENS2_23IndividualTileSchedulerENS2_41Sm100FmhaCtxKernelWarpspecializedScheduleEEEEEvNT_6ParamsE) ;  /* 0xfffffd3802807950 */ /* 0x000fea0003c3ffff */
        .weak           $__internal_2_$__cuda_sm10x_tcgen05_guardrail_trap_unallocated_columns_being_dealloced
        .type           $__internal_2_$__cuda_sm10x_tcgen05_guardrail_trap_unallocated_columns_being_dealloced,@function
        .size           $__internal_2_$__cuda_sm10x_tcgen05_guardrail_trap_unallocated_columns_being_dealloced,($__internal_3_$__cuda_sm3x_div_rn_noftz_f32_slowpath - $__internal_2_$__cuda_sm10x_tcgen05_guardrail_trap_unallocated_columns_being_dealloced)
$__internal_2_$__cuda_sm10x_tcgen05_guardrail_trap_unallocated_columns_being_dealloced:
[----:B------:R-:W-:Y:S05]  /*2c600*/  BPT.TRAP 0x1 ;  /* 0x000000040000795c */ /* 0x000fea0000300000 */
[----:B------:R-:W-:-:S04]  /*2c610*/  HFMA2 R3, -RZ, RZ, 0, 0 ;  /* 0x00000000ff037431 */ /* 0x000fc800000001ff */
[----:B------:R-:W-:Y:S05]  /*2c620*/  RET.REL.NODEC R2 `(_ZN7cutlass13device_kernelINS_4fmha6kernel36Sm100FmhaFwdKernelTmaWarpspecializedIN4cute5tupleIJiiiNS5_IJNS5_IJiiEEEiEEEEEENS1_10collective38Sm100FmhaFwdMainloopTmaWarpspecializedINS_6half_tEffNS5_IJNS4_1CILi256EEENSC_ILi128EEESD_EEENS5_IJiNSC_ILi1EEES7_EEENS5_IJiSG_NS5_IJNS5_IJNSC_ILi0EEEiEEEiEEEEEESL_NS9_12ResidualMaskENS5_IJNSC_ILi2EEESG_SG_EEENSC_ILb0EEEEENS9_38Sm100FmhaFwdEpilogueTmaWarpspecializedISB_fNS5_IJSE_SD_SE_EEESH_NS5_IJSG_S7_EEESP_EENS2_23IndividualTileSchedulerENS2_41Sm100FmhaCtxKernelWarpspecializedScheduleEEEEEvNT_6ParamsE) ;  /* 0xfffffd3802747950 */ /* 0x000fea0003c3ffff */
        .weak           $__internal_3_$__cuda_sm3x_div_rn_noftz_f32_slowpath
        .type           $__internal_3_$__cuda_sm3x_div_rn_noftz_f32_slowpath,@function
        .size           $__internal_3_$__cuda_sm3x_div_rn_noftz_f32_slowpath,(.L_x_528 - $__internal_3_$__cuda_sm3x_div_rn_noftz_f32_slowpath)
$__internal_3_$__cuda_sm3x_div_rn_noftz_f32_slowpath:
[--C-:B------:R-:W-:Y:S01]  /*2c630*/  SHF.R.U32.HI R3, RZ, 0x17, R24.reuse ;  /* 0x00000017ff037819 */ /* 0x100fe20000011618 */
[----:B------:R-:W-:Y:S01]  /*2c640*/  BSSY.RECONVERGENT B1, `(.L_x_512) ;  /* 0x0000065000017945 */ /* 0x000fe20003800200 */
[--C-:B------:R-:W-:Y:S01]  /*2c650*/  SHF.R.U32.HI R8, RZ, 0x17, R35.reuse ;  /* 0x00000017ff087819 */ /* 0x100fe20000011623 */
[----:B------:R-:W-:Y:S01]  /*2c660*/  IMAD.MOV.U32 R7, RZ, RZ, R35 ;  /* 0x000000ffff077224 */ /* 0x000fe200078e0023 */
[----:B------:R-:W-:Y:S01]  /*2c670*/  LOP3.LUT R3, R3, 0xff, RZ, 0xc0, !PT ;  /* 0x000000ff03037812 */ /* 0x000fe200078ec0ff */
[----:B------:R-:W-:Y:S01]  /*2c680*/  IMAD.MOV.U32 R6, RZ, RZ, R24 ;  /* 0x000000ffff067224 */ /* 0x000fe200078e0018 */
[----:B------:R-:W-:-:S03]  /*2c690*/  LOP3.LUT R8, R8, 0xff, RZ, 0xc0, !PT ;  /* 0x000000ff08087812 */ /* 0x000fc600078ec0ff */
[----:B------:R-:W-:Y:S02]  /*2c6a0*/  VIADD R0, R3, 0xffffffff ;  /* 0xffffffff03007836 */ /* 0x000fe40000000000 */
[----:B------:R-:W-:-:S03]  /*2c6b0*/  VIADD R5, R8, 0xffffffff ;  /* 0xffffffff08057836 */ /* 0x000fc60000000000 */
[----:B------:R-:W-:-:S04]  /*2c6c0*/  ISETP.GT.U32.AND P0, PT, R0, 0xfd, PT ;  /* 0x000000fd0000780c */ /* 0x000fc80003f04070 */
[----:B------:R-:W-:-:S13]  /*2c6d0*/  ISETP.GT.U32.OR P0, PT, R5, 0xfd, P0 ;  /* 0x000000fd0500780c */ /* 0x000fda0000704470 */
[----:B------:R-:W-:Y:S01]  /*2c6e0*/  @!P0 IMAD.MOV.U32 R10, RZ, RZ, RZ ;  /* 0x000000ffff0a8224 */ /* 0x000fe200078e00ff */
[----:B------:R-:W-:Y:S06]  /*2c6f0*/  @!P0 BRA `(.L_x_513) ;  /* 0x00000000005c8947 */ /* 0x000fec0003800000 */
[----:B------:R-:W-:Y:S02]  /*2c700*/  FSETP.GTU.FTZ.AND P2, PT, |R35|, +INF , PT ;  /* 0x7f8000002300780b */ /* 0x000fe40003f5c200 */
[----:B------:R-:W-:-:S04]  /*2c710*/  FSETP.GTU.FTZ.AND P0, PT, |R24|, +INF , PT ;  /* 0x7f8000001800780b */ /* 0x000fc80003f1c200 */
[----:B------:R-:W-:-:S13]  /*2c720*/  PLOP3.LUT P0, PT, P2, P0, PT, 0xf8, 0x8f ;  /* 0x00000000008f781c */ /* 0x000fda0001701f70 */
[----:B------:R-:W-:Y:S05]  /*2c730*/  @P0 BRA `(.L_x_514) ;  /* 0x0000000400500947 */ /* 0x000fea0003800000 */
[----:B------:R-:W-:-:S13]  /*2c740*/  LOP3.LUT P0, RZ, R6, 0x7fffffff, R7, 0xc8, !PT ;  /* 0x7fffffff06ff7812 */ /* 0x000fda000780c807 */
[----:B------:R-:W-:Y:S05]  /*2c750*/  @!P0 BRA `(.L_x_515) ;  /* 0x0000000400408947 */ /* 0x000fea0003800000 */
[C---:B------:R-:W-:Y:S02]  /*2c760*/  FSETP.NEU.FTZ.AND P0, PT, |R35|.reuse, +INF , PT ;  /* 0x7f8000002300780b */ /* 0x040fe40003f1d200 */
[----:B------:R-:W-:Y:S02]  /*2c770*/  FSETP.NEU.FTZ.AND P2, PT, |R24|, +INF , PT ;  /* 0x7f8000001800780b */ /* 0x000fe40003f5d200 */
[----:B------:R-:W-:-:S11]  /*2c780*/  FSETP.NEU.FTZ.AND P3, PT, |R35|, +INF , PT ;  /* 0x7f8000002300780b */ /* 0x000fd60003f7d200 */
[----:B------:R-:W-:Y:S05]  /*2c790*/  @!P2 BRA !P0, `(.L_x_515) ;  /* 0x000000040030a947 */ /* 0x000fea0004000000 */
[----:B------:R-:W-:-:S04]  /*2c7a0*/  LOP3.LUT P0, RZ, R7, 0x7fffffff, RZ, 0xc0, !PT ;  /* 0x7fffffff07ff7812 */ /* 0x000fc8000780c0ff */
[----:B------:R-:W-:-:S13]  /*2c7b0*/  PLOP3.LUT P0, PT, P2, P0, PT, 0x2f, 0xf2 ;  /* 0x0000000000f2781c */ /* 0x000fda0001700577 */
[----:B------:R-:W-:Y:S05]  /*2c7c0*/  @P0 BRA `(.L_x_516) ;  /* 0x00000004001c0947 */ /* 0x000fea0003800000 */
[----:B------:R-:W-:-:S04]  /*2c7d0*/  LOP3.LUT P0, RZ, R6, 0x7fffffff, RZ, 0xc0, !PT ;  /* 0x7fffffff06ff7812 */ /* 0x000fc8000780c0ff */
[----:B------:R-:W-:-:S13]  /*2c7e0*/  PLOP3.LUT P0, PT, P3, P0, PT, 0x2f, 0xf2 ;  /* 0x0000000000f2781c */ /* 0x000fda0001f00577 */
[----:B------:R-:W-:Y:S05]  /*2c7f0*/  @P0 BRA `(.L_x_517) ;  /* 0x0000000400040947 */ /* 0x000fea0003800000 */
[----:B------:R-:W-:Y:S02]  /*2c800*/  ISETP.GE.AND P2, PT, R5, RZ, PT ;  /* 0x000000ff0500720c */ /* 0x000fe40003f46270 */
[----:B------:R-:W-:-:S11]  /*2c810*/  ISETP.GE.AND P0, PT, R0, RZ, PT ;  /* 0x000000ff0000720c */ /* 0x000fd60003f06270 */
[----:B------:R-:W-:Y:S01]  /*2c820*/  @P2 MOV R10, RZ ;  /* 0x000000ff000a2202 */ /* 0x000fe20000000f00 */
[----:B------:R-:W-:Y:S01]  /*2c830*/  @!P2 FFMA R7, R35, 1.84467440737095516160e+19, RZ ;  /* 0x5f8000002307a823 */ /* 0x000fe200000000ff */
[----:B------:R-:W-:Y:S01]  /*2c840*/  @!P2 MOV R10, 0xffffffc0 ;  /* 0xffffffc0000aa802 */ /* 0x000fe20000000f00 */
[----:B------:R-:W-:-:S03]  /*2c850*/  @!P0 FFMA R6, R24, 1.84467440737095516160e+19, RZ ;  /* 0x5f80000018068823 */ /* 0x000fc600000000ff */
[----:B------:R-:W-:-:S07]  /*2c860*/  @!P0 IADD3 R10, PT, PT, R10, 0x40, RZ ;  /* 0x000000400a0a8810 */ /* 0x000fce0007ffe0ff */
.L_x_513:
[----:B------:R-:W-:Y:S01]  /*2c870*/  LEA R11, R3, 0xc0800000, 0x17 ;  /* 0xc0800000030b7811 */ /* 0x000fe200078eb8ff */
[----:B------:R-:W-:Y:S01]  /*2c880*/  BSSY.RECONVERGENT B0, `(.L_x_518) ;  /* 0x0000036000007945 */ /* 0x000fe20003800200 */
[----:B------:R-:W-:Y:S02]  /*2c890*/  IADD3 R8, PT, PT, R8, -0x7f, RZ ;  /* 0xffffff8108087810 */ /* 0x000fe40007ffe0ff */
[----:B------:R-:W-:-:S03]  /*2c8a0*/  IADD3 R11, PT, PT, -R11, R6, RZ ;  /* 0x000000060b0b7210 */ /* 0x000fc60007ffe1ff */
[----:B------:R-:W-:Y:S01]  /*2c8b0*/  IMAD R9, R8, -0x800000, R7 ;  /* 0xff80000008097824 */ /* 0x000fe200078e0207 */
[----:B------:R-:W1:Y:S01]  /*2c8c0*/  MUFU.RCP R5, R11 ;  /* 0x0000000b00057308 */ /* 0x000e620000001000 */
[----:B------:R-:W-:-:S04]  /*2c8d0*/  FADD.FTZ R6, -R11, -RZ ;  /* 0x800000ff0b067221 */ /* 0x000fc80000010100 */
[----:B-1----:R-:W-:-:S04]  /*2c8e0*/  FFMA R0, R5, R6, 1 ;  /* 0x3f80000005007423 */ /* 0x002fc80000000006 */
[----:B------:R-:W-:-:S04]  /*2c8f0*/  FFMA R0, R5, R0, R5 ;  /* 0x0000000005007223 */ /* 0x000fc80000000005 */
[----:B------:R-:W-:-:S04]  /*2c900*/  FFMA R7, R9, R0, RZ ;  /* 0x0000000009077223 */ /* 0x000fc800000000ff */
[----:B------:R-:W-:-:S04]  /*2c910*/  FFMA R5, R6, R7, R9 ;  /* 0x0000000706057223 */ /* 0x000fc80000000009 */
[----:B------:R-:W-:-:S04]  /*2c920*/  FFMA R5, R0, R5, R7 ;  /* 0x0000000500057223 */ /* 0x000fc80000000007 */
[----:B------:R-:W-:Y:S01]  /*2c930*/  FFMA R6, R6, R5, R9 ;  /* 0x0000000506067223 */ /* 0x000fe20000000009 */
[----:B------:R-:W-:-:S03]  /*2c940*/  IADD3 R9, PT, PT, R8, 0x7f, -R3 ;  /* 0x0000007f08097810 */ /* 0x000fc60007ffe803 */
[----:B------:R-:W-:Y:S01]  /*2c950*/  FFMA R7, R0, R6, R5 ;  /* 0x0000000600077223 */ /* 0x000fe20000000005 */
[----:B------:R-:W-:-:S04]  /*2c960*/  IADD3 R10, PT, PT, R9, R10, RZ ;  /* 0x0000000a090a7210 */ /* 0x000fc80007ffe0ff */
[----:B------:R-:W-:-:S04]  /*2c970*/  SHF.R.U32.HI R3, RZ, 0x17, R7 ;  /* 0x00000017ff037819 */ /* 0x000fc80000011607 */
[----:B------:R-:W-:-:S04]  /*2c980*/  LOP3.LUT R3, R3, 0xff, RZ, 0xc0, !PT ;  /* 0x000000ff03037812 */ /* 0x000fc800078ec0ff */
[----:B------:R-:W-:-:S04]  /*2c990*/  IADD3 R3, PT, PT, R3, R10, RZ ;  /* 0x0000000a03037210 */ /* 0x000fc80007ffe0ff */
[----:B------:R-:W-:-:S04]  /*2c9a0*/  IADD3 R8, PT, PT, R3, -0x1, RZ ;  /* 0xffffffff03087810 */ /* 0x000fc80007ffe0ff */
[----:B------:R-:W-:-:S13]  /*2c9b0*/  ISETP.GE.U32.AND P0, PT, R8, 0xfe, PT ;  /* 0x000000fe0800780c */ /* 0x000fda0003f06070 */
[----:B------:R-:W-:Y:S05]  /*2c9c0*/  @!P0 BRA `(.L_x_519) ;  /* 0x0000000000808947 */ /* 0x000fea0003800000 */
[----:B------:R-:W-:-:S13]  /*2c9d0*/  ISETP.GT.AND P0, PT, R3, 0xfe, PT ;  /* 0x000000fe0300780c */ /* 0x000fda0003f04270 */
[----:B------:R-:W-:Y:S05]  /*2c9e0*/  @P0 BRA `(.L_x_520) ;  /* 0x00000000006c0947 */ /* 0x000fea0003800000 */
[----:B------:R-:W-:-:S13]  /*2c9f0*/  ISETP.GE.AND P0, PT, R3, 0x1, PT ;  /* 0x000000010300780c */ /* 0x000fda0003f06270 */
[----:B------:R-:W-:Y:S05]  /*2ca00*/  @P0 BRA `(.L_x_521) ;  /* 0x0000000000740947 */ /* 0x000fea0003800000 */
[----:B------:R-:W-:Y:S02]  /*2ca10*/  ISETP.GE.AND P0, PT, R3, -0x18, PT ;  /* 0xffffffe80300780c */ /* 0x000fe40003f06270 */
[----:B------:R-:W-:-:S11]  /*2ca20*/  LOP3.LUT R7, R7, 0x80000000, RZ, 0xc0, !PT ;  /* 0x8000000007077812 */ /* 0x000fd600078ec0ff */
[----:B------:R-:W-:Y:S05]  /*2ca30*/  @!P0 BRA `(.L_x_521) ;  /* 0x0000000000688947 */ /* 0x000fea0003800000 */
[CCC-:B------:R-:W-:Y:S01]  /*2ca40*/  FFMA.RZ R8, R0.reuse, R6.reuse, R5.reuse ;  /* 0x0000000600087223 */ /* 0x1c0fe2000000c005 */
[CCC-:B------:R-:W-:Y:S01]  /*2ca50*/  FFMA.RP R9, R0.reuse, R6.reuse, R5.reuse ;  /* 0x0000000600097223 */ /* 0x1c0fe20000008005 */
[----:B------:R-:W-:Y:S01]  /*2ca60*/  FFMA.RM R6, R0, R6, R5 ;  /* 0x0000000600067223 */ /* 0x000fe20000004005 */
[C---:B------:R-:W-:Y:S01]  /*2ca70*/  VIADD R0, R3.reuse, 0x20 ;  /* 0x0000002003007836 */ /* 0x040fe20000000000 */
[C---:B------:R-:W-:Y:S02]  /*2ca80*/  ISETP.NE.AND P0, PT, R3.reuse, RZ, PT ;  /* 0x000000ff0300720c */ /* 0x040fe40003f05270 */
[----:B------:R-:W-:Y:S02]  /*2ca90*/  LOP3.LUT R8, R8, 0x7fffff, RZ, 0xc0, !PT ;  /* 0x007fffff08087812 */ /* 0x000fe400078ec0ff */
[----:B------:R-:W-:Y:S01]  /*2caa0*/  ISETP.NE.AND P2, PT, R3, RZ, PT ;  /* 0x000000ff0300720c */ /* 0x000fe20003f45270 */
[----:B------:R-:W-:Y:S01]  /*2cab0*/  IMAD.MOV R3, RZ, RZ, -R3 ;  /* 0x000000ffff037224 */ /* 0x000fe200078e0a03 */
[----:B------:R-:W-:-:S02]  /*2cac0*/  LOP3.LUT R5, R8, 0x800000, RZ, 0xfc, !PT ;  /* 0x0080000008057812 */ /* 0x000fc400078efcff */
[----:B------:R-:W-:Y:S02]  /*2cad0*/  FSETP.NEU.FTZ.AND P3, PT, R9, R6, PT ;  /* 0x000000060900720b */ /* 0x000fe40003f7d000 */
[----:B------:R-:W-:Y:S02]  /*2cae0*/  SHF.L.U32 R0, R5, R0, RZ ;  /* 0x0000000005007219 */ /* 0x000fe400000006ff */
[----:B------:R-:W-:Y:S02]  /*2caf0*/  SEL R6, R3, RZ, P0 ;  /* 0x000000ff03067207 */ /* 0x000fe40000000000 */
[----:B------:R-:W-:Y:S02]  /*2cb00*/  ISETP.NE.AND P2, PT, R0, RZ, P2 ;  /* 0x000000ff0000720c */ /* 0x000fe40001745270 */
[----:B------:R-:W-:Y:S02]  /*2cb10*/  SHF.R.U32.HI R5, RZ, R6, R5 ;  /* 0x00000006ff057219 */ /* 0x000fe40000011605 */
[----:B------:R-:W-:-:S02]  /*2cb20*/  PLOP3.LUT P2, PT, P3, P2, PT, 0xf8, 0x8f ;  /* 0x00000000008f781c */ /* 0x000fc40001f45f70 */
[----:B------:R-:W-:Y:S02]  /*2cb30*/  SHF.R.U32.HI R3, RZ, 0x1, R5 ;  /* 0x00000001ff037819 */ /* 0x000fe40000011605 */
[----:B------:R-:W-:-:S04]  /*2cb40*/  SEL R0, RZ, 0x1, !P2 ;  /* 0x00000001ff007807 */ /* 0x000fc80005000000 */
[----:B------:R-:W-:-:S04]  /*2cb50*/  LOP3.LUT R0, R0, 0x1, R3, 0xf8, !PT ;  /* 0x0000000100007812 */ /* 0x000fc800078ef803 */
[----:B------:R-:W-:-:S05]  /*2cb60*/  LOP3.LUT R0, R0, R5, RZ, 0xc0, !PT ;  /* 0x0000000500007212 */ /* 0x000fca00078ec0ff */
[----:B------:R-:W-:-:S05]  /*2cb70*/  IMAD.IADD R0, R3, 0x1, R0 ;  /* 0x0000000103007824 */ /* 0x000fca00078e0200 */
[----:B------:R-:W-:Y:S01]  /*2cb80*/  LOP3.LUT R7, R0, R7, RZ, 0xfc, !PT ;  /* 0x0000000700077212 */ /* 0x000fe200078efcff */
[----:B------:R-:W-:Y:S05]  /*2cb90*/  BRA `(.L_x_521) ;  /* 0x0000000000107947 */ /* 0x000fea0003800000 */
.L_x_520:
[----:B------:R-:W-:-:S04]  /*2cba0*/  LOP3.LUT R7, R7, 0x80000000, RZ, 0xc0, !PT ;  /* 0x8000000007077812 */ /* 0x000fc800078ec0ff */
[----:B------:R-:W-:Y:S01]  /*2cbb0*/  LOP3.LUT R7, R7, 0x7f800000, RZ, 0xfc, !PT ;  /* 0x7f80000007077812 */ /* 0x000fe200078efcff */
[----:B------:R-:W-:Y:S05]  /*2cbc0*/  BRA `(.L_x_521) ;  /* 0x0000000000047947 */ /* 0x000fea0003800000 */
.L_x_519:
[----:B------:R-:W-:Y:S02]  /*2cbd0*/  LEA R7, R10, R7, 0x17 ;  /* 0x000000070a077211 */ /* 0x000fe400078eb8ff */
.L_x_521:
[----:B------:R-:W-:Y:S05]  /*2cbe0*/  BSYNC.RECONVERGENT B0 ;  /* 0x0000000000007941 */ /* 0x000fea0003800200 */
.L_x_518:
[----:B------:R-:W-:Y:S01]  /*2cbf0*/  MOV R34, R7 ;  /* 0x0000000700227202 */ /* 0x000fe20000000f00 */
[----:B------:R-:W-:Y:S05]  /*2cc00*/  BRA `(.L_x_522) ;  /* 0x0000000000207947 */ /* 0x000fea0003800000 */
.L_x_517:
[----:B------:R-:W-:-:S04]  /*2cc10*/  LOP3.LUT R6, R6, 0x80000000, R7, 0x48, !PT ;  /* 0x8000000006067812 */ /* 0x000fc800078e4807 */
[----:B------:R-:W-:Y:S01]  /*2cc20*/  LOP3.LUT R34, R6, 0x7f800000, RZ, 0xfc, !PT ;  /* 0x7f80000006227812 */ /* 0x000fe200078efcff */
[----:B------:R-:W-:Y:S05]  /*2cc30*/  BRA `(.L_x_522) ;  /* 0x0000000000147947 */ /* 0x000fea0003800000 */
.L_x_516:
[----:B------:R-:W-:Y:S01]  /*2cc40*/  LOP3.LUT R34, R6, 0x80000000, R7, 0x48, !PT ;  /* 0x8000000006227812 */ /* 0x000fe200078e4807 */
[----:B------:R-:W-:Y:S05]  /*2cc50*/  BRA `(.L_x_522) ;  /* 0x00000000000c7947 */ /* 0x000fea0003800000 */
.L_x_515:
[----:B------:R-:W1:Y:S01]  /*2cc60*/  MUFU.RSQ R34, -QNAN ;  /* 0xffc0000000227908 */ /* 0x000e620000001400 */
[----:B------:R-:W-:Y:S05]  /*2cc70*/  BRA `(.L_x_522) ;  /* 0x0000000000047947 */ /* 0x000fea0003800000 */
.L_x_514:
[----:B------:R-:W-:-:S07]  /*2cc80*/  FADD.FTZ R34, R35, R24 ;  /* 0x0000001823227221 */ /* 0x000fce0000010000 */
.L_x_522:
[----:B------:R-:W-:Y:S05]  /*2cc90*/  BSYNC.RECONVERGENT B1 ;  /* 0x0000000000017941 */ /* 0x000fea0003800200 */
.L_x_512:
[----:B------:R-:W-:-:S04]  /*2cca0*/  HFMA2 R5, -RZ, RZ, 0, 0 ;  /* 0x00000000ff057431 */ /* 0x000fc800000001ff */
[----:B-1----:R-:W-:Y:S05]  /*2ccb0*/  RET.REL.NODEC R4 `(_ZN7cutlass13device_kernelINS_4fmha6kernel36Sm100FmhaFwdKernelTmaWarpspecializedIN4cute5tupleIJiiiNS5_IJNS5_IJiiEEEiEEEEEENS1_10collective38Sm100FmhaFwdMainloopTmaWarpspecializedINS_6half_tEffNS5_IJNS4_1CILi256EEENSC_ILi128EEESD_EEENS5_IJiNSC_ILi1EEES7_EEENS5_IJiSG_NS5_IJNS5_IJNSC_ILi0EEEiEEEiEEEEEESL_NS9_12ResidualMaskENS5_IJNSC_ILi2EEESG_SG_EEENSC_ILb0EEEEENS9_38Sm100FmhaFwdEpilogueTmaWarpspecializedISB_fNS5_IJSE_SD_SE_EEESH_NS5_IJSG_S7_EEESP_EENS2_23IndividualTileSchedulerENS2_41Sm100FmhaCtxKernelWarpspecializedScheduleEEEEEvNT_6ParamsE) ;  /* 0xfffffd3004d07950 */ /* 0x002fea0003c3ffff */
.L_x_523:
[----:B------:R-:W-:-:S00]  /*2ccc0*/  BRA `(.L_x_523) ;  /* 0xfffffffc00fc7947 */ /* 0x000fc0000383ffff */
[----:B------:R-:W-:-:S00]  /*2ccd0*/  NOP ;  /* 0x0000000000007918 */ /* 0x000fc00000000000 */
        /* <DEDUP_REMOVED lines=10> */
.L_x_528:


//--------------------- .nv.global.init           --------------------------
	.section	.nv.global.init,"aw",@progbits
.nv.global.init:
	.type		$str$23,@object
	.size		$str$23,($str$37 - $str$23)
$str$23:
        /*0000*/ 	.byte	0x0a, 0x00
	.type		$str$37,@object
	.size		$str$37,($str$32 - $str$37)
$str$37:
        /*0002*/ 	.byte	0x3a, 0x00
	.type		$str$32,@object
	.size		$str$32,($str$29 - $str$32)
$str$32:
        /*0004*/ 	.byte	0x5f, 0x00
	.type		$str$29,@object
	.size		$str$29,($str$28 - $str$29)
$str$29:
        /*0006*/ 	.byte	0x25, 0x64, 0x00
	.type		$str$28,@object
	.size		$str$28,($str$30 - $str$28)
$str$28:
        /*0009*/ 	.byte	0x25, 0x63, 0x00
	.type		$str$30,@object
	.size		$str$30,($str$31 - $str$30)
$str$30:
        /*000c*/ 	.byte	0x25, 0x73, 0x00
	.type		$str$31,@object
	.size		$str$31,($str$35 - $str$31)
$str$31:
        /*000f*/ 	.byte	0x20, 0x6f, 0x20, 0x00
	.type		$str$35,@object
	.size		$str$35,($str$22 - $str$35)
$str$35:
        /*0013*/ 	.byte	0x70, 0x74, 0x72, 0x5b, 0x00
	.type		$str$22,@object
	.size		$str$22,($str$34 - $str$22)
$str$22:
        /*0018*/ 	.byte	0x73, 0x4f, 0x3a, 0x20, 0x00
	.type		$str$34,@object
	.size		$str$34,($str$36 - $str$34)
$str$34:
        /*001d*/ 	.byte	0x73, 0x6d, 0x65, 0x6d, 0x5f, 0x00
	.type		$str$36,@object
	.size		$str$36,($str$33 - $str$36)
$str$36:
        /*0023*/ 	.byte	0x62, 0x5d, 0x28, 0x25, 0x70, 0x29, 0x00
	.type		$str$33,@object
	.size		$str$33,($str$27 - $str$33)
$str$33:
        /*002a*/ 	.byte	0x53, 0x77, 0x3c, 0x25, 0x64, 0x2c, 0x25, 0x64, 0x2c, 0x25, 0x64, 0x3e, 0x00
	.type		$str$27,@object
	.size		$str$27,($str$26 - $str$27)
$str$27:
        /*0037*/ 	.byte	0x2f, 0x74, 0x6d, 0x70, 0x2f, 0x63, 0x75, 0x74, 0x6c, 0x61, 0x73, 0x73, 0x5f, 0x73, 0x77, 0x65
        /*0047*/ 	.byte	0x65, 0x70, 0x5f, 0x73, 0x72, 0x63, 0x2f, 0x69, 0x6e, 0x63, 0x6c, 0x75, 0x64, 0x65, 0x2f, 0x63
        /*0057*/ 	.byte	0x75, 0x74, 0x65, 0x2f, 0x61, 0x74, 0x6f, 0x6d, 0x2f, 0x63, 0x6f, 0x70, 0x79, 0x5f, 0x74, 0x72
        /*0067*/ 	.byte	0x61, 0x69, 0x74, 0x73, 0x5f, 0x73, 0x6d, 0x31, 0x30, 0x30, 0x2e, 0x68, 0x70, 0x70, 0x00
	.type		$str$26,@object
	.size		$str$26,(__unnamed_4 - $str$26)
$str$26:
        /*0076*/ 	.byte	0x28, 0x28, 0x75, 0x69, 0x6e, 0x74, 0x33, 0x32, 0x5f, 0x74, 0x28, 0x74, 0x68, 0x72, 0x65, 0x61
        /*0086*/ 	.byte	0x64, 0x49, 0x64, 0x78, 0x2e, 0x78, 0x29, 0x20, 0x2f, 0x20, 0x33, 0x32, 0x29, 0x20, 0x25, 0x20
        /*0096*/ 	.byte	0x34, 0x29, 0x20, 0x3d, 0x3d, 0x20, 0x28, 0x28, 0x28, 0x74, 0x6d, 0x65, 0x6d, 0x5f, 0x61, 0x64
        /*00a6*/ 	.byte	0x64, 0x72, 0x20, 0x3e, 0x3e, 0x20, 0x31, 0x36, 0x29, 0x20, 0x2f, 0x20, 0x33, 0x32, 0x29, 0x20
        /*00b6*/ 	.byte	0x25, 0x20, 0x34, 0x29, 0x00
	.type		__unnamed_4,@object
	.size		__unnamed_4,(__unnamed_1 - __unnamed_4)
__unnamed_4:
        /* <DEDUP_REMOVED lines=37> */
        /*030b*/ 	.byte	0x30, 0x3e, 0x3e, 0x3e, 0x3e, 0x5d, 0x00
	.type		__unnamed_1,@object
	.size		__unnamed_1,(__unnamed_5 - __unnamed_1)
__unnamed_1:
        /* <DEDUP_REMOVED lines=37> */
        /*0562*/ 	.byte	0x3a, 0x43, 0x3c, 0x30, 0x3e, 0x3e, 0x3e, 0x3e, 0x5d, 0x00
	.type		__unnamed_5,@object
	.size		__unnamed_5,(__unnamed_6 - __unnamed_5)
__unnamed_5:
        /* <DEDUP_REMOVED lines=38> */
	.type		__unnamed_6,@object
	.size		__unnamed_6,(__unnamed_7 - __unnamed_6)
__unnamed_6:
        /* <DEDUP_REMOVED lines=37> */
        /*0a16*/ 	.byte	0x74, 0x65, 0x3a, 0x3a, 0x43, 0x3c, 0x30, 0x3e, 0x3e, 0x3e, 0x3e, 0x5d, 0x00
	.type		__unnamed_7,@object
	.size		__unnamed_7,(__unnamed_2 - __unnamed_7)
__unnamed_7:
        /* <DEDUP_REMOVED lines=37> */
        /*0c73*/ 	.byte	0x63, 0x75, 0x74, 0x65, 0x3a, 0x3a, 0x43, 0x3c, 0x30, 0x3e, 0x3e, 0x3e, 0x3e, 0x5d, 0x00
	.type		__unnamed_2,@object
	.size		__unnamed_2,(__unnamed_3 - __unnamed_2)
__unnamed_2:
        /* <DEDUP_REMOVED lines=38> */
	.type		__unnamed_3,@object
	.size		__unnamed_3,(.L_3 - __unnamed_3)
__unnamed_3:
        /* <DEDUP_REMOVED lines=39> */
.L_3:


//--------------------- .nv.shared._ZN7cutlass13device_kernelINS_4fmha6kernel36Sm100FmhaFwdKernelTmaWarpspecializedIN4cute5tupleIJiiiNS5_IJNS5_IJiiEEEiEEEEEENS1_10collective38Sm100FmhaFwdMainloopTmaWarpspecializedINS_6half_tEffNS5_IJNS4_1CILi256EEENSC_ILi128EEESD_EEENS5_IJiNSC_ILi1EEES7_EEENS5_IJiSG_NS5_IJNS5_IJNSC_ILi0EEEiEEEiEEEEEESL_NS9_12ResidualMaskENS5_IJNSC_ILi2EEESG_SG_EEENSC_ILb0EEEEENS9_38Sm100FmhaFwdEpilogueTmaWarpspecializedISB_fNS5_IJSE_SD_SE_EEESH_NS5_IJSG_S7_EEESP_EENS2_23IndividualTileSchedulerENS2_41Sm100FmhaCtxKernelWarpspecializedScheduleEEEEEvNT_6ParamsE --------------------------
	.section	.nv.shared._ZN7cutlass13device_kernelINS_4fmha6kernel36Sm100FmhaFwdKernelTmaWarpspecializedIN4cute5tupleIJiiiNS5_IJNS5_IJiiEEEiEEEEEENS1_10collective38Sm100FmhaFwdMainloopTmaWarpspecializedINS_6half_tEffNS5_IJNS4_1CILi256EEENSC_ILi128EEESD_EEENS5_IJiNSC_ILi1EEES7_EEENS5_IJiSG_NS5_IJNS5_IJNSC_ILi0EEEiEEEiEEEEEESL_NS9_12ResidualMaskENS5_IJNSC_ILi2EEESG_SG_EEENSC_ILb0EEEEENS9_38Sm100FmhaFwdEpilogueTmaWarpspecializedISB_fNS5_IJSE_SD_SE_EEESH_NS5_IJSG_S7_EEESP_EENS2_23IndividualTileSchedulerENS2_41Sm100FmhaCtxKernelWarpspecializedScheduleEEEEEvNT_6ParamsE,"aw",@nobits
	.sectionflags	@""
	.align	16
	.zero		1024


//--------------------- .nv.shared.reserved.0     --------------------------
	.section	.nv.shared.reserved.0,"aw",@nobits
	.weak		__nv_reservedSMEM_offset_0_alias
	.size		__nv_reservedSMEM_offset_0_alias, 0, 64
	.other		__nv_reservedSMEM_offset_0_alias,@"STO_CUDA_RESERVED_SHARED STV_DEFAULT"
__nv_reservedSMEM_offset_0_alias:
	.zero		0
.nv.shared.reserved.0:
	.zero		64
	.weak		__nv_reservedSMEM_tcgen05_partition
	.type		__nv_reservedSMEM_tcgen05_partition,@object
	.size		__nv_reservedSMEM_tcgen05_partition,(.L_0 - __nv_reservedSMEM_tcgen05_partition)
__nv_reservedSMEM_tcgen05_partition:
	.zero		32
.L_0:


//--------------------- .nv.global                --------------------------
	.section	.nv.global,"aw",@nobits
.nv.global:
	.type		_ZN39_INTERNAL_2daff4f0_4_k_cu_d0184163_36904cute1_E,@object
	.size		_ZN39_INTERNAL_2daff4f0_4_k_cu_d0184163_36904cute1_E,(_ZN39_INTERNAL_2daff4f0_4_k_cu_d0184163_36904cuda3std3__45__cpo6cbeginE - _ZN39_INTERNAL_2daff4f0_4_k_cu_d0184163_36904cute1_E)
_ZN39_INTERNAL_2daff4f0_4_k_cu_d0184163_36904cute1_E:
	.zero		1
	.type		_ZN39_INTERNAL_2daff4f0_4_k_cu_d0184163_36904cuda3std3__45__cpo6cbeginE,@object
	.size		_ZN39_INTERNAL_2daff4f0_4_k_cu_d0184163_36904cuda3std3__45__cpo6cbeginE,(_ZN39_INTERNAL_2daff4f0_4_k_cu_d0184163_36904cuda3std3__48in_placeE - _ZN39_INTERNAL_2daff4f0_4_k_cu_d0184163_36904cuda3std3__45__cpo6cbeginE)
_ZN39_INTERNAL_2daff4f0_4_k_cu_d0184163_36904cuda3std3__45__cpo6cbeginE:
	.zero		1
	.type		_ZN39_INTERNAL_2daff4f0_4_k_cu_d0184163_36904cuda3std3__48in_placeE,@object
	.size		_ZN39_INTERNAL_2daff4f0_4_k_cu_d0184163_36904cuda3std3__48in_placeE,(_ZN39_INTERNAL_2daff4f0_4_k_cu_d0184163_36904cuda3std6ranges3__45__cpo9iter_moveE - _ZN39_INTERNAL_2daff4f0_4_k_cu_d0184163_36904cuda3std3__48in_placeE)
_ZN39_INTERNAL_2daff4f0_4_k_cu_d0184163_36904cuda3std3__48in_placeE:
	.zero		1
	.type		_ZN39_INTERNAL_2daff4f0_4_k_cu_d0184163_36904cuda3std6ranges3__45__cpo9iter_moveE,@object
	.size		_ZN39_INTERNAL_2daff4f0_4_k_cu_d0184163_36904cuda3std6ranges3__45__cpo9iter_moveE,(_ZN39_INTERNAL_2daff4f0_4_k_cu_d0184163_36904cuda3std3__45__cpo5beginE - _ZN39_INTERNAL_2daff4f0_4_k_cu_d0184163_36904cuda3std6ranges3__45__cpo9iter_moveE)
_ZN39_INTERNAL_2daff4f0_4_k_cu_d0184163_36904cuda3std6ranges3__45__cpo9iter_moveE:
	.zero		1
	.type		_ZN39_INTERNAL_2daff4f0_4_k_cu_d0184163_36904cuda3std3__45__cpo5beginE,@object
	.size		_ZN39_INTERNAL_2daff4f0_4_k_cu_d0184163_36904cuda3std3__45__cpo5beginE,(_ZN39_INTERNAL_2daff4f0_4_k_cu_d0184163_36904cuda3std3__441_GLOBAL__N__2daff4f0_4_k_cu_d0184163_36906ignoreE - _ZN39_INTERNAL_2daff4f0_4_k_cu_d0184163_36904cuda3std3__45__cpo5beginE)
_ZN39_INTERNAL_2daff4f0_4_k_cu_d0184163_36904cuda3std3__45__cpo5beginE:
	.zero		1
	.type		_ZN39_INTERNAL_2daff4f0_4_k_cu_d0184163_36904cuda3std3__441_GLOBAL__N__2daff4f0_4_k_cu_d0184163_36906ignoreE,@object
	.size		_ZN39_INTERNAL_2daff4f0_4_k_cu_d0184163_36904cuda3std3__441_GLOBAL__N__2daff4f0_4_k_cu_d0184163_36906ignoreE,(_ZN39_INTERNAL_2daff4f0_4_k_cu_d0184163_36904cute7productE - _ZN39_INTERNAL_2daff4f0_4_k_cu_d0184163_36904cuda3std3__441_GLOBAL__N__2daff4f0_4_k_cu_d0184163_36906ignoreE)
_ZN39_INTERNAL_2daff4f0_4_k_cu_d0184163_36904cuda3std3__441_GLOBAL__N__2daff4f0_4_k_cu_d0184163_36906ignoreE:
	.zero		1
	.type		_ZN39_INTERNAL_2daff4f0_4_k_cu_d0184163_36904cute7productE,@object
	.size		_ZN39_INTERNAL_2daff4f0_4_k_cu_d0184163_36904cute7productE,(_ZN39_INTERNAL_2daff4f0_4_k_cu_d0184163_36904cuda3std3__45__cpo3endE - _ZN39_INTERNAL_2daff4f0_4_k_cu_d0184163_36904cute7productE)
_ZN39_INTERNAL_2daff4f0_4_k_cu_d0184163_36904cute7productE:
	.zero		1
	.type		_ZN39_INTERNAL_2daff4f0_4_k_cu_d0184163_36904cuda3std3__45__cpo3endE,@object
	.size		_ZN39_INTERNAL_2daff4f0_4_k_cu_d0184163_36904cuda3std3__45__cpo3endE,(_ZN39_INTERNAL_2daff4f0_4_k_cu_d0184163_36904cuda3std3__419piecewise_constructE - _ZN39_INTERNAL_2daff4f0_4_k_cu_d0184163_36904cuda3std3__45__cpo3endE)
_ZN39_INTERNAL_2daff4f0_4_k_cu_d0184163_36904cuda3std3__45__cpo3endE:
	.zero		1
	.type		_ZN39_INTERNAL_2daff4f0_4_k_cu_d0184163_36904cuda3std3__419piecewise_constructE,@object
	.size		_ZN39_INTERNAL_2daff4f0_4_k_cu_d0184163_36904cuda3std3__419piecewise_constructE,(_ZN39_INTERNAL_2daff4f0_4_k_cu_d0184163_36904cuda3std3__45__cpo4cendE - _ZN39_INTERNAL_2daff4f0_4_k_cu_d0184163_36904cuda3std3__419piecewise_constructE)
_ZN39_INTERNAL_2daff4f0_4_k_cu_d0184163_36904cuda3std3__419piecewise_constructE:
	.zero		1
	.type		_ZN39_INTERNAL_2daff4f0_4_k_cu_d0184163_36904cuda3std3__45__cpo4cendE,@object
	.size		_ZN39_INTERNAL_2daff4f0_4_k_cu_d0184163_36904cuda3std3__45__cpo4cendE,(_ZN39_INTERNAL_2daff4f0_4_k_cu_d0184163_36904cuda3std6ranges3__45__cpo4swapE - _ZN39_INTERNAL_2daff4f0_4_k_cu_d0184163_36904cuda3std3__45__cpo4cendE)
_ZN39_INTERNAL_2daff4f0_4_k_cu_d0184163_36904cuda3std3__45__cpo4cendE:
	.zero		1
	.type		_ZN39_INTERNAL_2daff4f0_4_k_cu_d0184163_36904cuda3std6ranges3__45__cpo4swapE,@object
	.size		_ZN39_INTERNAL_2daff4f0_4_k_cu_d0184163_36904cuda3std6ranges3__45__cpo4swapE,(.L_15 - _ZN39_INTERNAL_2daff4f0_4_k_cu_d0184163_36904cuda3std6ranges3__45__cpo4swapE)
_ZN39_INTERNAL_2daff4f0_4_k_cu_d0184163_36904cuda3std6ranges3__45__cpo4swapE:
	.zero		1
.L_15:


//--------------------- .nv.constant0._ZN7cutlass13device_kernelINS_4fmha6kernel36Sm100FmhaFwdKernelTmaWarpspecializedIN4cute5tupleIJiiiNS5_IJNS5_IJiiEEEiEEEEEENS1_10collective38Sm100FmhaFwdMainloopTmaWarpspecializedINS_6half_tEffNS5_IJNS4_1CILi256EEENSC_ILi128EEESD_EEENS5_IJiNSC_ILi1EEES7_EEENS5_IJiSG_NS5_IJNS5_IJNSC_ILi0EEEiEEEiEEEEEESL_NS9_12ResidualMaskENS5_IJNSC_ILi2EEESG_SG_EEENSC_ILb0EEEEENS9_38Sm100FmhaFwdEpilogueTmaWarpspecializedISB_fNS5_IJSE_SD_SE_EEESH_NS5_IJSG_S7_EEESP_EENS2_23IndividualTileSchedulerENS2_41Sm100FmhaCtxKernelWarpspecializedScheduleEEEEEvNT_6ParamsE --------------------------
	.section	.nv.constant0._ZN7cutlass13device_kernelINS_4fmha6kernel36Sm100FmhaFwdKernelTmaWarpspecializedIN4cute5tupleIJiiiNS5_IJNS5_IJiiEEEiEEEEEENS1_10collective38Sm100FmhaFwdMainloopTmaWarpspecializedINS_6half_tEffNS5_IJNS4_1CILi256EEENSC_ILi128EEESD_EEENS5_IJiNSC_ILi1EEES7_EEENS5_IJiSG_NS5_IJNS5_IJNSC_ILi0EEEiEEEiEEEEEESL_NS9_12ResidualMaskENS5_IJNSC_ILi2EEESG_SG_EEENSC_ILb0EEEEENS9_38Sm100FmhaFwdEpilogueTmaWarpspecializedISB_fNS5_IJSE_SD_SE_EEESH_NS5_IJSG_S7_EEESP_EENS2_23IndividualTileSchedulerENS2_41Sm100FmhaCtxKernelWarpspecializedScheduleEEEEEvNT_6ParamsE,"a",@progbits
	.sectionflags	@""
	.align	4
.nv.constant0._ZN7cutlass13device_kernelINS_4fmha6kernel36Sm100FmhaFwdKernelTmaWarpspecializedIN4cute5tupleIJiiiNS5_IJNS5_IJiiEEEiEEEEEENS1_10collective38Sm100FmhaFwdMainloopTmaWarpspecializedINS_6half_tEffNS5_IJNS4_1CILi256EEENSC_ILi128EEESD_EEENS5_IJiNSC_ILi1EEES7_EEENS5_IJiSG_NS5_IJNS5_IJNSC_ILi0EEEiEEEiEEEEEESL_NS9_12ResidualMaskENS5_IJNSC_ILi2EEESG_SG_EEENSC_ILb0EEEEENS9_38Sm100FmhaFwdEpilogueTmaWarpspecializedISB_fNS5_IJSE_SD_SE_EEESH_NS5_IJSG_S7_EEESP_EENS2_23IndividualTileSchedulerENS2_41Sm100FmhaCtxKernelWarpspecializedScheduleEEEEEvNT_6ParamsE:
	.zero		2432


//--------------------- SYMBOLS --------------------------

	.type		.nv.reservedSmem.offset0,@object
	.size		.nv.reservedSmem.offset0,0x4
	.type		.nv.reservedSmem.cap,@object
	.size		.nv.reservedSmem.cap,0x4
	.type		vprintf,@function
	.type		__assertfail,@function
